// auto-generated by cutlass_sweep.grouped_gemm — config: {"arch": "sm_90", "cluster_m": 2, "cluster_n": 1, "dtype": "e4m3", "schedule": "pingpong", "tile_k": 128, "tile_m": 256, "tile_n": 256}
#include "cutlass/cutlass.h"
#include "cutlass/gemm/group_array_problem_shape.hpp"
#include "cutlass/gemm/collective/collective_builder.hpp"
#include "cutlass/gemm/device/gemm_universal_adapter.h"
#include "cutlass/gemm/kernel/gemm_universal.hpp"
#include "cutlass/epilogue/collective/collective_builder.hpp"

using Elem = cutlass::float_e4m3_t;
using Acc  = float;
using ElemC = cutlass::half_t;
using TileShape    = cute::Shape<cute::_256, cute::_256, cute::_128>;
using ClusterShape = cute::Shape<cute::_2, cute::_1, cute::_1>;
using ProblemShape = cutlass::gemm::GroupProblemShape<cute::Shape<int,int,int>>;

using CollectiveEpilogue = typename cutlass::epilogue::collective::CollectiveBuilder<
    cutlass::arch::Sm90, cutlass::arch::OpClassTensorOp,
    TileShape, ClusterShape,
    cutlass::epilogue::collective::EpilogueTileAuto,
    Acc, Acc,
    ElemC, cutlass::layout::ColumnMajor *, 128 / cutlass::sizeof_bits<ElemC>::value,
    ElemC, cutlass::layout::ColumnMajor *, 128 / cutlass::sizeof_bits<ElemC>::value,
    cutlass::epilogue::PtrArrayTmaWarpSpecializedPingpong
  >::CollectiveOp;

using CollectiveMainloop = typename cutlass::gemm::collective::CollectiveBuilder<
    cutlass::arch::Sm90, cutlass::arch::OpClassTensorOp,
    Elem, cutlass::layout::RowMajor *, 128 / cutlass::sizeof_bits<Elem>::value,
    Elem, cutlass::layout::ColumnMajor *, 128 / cutlass::sizeof_bits<Elem>::value,
    Acc,
    TileShape, ClusterShape,
    cutlass::gemm::collective::StageCountAutoCarveout<
        static_cast<int>(sizeof(typename CollectiveEpilogue::SharedStorage))>,
    cutlass::gemm::KernelPtrArrayTmaWarpSpecializedPingpongFP8FastAccum
  >::CollectiveOp;

using GemmKernel = cutlass::gemm::kernel::GemmUniversal<
    ProblemShape, CollectiveMainloop, CollectiveEpilogue>;
using Gemm = cutlass::gemm::device::GemmUniversalAdapter<GemmKernel>;

auto* _anchor = &cutlass::device_kernel<GemmKernel>;


// ===== COMPILED SASS (sm_90a) =====

	.target	sm_90a

	.elftype	@"ET_EXEC"


//--------------------- .note.nv.tkinfo           --------------------------
	.section	.note.nv.tkinfo,"",@"SHT_NOTE"
	.sectionflags	@"SHF_NOTE_NV_TKINFO"
	.tkinfo
        /*0018*/ 	.word	0x00000002
        /*0030*/ 	.string	""
        /*0030*/ 	.string	"ptxas"
        /*0030*/ 	.string	"Cuda compilation tools, release 13.0, V13.0.88"
        /*0030*/ 	.string	"Build cuda_13.0.r13.0/compiler.36424714_0"
        /*0030*/ 	.string	"-arch sm_90a -m 64 "



//--------------------- .note.nv.cuinfo           --------------------------
	.section	.note.nv.cuinfo,"",@"SHT_NOTE"
	.sectionflags	@"SHF_NOTE_NV_CUINFO"
        /*0018*/ 	.short	0x0002
        /*001a*/ 	.short	0x005a
        /*001c*/ 	.short	0x0082
	.zero		2


//--------------------- .nv.info                  --------------------------
	.section	.nv.info,"",@"SHT_CUDA_INFO"
	.align	4


	//----- nvinfo : EIATTR_REGCOUNT
	.align		4
        /*0000*/ 	.byte	0x04, 0x2f
        /*0002*/ 	.short	(.L_15 - .L_14)
	.align		4
.L_14:
        /*0004*/ 	.word	index@(_ZN7cutlass13device_kernelINS_4gemm6kernel13GemmUniversalINS1_17GroupProblemShapeIN4cute5tupleIJiiiEEEEENS1_10collective13CollectiveMmaINS1_39MainloopSm90ArrayTmaGmmaWarpSpecializedILi3ENS6_IJNS5_1CILi2EEENSC_ILi1EEESE_EEENS1_52KernelPtrArrayTmaWarpSpecializedPingpongFP8FastAccumEEENS6_IJNSC_ILi256EEESI_NSC_ILi128EEEEEENS_12float_e4m3_tEPNS6_IJlSE_NSC_ILi0EEEEEESL_SO_NS5_8TiledMMAINS5_8MMA_AtomIJNS5_4SM904GMMA31MMA_64x256x32_F32E4M3E4M3_SS_TNILNSS_7ScaleInE1ELSU_1EEEEEENS5_6LayoutINS6_IJSE_SE_SE_EEENS6_IJSM_SM_SM_EEEEENS6_IJNS5_10UnderscoreES11_S11_EEEEENS5_13SM90_TMA_LOADENS5_14ComposedLayoutINS5_7SwizzleILi3ELi4ELi3EEENS5_18smem_ptr_flag_bitsILi8EEENSX_INS6_IJNSC_ILi8EEESJ_EEENS6_IJSJ_SE_EEEEEEEvNS5_8identityENS5_23SM90_TMA_LOAD_MULTICASTES1E_vS1F_EENS_8epilogue10collective18CollectiveEpilogueINS1I_30Sm90PtrArrayTmaWarpSpecializedILi4ELi2ELi16ELb1ELb0ELi2EEEJSK_NS6_IJNSC_ILi64EEENSC_ILi32EEEEEENS_6half_tEPNS6_IJSE_lSM_EEES1Q_S1S_NS1I_6fusion15FusionCallbacksIS1M_NS1T_17LinearCombinationIS1Q_fS1Q_fLNS_15FloatRoundStyleE2EEESK_S1P_JEEES14_NS15_IS17_NS18_ILi16EEENSX_INS6_IJS1N_S1A_EEENS6_IJSE_S1N_EEEEEEENS5_17SM75_U16x8_LDSM_TENS5_14SM90_TMA_STOREES23_NS5_17SM90_U16x8_STSM_TENS5_9Copy_AtomIJNS5_17SM90_U32x4_STSM_NES1Q_EEEvEEEvvEEEEvNT_6ParamsE)
        /*0008*/ 	.word	0x000000a8


	//----- nvinfo : EIATTR_FRAME_SIZE
	.align		4
.L_15:
        /*000c*/ 	.byte	0x04, 0x11
        /*000e*/ 	.short	(.L_17 - .L_16)
	.align		4
.L_16:
        /*0010*/ 	.word	index@($__internal_0_$__cuda_sm20_div_u64)
        /*0014*/ 	.word	0x00001b88


	//----- nvinfo : EIATTR_FRAME_SIZE
	.align		4
.L_17:
        /*0018*/ 	.byte	0x04, 0x11
        /*001a*/ 	.short	(.L_19 - .L_18)
	.align		4
.L_18:
        /*001c*/ 	.word	index@(_ZN7cutlass13device_kernelINS_4gemm6kernel13GemmUniversalINS1_17GroupProblemShapeIN4cute5tupleIJiiiEEEEENS1_10collective13CollectiveMmaINS1_39MainloopSm90ArrayTmaGmmaWarpSpecializedILi3ENS6_IJNS5_1CILi2EEENSC_ILi1EEESE_EEENS1_52KernelPtrArrayTmaWarpSpecializedPingpongFP8FastAccumEEENS6_IJNSC_ILi256EEESI_NSC_ILi128EEEEEENS_12float_e4m3_tEPNS6_IJlSE_NSC_ILi0EEEEEESL_SO_NS5_8TiledMMAINS5_8MMA_AtomIJNS5_4SM904GMMA31MMA_64x256x32_F32E4M3E4M3_SS_TNILNSS_7ScaleInE1ELSU_1EEEEEENS5_6LayoutINS6_IJSE_SE_SE_EEENS6_IJSM_SM_SM_EEEEENS6_IJNS5_10UnderscoreES11_S11_EEEEENS5_13SM90_TMA_LOADENS5_14ComposedLayoutINS5_7SwizzleILi3ELi4ELi3EEENS5_18smem_ptr_flag_bitsILi8EEENSX_INS6_IJNSC_ILi8EEESJ_EEENS6_IJSJ_SE_EEEEEEEvNS5_8identityENS5_23SM90_TMA_LOAD_MULTICASTES1E_vS1F_EENS_8epilogue10collective18CollectiveEpilogueINS1I_30Sm90PtrArrayTmaWarpSpecializedILi4ELi2ELi16ELb1ELb0ELi2EEEJSK_NS6_IJNSC_ILi64EEENSC_ILi32EEEEEENS_6half_tEPNS6_IJSE_lSM_EEES1Q_S1S_NS1I_6fusion15FusionCallbacksIS1M_NS1T_17LinearCombinationIS1Q_fS1Q_fLNS_15FloatRoundStyleE2EEESK_S1P_JEEES14_NS15_IS17_NS18_ILi16EEENSX_INS6_IJS1N_S1A_EEENS6_IJSE_S1N_EEEEEEENS5_17SM75_U16x8_LDSM_TENS5_14SM90_TMA_STOREES23_NS5_17SM90_U16x8_STSM_TENS5_9Copy_AtomIJNS5_17SM90_U32x4_STSM_NES1Q_EEEvEEEvvEEEEvNT_6ParamsE)
        /*0020*/ 	.word	0x00001b88


	//----- nvinfo : EIATTR_MIN_STACK_SIZE
	.align		4
.L_19:
        /*0024*/ 	.byte	0x04, 0x12
        /*0026*/ 	.short	(.L_21 - .L_20)
	.align		4
.L_20:
        /*0028*/ 	.word	index@(_ZN7cutlass13device_kernelINS_4gemm6kernel13GemmUniversalINS1_17GroupProblemShapeIN4cute5tupleIJiiiEEEEENS1_10collective13CollectiveMmaINS1_39MainloopSm90ArrayTmaGmmaWarpSpecializedILi3ENS6_IJNS5_1CILi2EEENSC_ILi1EEESE_EEENS1_52KernelPtrArrayTmaWarpSpecializedPingpongFP8FastAccumEEENS6_IJNSC_ILi256EEESI_NSC_ILi128EEEEEENS_12float_e4m3_tEPNS6_IJlSE_NSC_ILi0EEEEEESL_SO_NS5_8TiledMMAINS5_8MMA_AtomIJNS5_4SM904GMMA31MMA_64x256x32_F32E4M3E4M3_SS_TNILNSS_7ScaleInE1ELSU_1EEEEEENS5_6LayoutINS6_IJSE_SE_SE_EEENS6_IJSM_SM_SM_EEEEENS6_IJNS5_10UnderscoreES11_S11_EEEEENS5_13SM90_TMA_LOADENS5_14ComposedLayoutINS5_7SwizzleILi3ELi4ELi3EEENS5_18smem_ptr_flag_bitsILi8EEENSX_INS6_IJNSC_ILi8EEESJ_EEENS6_IJSJ_SE_EEEEEEEvNS5_8identityENS5_23SM90_TMA_LOAD_MULTICASTES1E_vS1F_EENS_8epilogue10collective18CollectiveEpilogueINS1I_30Sm90PtrArrayTmaWarpSpecializedILi4ELi2ELi16ELb1ELb0ELi2EEEJSK_NS6_IJNSC_ILi64EEENSC_ILi32EEEEEENS_6half_tEPNS6_IJSE_lSM_EEES1Q_S1S_NS1I_6fusion15FusionCallbacksIS1M_NS1T_17LinearCombinationIS1Q_fS1Q_fLNS_15FloatRoundStyleE2EEESK_S1P_JEEES14_NS15_IS17_NS18_ILi16EEENSX_INS6_IJS1N_S1A_EEENS6_IJSE_S1N_EEEEEEENS5_17SM75_U16x8_LDSM_TENS5_14SM90_TMA_STOREES23_NS5_17SM90_U16x8_STSM_TENS5_9Copy_AtomIJNS5_17SM90_U32x4_STSM_NES1Q_EEEvEEEvvEEEEvNT_6ParamsE)
        /*002c*/ 	.word	0x00001b88
.L_21:


//--------------------- .nv.compat                --------------------------
	.section	.nv.compat,"",@"SHT_CUDA_COMPAT_INFO"
	.align	4
        /*0000*/ 	.byte	0x02, 0x09, 0x01, 0x00, 0x02, 0x02, 0x04, 0x00, 0x02, 0x05, 0x05, 0x00, 0x03, 0x07, 0x01, 0x01
        /*0010*/ 	.byte	0x02, 0x03, 0x03, 0x00, 0x02, 0x06, 0x01, 0x00, 0x04, 0x0b, 0x08, 0x00, 0x00, 0x00, 0x00, 0x00
        /*0020*/ 	.byte	0x00, 0x00, 0x00, 0x00


//--------------------- .nv.info._ZN7cutlass13device_kernelINS_4gemm6kernel13GemmUniversalINS1_17GroupProblemShapeIN4cute5tupleIJiiiEEEEENS1_10collective13CollectiveMmaINS1_39MainloopSm90ArrayTmaGmmaWarpSpecializedILi3ENS6_IJNS5_1CILi2EEENSC_ILi1EEESE_EEENS1_52KernelPtrArrayTmaWarpSpecializedPingpongFP8FastAccumEEENS6_IJNSC_ILi256EEESI_NSC_ILi128EEEEEENS_12float_e4m3_tEPNS6_IJlSE_NSC_ILi0EEEEEESL_SO_NS5_8TiledMMAINS5_8MMA_AtomIJNS5_4SM904GMMA31MMA_64x256x32_F32E4M3E4M3_SS_TNILNSS_7ScaleInE1ELSU_1EEEEEENS5_6LayoutINS6_IJSE_SE_SE_EEENS6_IJSM_SM_SM_EEEEENS6_IJNS5_10UnderscoreES11_S11_EEEEENS5_13SM90_TMA_LOADENS5_14ComposedLayoutINS5_7SwizzleILi3ELi4ELi3EEENS5_18smem_ptr_flag_bitsILi8EEENSX_INS6_IJNSC_ILi8EEESJ_EEENS6_IJSJ_SE_EEEEEEEvNS5_8identityENS5_23SM90_TMA_LOAD_MULTICASTES1E_vS1F_EENS_8epilogue10collective18CollectiveEpilogueINS1I_30Sm90PtrArrayTmaWarpSpecializedILi4ELi2ELi16ELb1ELb0ELi2EEEJSK_NS6_IJNSC_ILi64EEENSC_ILi32EEEEEENS_6half_tEPNS6_IJSE_lSM_EEES1Q_S1S_NS1I_6fusion15FusionCallbacksIS1M_NS1T_17LinearCombinationIS1Q_fS1Q_fLNS_15FloatRoundStyleE2EEESK_S1P_JEEES14_NS15_IS17_NS18_ILi16EEENSX_INS6_IJS1N_S1A_EEENS6_IJSE_S1N_EEEEEEENS5_17SM75_U16x8_LDSM_TENS5_14SM90_TMA_STOREES23_NS5_17SM90_U16x8_STSM_TENS5_9Copy_AtomIJNS5_17SM90_U32x4_STSM_NES1Q_EEEvEEEvvEEEEvNT_6ParamsE --------------------------
	.section	.nv.info._ZN7cutlass13device_kernelINS_4gemm6kernel13GemmUniversalINS1_17GroupProblemShapeIN4cute5tupleIJiiiEEEEENS1_10collective13CollectiveMmaINS1_39MainloopSm90ArrayTmaGmmaWarpSpecializedILi3ENS6_IJNS5_1CILi2EEENSC_ILi1EEESE_EEENS1_52KernelPtrArrayTmaWarpSpecializedPingpongFP8FastAccumEEENS6_IJNSC_ILi256EEESI_NSC_ILi128EEEEEENS_12float_e4m3_tEPNS6_IJlSE_NSC_ILi0EEEEEESL_SO_NS5_8TiledMMAINS5_8MMA_AtomIJNS5_4SM904GMMA31MMA_64x256x32_F32E4M3E4M3_SS_TNILNSS_7ScaleInE1ELSU_1EEEEEENS5_6LayoutINS6_IJSE_SE_SE_EEENS6_IJSM_SM_SM_EEEEENS6_IJNS5_10UnderscoreES11_S11_EEEEENS5_13SM90_TMA_LOADENS5_14ComposedLayoutINS5_7SwizzleILi3ELi4ELi3EEENS5_18smem_ptr_flag_bitsILi8EEENSX_INS6_IJNSC_ILi8EEESJ_EEENS6_IJSJ_SE_EEEEEEEvNS5_8identityENS5_23SM90_TMA_LOAD_MULTICASTES1E_vS1F_EENS_8epilogue10collective18CollectiveEpilogueINS1I_30Sm90PtrArrayTmaWarpSpecializedILi4ELi2ELi16ELb1ELb0ELi2EEEJSK_NS6_IJNSC_ILi64EEENSC_ILi32EEEEEENS_6half_tEPNS6_IJSE_lSM_EEES1Q_S1S_NS1I_6fusion15FusionCallbacksIS1M_NS1T_17LinearCombinationIS1Q_fS1Q_fLNS_15FloatRoundStyleE2EEESK_S1P_JEEES14_NS15_IS17_NS18_ILi16EEENSX_INS6_IJS1N_S1A_EEENS6_IJSE_S1N_EEEEEEENS5_17SM75_U16x8_LDSM_TENS5_14SM90_TMA_STOREES23_NS5_17SM90_U16x8_STSM_TENS5_9Copy_AtomIJNS5_17SM90_U32x4_STSM_NES1Q_EEEvEEEvvEEEEvNT_6ParamsE,"",@"SHT_CUDA_INFO"
	.sectionflags	@""
	.align	4


	//----- nvinfo : EIATTR_CUDA_API_VERSION
	.align		4
        /*0000*/ 	.byte	0x04, 0x37
        /*0002*/ 	.short	(.L_23 - .L_22)
.L_22:
        /*0004*/ 	.word	0x00000082


	//----- nvinfo : EIATTR_KPARAM_INFO
	.align		4
.L_23:
        /*0008*/ 	.byte	0x04, 0x17
        /*000a*/ 	.short	(.L_25 - .L_24)
.L_24:
        /*000c*/ 	.word	0x00000000
        /*0010*/ 	.short	0x0000
        /*0012*/ 	.short	0x0070
        /*0014*/ 	.byte	0x00, 0xf0, 0x01, 0x1c


	//----- nvinfo : EIATTR_SPARSE_MMA_MASK
	.align		4
.L_25:
        /*0018*/ 	.byte	0x03, 0x50
        /*001a*/ 	.short	0x0000


	//----- nvinfo : EIATTR_MAXREG_COUNT
	.align		4
        /*001c*/ 	.byte	0x03, 0x1b
        /*001e*/ 	.short	0x00a8


	//----- nvinfo : EIATTR_NUM_BARRIERS
	.align		4
        /*0020*/ 	.byte	0x02, 0x4c
        /*0022*/ 	.byte	0x02
	.zero		1


	//----- nvinfo : EIATTR_EXTERNS
	.align		4
        /*0024*/ 	.byte	0x04, 0x0f
        /*0026*/ 	.short	(.L_27 - .L_26)


	//   ....[0]....
	.align		4
.L_26:
        /*0028*/ 	.word	index@(__assertfail)


	//----- nvinfo : EIATTR_ANNOTATIONS
	.align		4
.L_27:
        /*002c*/ 	.byte	0x04, 0x55
        /*002e*/ 	.short	(.L_29 - .L_28)


	//   ....[0]....
.L_28:
        /*0030*/ 	.word	0x00000001
        /*0034*/ 	.byte	0x20, 0x30, 0x00, 0x00, 0x01, 0x00, 0x00, 0x00, 0xe0, 0x32, 0x00, 0x00, 0x01, 0x00, 0x00, 0x00
        /* <DEDUP_REMOVED lines=2969> */
        /*b9d4*/ 	.byte	0xb0, 0x1d, 0x03, 0x00


	//----- nvinfo : EIATTR_MERCURY_ISA_VERSION
	.align		4
.L_29:
        /*b9d8*/ 	.byte	0x03, 0x5f
        /*b9da*/ 	.short	0x0101


	//----- nvinfo : EIATTR_INT_WARP_WIDE_INSTR_OFFSETS
	.align		4
        /*b9dc*/ 	.byte	0x04, 0x31
        /*b9de*/ 	.short	(.L_31 - .L_30)


	//   ....[0]....
.L_30:
        /*b9e0*/ 	.word	0x00001310


	//   ....[1]....
        /*b9e4*/ 	.word	0x00001340


	//   ....[2]....
        /*b9e8*/ 	.word	0x00001440


	//   ....[3]....
        /*b9ec*/ 	.word	0x000014d0


	//   ....[4]....
        /*b9f0*/ 	.word	0x00001520


	//   ....[5]....
        /*b9f4*/ 	.word	0x00001560


	//   ....[6]....
        /*b9f8*/ 	.word	0x000015b0


	//   ....[7]....
        /*b9fc*/ 	.word	0x000015d0


	//----- nvinfo : EIATTR_COOP_GROUP_MASK_REGIDS
	.align		4
.L_31:
        /*ba00*/ 	.byte	0x04, 0x29
        /*ba02*/ 	.short	(.L_33 - .L_32)


	//   ....[0]....
.L_32:
        /*ba04*/ 	.word	0xffffffff


	//   ....[1]....
        /*ba08*/ 	.word	0xffffffff


	//   ....[2]....
        /*ba0c*/ 	.word	0xffffffff


	//   ....[3]....
        /*ba10*/ 	.word	0xffffffff


	//   ....[4]....
        /*ba14*/ 	.word	0xffffffff


	//   ....[5]....
        /*ba18*/ 	.word	0xffffffff


	//   ....[6]....
        /*ba1c*/ 	.word	0xffffffff


	//   ....[7]....
        /*ba20*/ 	.word	0xffffffff


	//   ....[8]....
        /*ba24*/ 	.word	0xffffffff


	//   ....[9]....
        /*ba28*/ 	.word	0xffffffff


	//   ....[10]....
        /*ba2c*/ 	.word	0xffffffff


	//   ....[11]....
        /*ba30*/ 	.word	0xffffffff


	//   ....[12]....
        /*ba34*/ 	.word	0xffffffff


	//   ....[13]....
        /*ba38*/ 	.word	0xffffffff


	//   ....[14]....
        /*ba3c*/ 	.word	0xffffffff


	//   ....[15]....
        /*ba40*/ 	.word	0xffffffff


	//   ....[16]....
        /*ba44*/ 	.word	0xffffffff


	//   ....[17]....
        /*ba48*/ 	.word	0xffffffff


	//   ....[18]....
        /*ba4c*/ 	.word	0xffffffff


	//   ....[19]....
        /*ba50*/ 	.word	0xffffffff


	//   ....[20]....
        /*ba54*/ 	.word	0xffffffff


	//   ....[21]....
        /*ba58*/ 	.word	0xffffffff


	//   ....[22]....
        /*ba5c*/ 	.word	0xffffffff


	//   ....[23]....
        /*ba60*/ 	.word	0xffffffff


	//   ....[24]....
        /*ba64*/ 	.word	0xffffffff


	//   ....[25]....
        /*ba68*/ 	.word	0xffffffff


	//   ....[26]....
        /*ba6c*/ 	.word	0xffffffff


	//   ....[27]....
        /*ba70*/ 	.word	0xffffffff


	//   ....[28]....
        /*ba74*/ 	.word	0xffffffff


	//   ....[29]....
        /*ba78*/ 	.word	0xffffffff


	//   ....[30]....
        /*ba7c*/ 	.word	0xffffffff


	//   ....[31]....
        /*ba80*/ 	.word	0xffffffff


	//   ....[32]....
        /*ba84*/ 	.word	0xffffffff


	//   ....[33]....
        /*ba88*/ 	.word	0xffffffff


	//   ....[34]....
        /*ba8c*/ 	.word	0xffffffff


	//   ....[35]....
        /*ba90*/ 	.word	0xffffffff


	//   ....[36]....
        /*ba94*/ 	.word	0xffffffff


	//   ....[37]....
        /*ba98*/ 	.word	0xffffffff


	//   ....[38]....
        /*ba9c*/ 	.word	0xffffffff


	//   ....[39]....
        /*baa0*/ 	.word	0xffffffff


	//   ....[40]....
        /*baa4*/ 	.word	0xffffffff


	//   ....[41]....
        /*baa8*/ 	.word	0xffffffff


	//   ....[42]....
        /*baac*/ 	.word	0xffffffff


	//   ....[43]....
        /*bab0*/ 	.word	0xffffffff


	//   ....[44]....
        /*bab4*/ 	.word	0xffffffff


	//   ....[45]....
        /*bab8*/ 	.word	0xffffffff


	//   ....[46]....
        /*babc*/ 	.word	0xffffffff


	//   ....[47]....
        /*bac0*/ 	.word	0xffffffff


	//   ....[48]....
        /*bac4*/ 	.word	0xffffffff


	//   ....[49]....
        /*bac8*/ 	.word	0xffffffff


	//   ....[50]....
        /*bacc*/ 	.word	0xffffffff


	//   ....[51]....
        /*bad0*/ 	.word	0xffffffff


	//   ....[52]....
        /*bad4*/ 	.word	0xffffffff


	//   ....[53]....
        /*bad8*/ 	.word	0xffffffff


	//   ....[54]....
        /*badc*/ 	.word	0xffffffff


	//   ....[55]....
        /*bae0*/ 	.word	0xffffffff


	//   ....[56]....
        /*bae4*/ 	.word	0xffffffff


	//   ....[57]....
        /*bae8*/ 	.word	0xffffffff


	//   ....[58]....
        /*baec*/ 	.word	0xffffffff


	//   ....[59]....
        /*baf0*/ 	.word	0xffffffff


	//   ....[60]....
        /*baf4*/ 	.word	0xffffffff


	//   ....[61]....
        /*baf8*/ 	.word	0xffffffff


	//   ....[62]....
        /*bafc*/ 	.word	0xffffffff


	//   ....[63]....
        /*bb00*/ 	.word	0xffffffff


	//   ....[64]....
        /*bb04*/ 	.word	0xffffffff


	//   ....[65]....
        /*bb08*/ 	.word	0xffffffff


	//   ....[66]....
        /*bb0c*/ 	.word	0xffffffff


	//   ....[67]....
        /*bb10*/ 	.word	0xffffffff


	//   ....[68]....
        /*bb14*/ 	.word	0xffffffff


	//   ....[69]....
        /*bb18*/ 	.word	0xffffffff


	//   ....[70]....
        /*bb1c*/ 	.word	0xffffffff


	//   ....[71]....
        /*bb20*/ 	.word	0xffffffff


	//   ....[72]....
        /*bb24*/ 	.word	0xffffffff


	//   ....[73]....
        /*bb28*/ 	.word	0xffffffff


	//   ....[74]....
        /*bb2c*/ 	.word	0xffffffff


	//   ....[75]....
        /*bb30*/ 	.word	0xffffffff


	//   ....[76]....
        /*bb34*/ 	.word	0xffffffff


	//   ....[77]....
        /*bb38*/ 	.word	0xffffffff


	//   ....[78]....
        /*bb3c*/ 	.word	0xffffffff


	//   ....[79]....
        /*bb40*/ 	.word	0x0500000f


	//----- nvinfo : EIATTR_COOP_GROUP_INSTR_OFFSETS
	.align		4
.L_33:
        /*bb44*/ 	.byte	0x04, 0x28
        /*bb46*/ 	.short	(.L_35 - .L_34)


	//   ....[0]....
.L_34:
        /*bb48*/ 	.word	0x000007f0


	//   ....[1]....
        /*bb4c*/ 	.word	0x000008a0


	//   ....[2]....
        /*bb50*/ 	.word	0x00000d30


	//   ....[3]....
        /*bb54*/ 	.word	0x00000f10


	//   ....[4]....
        /*bb58*/ 	.word	0x00001170


	//   ....[5]....
        /*bb5c*/ 	.word	0x000011b0


	//   ....[6]....
        /*bb60*/ 	.word	0x00001690


	//   ....[7]....
        /*bb64*/ 	.word	0x00001dd0


	//   ....[8]....
        /*bb68*/ 	.word	0x00001e00


	//   ....[9]....
        /*bb6c*/ 	.word	0x00001e80


	//   ....[10]....
        /*bb70*/ 	.word	0x00001e90


	//   ....[11]....
        /*bb74*/ 	.word	0x00001ed0


	//   ....[12]....
        /*bb78*/ 	.word	0x00001ef0


	//   ....[13]....
        /*bb7c*/ 	.word	0x00001f30


	//   ....[14]....
        /*bb80*/ 	.word	0x00001f50


	//   ....[15]....
        /*bb84*/ 	.word	0x00001f90


	//   ....[16]....
        /*bb88*/ 	.word	0x00001fb0


	//   ....[17]....
        /*bb8c*/ 	.word	0x00002020


	//   ....[18]....
        /*bb90*/ 	.word	0x00002140


	//   ....[19]....
        /*bb94*/ 	.word	0x000021c0


	//   ....[20]....
        /*bb98*/ 	.word	0x000027a0


	//   ....[21]....
        /*bb9c*/ 	.word	0x000027b0


	//   ....[22]....
        /*bba0*/ 	.word	0x00002800


	//   ....[23]....
        /*bba4*/ 	.word	0x00002810


	//   ....[24]....
        /*bba8*/ 	.word	0x00002860


	//   ....[25]....
        /*bbac*/ 	.word	0x00002870


	//   ....[26]....
        /*bbb0*/ 	.word	0x000028c0


	//   ....[27]....
        /*bbb4*/ 	.word	0x000028d0


	//   ....[28]....
        /*bbb8*/ 	.word	0x00002920


	//   ....[29]....
        /*bbbc*/ 	.word	0x00002930


	//   ....[30]....
        /*bbc0*/ 	.word	0x000029c0


	//   ....[31]....
        /*bbc4*/ 	.word	0x00002a30


	//   ....[32]....
        /*bbc8*/ 	.word	0x00002ac0


	//   ....[33]....
        /*bbcc*/ 	.word	0x00002ae0


	//   ....[34]....
        /*bbd0*/ 	.word	0x00002af0


	//   ....[35]....
        /*bbd4*/ 	.word	0x00002b00


	//   ....[36]....
        /*bbd8*/ 	.word	0x00002b10


	//   ....[37]....
        /*bbdc*/ 	.word	0x00002b20


	//   ....[38]....
        /*bbe0*/ 	.word	0x000033d0


	//   ....[39]....
        /*bbe4*/ 	.word	0x00003670


	//   ....[40]....
        /*bbe8*/ 	.word	0x000039e0


	//   ....[41]....
        /*bbec*/ 	.word	0x0002c940


	//   ....[42]....
        /*bbf0*/ 	.word	0x0002cd60


	//   ....[43]....
        /*bbf4*/ 	.word	0x0002d100


	//   ....[44]....
        /*bbf8*/ 	.word	0x00030280


	//   ....[45]....
        /*bbfc*/ 	.word	0x000309b0


	//   ....[46]....
        /*bc00*/ 	.word	0x00030e20


	//   ....[47]....
        /*bc04*/ 	.word	0x00031c40


	//   ....[48]....
        /*bc08*/ 	.word	0x00032a00


	//   ....[49]....
        /*bc0c*/ 	.word	0x00032a20


	//   ....[50]....
        /*bc10*/ 	.word	0x00032a70


	//   ....[51]....
        /*bc14*/ 	.word	0x00032a90


	//   ....[52]....
        /*bc18*/ 	.word	0x00032ad0


	//   ....[53]....
        /*bc1c*/ 	.word	0x00032b00


	//   ....[54]....
        /*bc20*/ 	.word	0x00032b40


	//   ....[55]....
        /*bc24*/ 	.word	0x00032b70


	//   ....[56]....
        /*bc28*/ 	.word	0x00032bb0


	//   ....[57]....
        /*bc2c*/ 	.word	0x00032be0


	//   ....[58]....
        /*bc30*/ 	.word	0x00032c70


	//   ....[59]....
        /*bc34*/ 	.word	0x00032d90


	//   ....[60]....
        /*bc38*/ 	.word	0x00032db0


	//   ....[61]....
        /*bc3c*/ 	.word	0x00033410


	//   ....[62]....
        /*bc40*/ 	.word	0x00033420


	//   ....[63]....
        /*bc44*/ 	.word	0x00033470


	//   ....[64]....
        /*bc48*/ 	.word	0x00033480


	//   ....[65]....
        /*bc4c*/ 	.word	0x000334d0


	//   ....[66]....
        /*bc50*/ 	.word	0x000334e0


	//   ....[67]....
        /*bc54*/ 	.word	0x00033530


	//   ....[68]....
        /*bc58*/ 	.word	0x00033540


	//   ....[69]....
        /*bc5c*/ 	.word	0x00033590


	//   ....[70]....
        /*bc60*/ 	.word	0x000335a0


	//   ....[71]....
        /*bc64*/ 	.word	0x00033630


	//   ....[72]....
        /*bc68*/ 	.word	0x000336a0


	//   ....[73]....
        /*bc6c*/ 	.word	0x00033730


	//   ....[74]....
        /*bc70*/ 	.word	0x00033750


	//   ....[75]....
        /*bc74*/ 	.word	0x00033760


	//   ....[76]....
        /*bc78*/ 	.word	0x00033770


	//   ....[77]....
        /*bc7c*/ 	.word	0x00033780


	//   ....[78]....
        /*bc80*/ 	.word	0x00033790


	//   ....[79]....
        /*bc84*/ 	.word	0x00036260


	//----- nvinfo : EIATTR_REG_RECONFIG
	.align		4
.L_35:
        /*bc88*/ 	.byte	0x01, 0x54
	.zero		2


	//----- nvinfo : EIATTR_SYSCALL_OFFSETS
	.align		4
        /*bc8c*/ 	.byte	0x04, 0x46
        /*bc8e*/ 	.short	(.L_37 - .L_36)


	//   ....[0]....
.L_36:
        /*bc90*/ 	.word	0x0001f730


	//   ....[1]....
        /*bc94*/ 	.word	0x0001f820


	//----- nvinfo : EIATTR_MBARRIER_INSTR_OFFSETS
	.align		4
.L_37:
        /*bc98*/ 	.byte	0x04, 0x39
        /*bc9a*/ 	.short	(.L_39 - .L_38)


	//   ....[0]....
.L_38:
        /*bc9c*/ 	.word	0x00000c10
        /*bca0*/ 	.word	0x000000ff
        /*bca4*/ 	.word	0x00034400
        /*bca8*/ 	.short	0x0100
        /*bcaa*/ 	.byte	0x0b
	.zero		1


	//   ....[1]....
        /*bcac*/ 	.word	0x00000c20
        /*bcb0*/ 	.word	0x000000ff
        /*bcb4*/ 	.word	0x00034440
        /*bcb8*/ 	.short	0x0100
        /*bcba*/ 	.byte	0x0b
	.zero		1


	//   ....[2]....
        /*bcbc*/ 	.word	0x00000c30
        /*bcc0*/ 	.word	0x000000ff
        /*bcc4*/ 	.word	0x00034408
        /*bcc8*/ 	.short	0x0100
        /*bcca*/ 	.byte	0x0b
	.zero		1


	//   ....[3]....
        /*bccc*/ 	.word	0x00000c40
        /*bcd0*/ 	.word	0x000000ff
        /*bcd4*/ 	.word	0x00034448
        /*bcd8*/ 	.short	0x0100
        /*bcda*/ 	.byte	0x0b
	.zero		1


	//   ....[4]....
        /*bcdc*/ 	.word	0x00000c50
        /*bce0*/ 	.word	0x000000ff
        /*bce4*/ 	.word	0x00034410
        /*bce8*/ 	.short	0x0100
        /*bcea*/ 	.byte	0x0b
	.zero		1


	//   ....[5]....
        /*bcec*/ 	.word	0x00000c60
        /*bcf0*/ 	.word	0x000000ff
        /*bcf4*/ 	.word	0x00034450
        /*bcf8*/ 	.short	0x0100
        /*bcfa*/ 	.byte	0x0b
	.zero		1


	//   ....[6]....
        /*bcfc*/ 	.word	0x00000c70
        /*bd00*/ 	.word	0x000000ff
        /*bd04*/ 	.word	0x00034418
        /*bd08*/ 	.short	0x0100
        /*bd0a*/ 	.byte	0x0b
	.zero		1


	//   ....[7]....
        /*bd0c*/ 	.word	0x00000c80
        /*bd10*/ 	.word	0x000000ff
        /*bd14*/ 	.word	0x00034458
        /*bd18*/ 	.short	0x0100
        /*bd1a*/ 	.byte	0x0b
	.zero		1


	//   ....[8]....
        /*bd1c*/ 	.word	0x00000c90
        /*bd20*/ 	.word	0x000000ff
        /*bd24*/ 	.word	0x00034420
        /*bd28*/ 	.short	0x0100
        /*bd2a*/ 	.byte	0x0b
	.zero		1


	//   ....[9]....
        /*bd2c*/ 	.word	0x00000ca0
        /*bd30*/ 	.word	0x000000ff
        /*bd34*/ 	.word	0x00034460
        /*bd38*/ 	.short	0x0100
        /*bd3a*/ 	.byte	0x0b
	.zero		1


	//   ....[10]....
        /*bd3c*/ 	.word	0x00000cb0
        /*bd40*/ 	.word	0x000000ff
        /*bd44*/ 	.word	0x00034428
        /*bd48*/ 	.short	0x0100
        /*bd4a*/ 	.byte	0x0b
	.zero		1


	//   ....[11]....
        /*bd4c*/ 	.word	0x00000cc0
        /*bd50*/ 	.word	0x000000ff
        /*bd54*/ 	.word	0x00034468
        /*bd58*/ 	.short	0x0100
        /*bd5a*/ 	.byte	0x0b
	.zero		1


	//   ....[12]....
        /*bd5c*/ 	.word	0x00000cd0
        /*bd60*/ 	.word	0x000000ff
        /*bd64*/ 	.word	0x00034430
        /*bd68*/ 	.short	0x0100
        /*bd6a*/ 	.byte	0x0b
	.zero		1


	//   ....[13]....
        /*bd6c*/ 	.word	0x00000ce0
        /*bd70*/ 	.word	0x000000ff
        /*bd74*/ 	.word	0x00034470
        /*bd78*/ 	.short	0x0100
        /*bd7a*/ 	.byte	0x0b
	.zero		1


	//   ....[14]....
        /*bd7c*/ 	.word	0x00000cf0
        /*bd80*/ 	.word	0x000000ff
        /*bd84*/ 	.word	0x00034438
        /*bd88*/ 	.short	0x0100
        /*bd8a*/ 	.byte	0x0b
	.zero		1


	//   ....[15]....
        /*bd8c*/ 	.word	0x00000d00
        /*bd90*/ 	.word	0x000000ff
        /*bd94*/ 	.word	0x00034478
        /*bd98*/ 	.short	0x0100
        /*bd9a*/ 	.byte	0x0b
	.zero		1


	//   ....[16]....
        /*bd9c*/ 	.word	0x00000ea0
        /*bda0*/ 	.word	0x000000ff
        /*bda4*/ 	.word	0x00034480
        /*bda8*/ 	.short	0x0100
        /*bdaa*/ 	.byte	0x0b
	.zero		1


	//   ....[17]....
        /*bdac*/ 	.word	0x00000eb0
        /*bdb0*/ 	.word	0x000000ff
        /*bdb4*/ 	.word	0x00034498
        /*bdb8*/ 	.short	0x0100
        /*bdba*/ 	.byte	0x0b
	.zero		1


	//   ....[18]....
        /*bdbc*/ 	.word	0x00000ec0
        /*bdc0*/ 	.word	0x000000ff
        /*bdc4*/ 	.word	0x00034488
        /*bdc8*/ 	.short	0x0100
        /*bdca*/ 	.byte	0x0b
	.zero		1


	//   ....[19]....
        /*bdcc*/ 	.word	0x00000ed0
        /*bdd0*/ 	.word	0x000000ff
        /*bdd4*/ 	.word	0x000344a0
        /*bdd8*/ 	.short	0x0100
        /*bdda*/ 	.byte	0x0b
	.zero		1


	//   ....[20]....
        /*bddc*/ 	.word	0x00000ee0
        /*bde0*/ 	.word	0x000000ff
        /*bde4*/ 	.word	0x00034490
        /*bde8*/ 	.short	0x0100
        /*bdea*/ 	.byte	0x0b
	.zero		1


	//   ....[21]....
        /*bdec*/ 	.word	0x00000ef0
        /*bdf0*/ 	.word	0x000000ff
        /*bdf4*/ 	.word	0x000344a8
        /*bdf8*/ 	.short	0x0100
        /*bdfa*/ 	.byte	0x0b
	.zero		1


	//   ....[22]....
        /*bdfc*/ 	.word	0x000010e0
        /*be00*/ 	.word	0x000000ff
        /*be04*/ 	.word	0x000344b0
        /*be08*/ 	.short	0x0100
        /*be0a*/ 	.byte	0x06
	.zero		1


	//   ....[23]....
        /*be0c*/ 	.word	0x000010f0
        /*be10*/ 	.word	0x000000ff
        /*be14*/ 	.word	0x000344d0
        /*be18*/ 	.short	0x0100
        /*be1a*/ 	.byte	0x06
	.zero		1


	//   ....[24]....
        /*be1c*/ 	.word	0x00001100
        /*be20*/ 	.word	0x000000ff
        /*be24*/ 	.word	0x000344b8
        /*be28*/ 	.short	0x0100
        /*be2a*/ 	.byte	0x06
	.zero		1


	//   ....[25]....
        /*be2c*/ 	.word	0x00001110
        /*be30*/ 	.word	0x000000ff
        /*be34*/ 	.word	0x000344d8
        /*be38*/ 	.short	0x0100
        /*be3a*/ 	.byte	0x06
	.zero		1


	//   ....[26]....
        /*be3c*/ 	.word	0x00001120
        /*be40*/ 	.word	0x000000ff
        /*be44*/ 	.word	0x000344c0
        /*be48*/ 	.short	0x0100
        /*be4a*/ 	.byte	0x06
	.zero		1


	//   ....[27]....
        /*be4c*/ 	.word	0x00001130
        /*be50*/ 	.word	0x000000ff
        /*be54*/ 	.word	0x000344e0
        /*be58*/ 	.short	0x0100
        /*be5a*/ 	.byte	0x06
	.zero		1


	//   ....[28]....
        /*be5c*/ 	.word	0x00001140
        /*be60*/ 	.word	0x000000ff
        /*be64*/ 	.word	0x000344c8
        /*be68*/ 	.short	0x0100
        /*be6a*/ 	.byte	0x06
	.zero		1


	//   ....[29]....
        /*be6c*/ 	.word	0x00001150
        /*be70*/ 	.word	0x000000ff
        /*be74*/ 	.word	0x000344e8
        /*be78*/ 	.short	0x0100
        /*be7a*/ 	.byte	0x06
	.zero		1


	//   ....[30]....
        /*be7c*/ 	.word	0x00001510
        /*be80*/ 	.word	0x000000ff
        /*be84*/ 	.word	0x000344f0
        /*be88*/ 	.short	0x0100
        /*be8a*/ 	.byte	0x06
	.zero		1


	//   ....[31]....
        /*be8c*/ 	.word	0x00001550
        /*be90*/ 	.word	0x000000ff
        /*be94*/ 	.word	0x000344f8
        /*be98*/ 	.short	0x0100
        /*be9a*/ 	.byte	0x06
	.zero		1


	//   ....[32]....
        /*be9c*/ 	.word	0x000015a0
        /*bea0*/ 	.word	0x000000ff
        /*bea4*/ 	.word	0x00034500
        /*bea8*/ 	.short	0x0100
        /*beaa*/ 	.byte	0x0b
	.zero		1


	//   ....[33]....
        /*beac*/ 	.word	0x000015c0
        /*beb0*/ 	.word	0x000000ff
        /*beb4*/ 	.word	0x00034508
        /*beb8*/ 	.short	0x0100
        /*beba*/ 	.byte	0x0b
	.zero		1


	//   ....[34]....
        /*bebc*/ 	.word	0x00001630
        /*bec0*/ 	.word	0x000000ff
        /*bec4*/ 	.word	0x00034510
        /*bec8*/ 	.short	0x0100
        /*beca*/ 	.byte	0x0b
	.zero		1


	//   ....[35]....
        /*becc*/ 	.word	0x00001640
        /*bed0*/ 	.word	0x000000ff
        /*bed4*/ 	.word	0x00034518
        /*bed8*/ 	.short	0x0100
        /*beda*/ 	.byte	0x0b
	.zero		1


	//   ....[36]....
        /*bedc*/ 	.word	0x00003140
        /*bee0*/ 	.word	0x000000ff
        /*bee4*/ 	.word	0x00034400
        /*bee8*/ 	.short	0x010a
        /*beea*/ 	.byte	0x0b
	.zero		1


	//   ....[37]....
        /*beec*/ 	.word	0x00003220
        /*bef0*/ 	.word	0x000000ff
        /*bef4*/ 	.word	0x00000000
        /*bef8*/ 	.short	0x0101
        /*befa*/ 	.byte	0x0b
	.zero		1


	//   ....[38]....
        /*befc*/ 	.word	0x00003e20
        /*bf00*/ 	.word	0x00000008
        /*bf04*/ 	.word	0x00000000
        /*bf08*/ 	.short	0x010a
        /*bf0a*/ 	.byte	0x33
	.zero		1


	//   ....[39]....
        /*bf0c*/ 	.word	0x00005b50
        /*bf10*/ 	.word	0x000000ff
        /*bf14*/ 	.word	0x00034480
        /*bf18*/ 	.short	0x010a
        /*bf1a*/ 	.byte	0x04
	.zero		1


	//   ....[40]....
        /*bf1c*/ 	.word	0x00005b90
        /*bf20*/ 	.word	0x000000ff
        /*bf24*/ 	.word	0x00034480
        /*bf28*/ 	.short	0x010a
        /*bf2a*/ 	.byte	0x04
	.zero		1


	//   ....[41]....
        /*bf2c*/ 	.word	0x000114f0
        /*bf30*/ 	.word	0x000000ff
        /*bf34*/ 	.word	0x00034480
        /*bf38*/ 	.short	0x010a
        /*bf3a*/ 	.byte	0x06
	.zero		1


	//   ....[42]....
        /*bf3c*/ 	.word	0x00011530
        /*bf40*/ 	.word	0x000000ff
        /*bf44*/ 	.word	0x00034480
        /*bf48*/ 	.short	0x010a
        /*bf4a*/ 	.byte	0x06
	.zero		1


	//   ....[43]....
        /*bf4c*/ 	.word	0x0001f210
        /*bf50*/ 	.word	0x00000004
        /*bf54*/ 	.word	0x00000000
        /*bf58*/ 	.short	0x0101
        /*bf5a*/ 	.byte	0x3f
	.zero		1


	//   ....[44]....
        /*bf5c*/ 	.word	0x0001f320
        /*bf60*/ 	.word	0x00000000
        /*bf64*/ 	.word	0x00000000
        /*bf68*/ 	.short	0x0101
        /*bf6a*/ 	.byte	0x32
	.zero		1


	//   ....[45]....
        /*bf6c*/ 	.word	0x0001f410
        /*bf70*/ 	.word	0x00000000
        /*bf74*/ 	.word	0x00000000
        /*bf78*/ 	.short	0x0101
        /*bf7a*/ 	.byte	0x3f
	.zero		1


	//   ....[46]....
        /*bf7c*/ 	.word	0x0001f470
        /*bf80*/ 	.word	0x00000008
        /*bf84*/ 	.word	0x00000010
        /*bf88*/ 	.short	0x010a
        /*bf8a*/ 	.byte	0x33
	.zero		1


	//   ....[47]....
        /*bf8c*/ 	.word	0x0001fbc0
        /*bf90*/ 	.word	0x000000ff
        /*bf94*/ 	.word	0x000344b0
        /*bf98*/ 	.short	0x010a
        /*bf9a*/ 	.byte	0x2f
	.zero		1


	//   ....[48]....
        /*bf9c*/ 	.word	0x000202a0
        /*bfa0*/ 	.word	0x000000ff
        /*bfa4*/ 	.word	0x000344b8
        /*bfa8*/ 	.short	0x010a
        /*bfaa*/ 	.byte	0x2f
	.zero		1


	//   ....[49]....
        /*bfac*/ 	.word	0x000208f0
        /*bfb0*/ 	.word	0x000000ff
        /*bfb4*/ 	.word	0x00000000
        /*bfb8*/ 	.short	0x0101
        /*bfba*/ 	.byte	0x04
	.zero		1


	//   ....[50]....
        /*bfbc*/ 	.word	0x00020920
        /*bfc0*/ 	.word	0x000000ff
        /*bfc4*/ 	.word	0x000344c0
        /*bfc8*/ 	.short	0x010a
        /*bfca*/ 	.byte	0x2f
	.zero		1


	//   ....[51]....
        /*bfcc*/ 	.word	0x00020f70
        /*bfd0*/ 	.word	0x000000ff
        /*bfd4*/ 	.word	0x00000000
        /*bfd8*/ 	.short	0x0101
        /*bfda*/ 	.byte	0x05
	.zero		1


	//   ....[52]....
        /*bfdc*/ 	.word	0x00020fa0
        /*bfe0*/ 	.word	0x000000ff
        /*bfe4*/ 	.word	0x000344c8
        /*bfe8*/ 	.short	0x010a
        /*bfea*/ 	.byte	0x2f
	.zero		1


	//   ....[53]....
        /*bfec*/ 	.word	0x000214f0
        /*bff0*/ 	.word	0x000000ff
        /*bff4*/ 	.word	0x00000000
        /*bff8*/ 	.short	0x0101
        /*bffa*/ 	.byte	0x06
	.zero		1


	//   ....[54]....
        /*bffc*/ 	.word	0x00021540
        /*c000*/ 	.word	0x000000ff
        /*c004*/ 	.word	0x000344b0
        /*c008*/ 	.short	0x010a
        /*c00a*/ 	.byte	0x2f
	.zero		1


	//   ....[55]....
        /*c00c*/ 	.word	0x00021b90
        /*c010*/ 	.word	0x000000ff
        /*c014*/ 	.word	0x00000000
        /*c018*/ 	.short	0x0101
        /*c01a*/ 	.byte	0x07
	.zero		1


	//   ....[56]....
        /*c01c*/ 	.word	0x00021bc0
        /*c020*/ 	.word	0x000000ff
        /*c024*/ 	.word	0x000344b8
        /*c028*/ 	.short	0x010a
        /*c02a*/ 	.byte	0x2f
	.zero		1


	//   ....[57]....
        /*c02c*/ 	.word	0x000221f0
        /*c030*/ 	.word	0x000000ff
        /*c034*/ 	.word	0x00000000
        /*c038*/ 	.short	0x0101
        /*c03a*/ 	.byte	0x04
	.zero		1


	//   ....[58]....
        /*c03c*/ 	.word	0x00022220
        /*c040*/ 	.word	0x000000ff
        /*c044*/ 	.word	0x000344c0
        /*c048*/ 	.short	0x010a
        /*c04a*/ 	.byte	0x2f
	.zero		1


	//   ....[59]....
        /*c04c*/ 	.word	0x00022850
        /*c050*/ 	.word	0x000000ff
        /*c054*/ 	.word	0x00000000
        /*c058*/ 	.short	0x0101
        /*c05a*/ 	.byte	0x05
	.zero		1


	//   ....[60]....
        /*c05c*/ 	.word	0x00022880
        /*c060*/ 	.word	0x000000ff
        /*c064*/ 	.word	0x000344c8
        /*c068*/ 	.short	0x010a
        /*c06a*/ 	.byte	0x2f
	.zero		1


	//   ....[61]....
        /*c06c*/ 	.word	0x00022db0
        /*c070*/ 	.word	0x000000ff
        /*c074*/ 	.word	0x00000000
        /*c078*/ 	.short	0x0101
        /*c07a*/ 	.byte	0x06
	.zero		1


	//   ....[62]....
        /*c07c*/ 	.word	0x00022de0
        /*c080*/ 	.word	0x000000ff
        /*c084*/ 	.word	0x000344b0
        /*c088*/ 	.short	0x010a
        /*c08a*/ 	.byte	0x2f
	.zero		1


	//   ....[63]....
        /*c08c*/ 	.word	0x00023410
        /*c090*/ 	.word	0x000000ff
        /*c094*/ 	.word	0x00000000
        /*c098*/ 	.short	0x0101
        /*c09a*/ 	.byte	0x07
	.zero		1


	//   ....[64]....
        /*c09c*/ 	.word	0x00023440
        /*c0a0*/ 	.word	0x000000ff
        /*c0a4*/ 	.word	0x000344b8
        /*c0a8*/ 	.short	0x010a
        /*c0aa*/ 	.byte	0x2f
	.zero		1


	//   ....[65]....
        /*c0ac*/ 	.word	0x00023a70
        /*c0b0*/ 	.word	0x000000ff
        /*c0b4*/ 	.word	0x00000000
        /*c0b8*/ 	.short	0x0101
        /*c0ba*/ 	.byte	0x04
	.zero		1


	//   ....[66]....
        /*c0bc*/ 	.word	0x00023aa0
        /*c0c0*/ 	.word	0x000000ff
        /*c0c4*/ 	.word	0x000344c0
        /*c0c8*/ 	.short	0x010a
        /*c0ca*/ 	.byte	0x2f
	.zero		1


	//   ....[67]....
        /*c0cc*/ 	.word	0x000240d0
        /*c0d0*/ 	.word	0x000000ff
        /*c0d4*/ 	.word	0x00000000
        /*c0d8*/ 	.short	0x0101
        /*c0da*/ 	.byte	0x05
	.zero		1


	//   ....[68]....
        /*c0dc*/ 	.word	0x00024100
        /*c0e0*/ 	.word	0x000000ff
        /*c0e4*/ 	.word	0x000344c8
        /*c0e8*/ 	.short	0x010a
        /*c0ea*/ 	.byte	0x2f
	.zero		1


	//   ....[69]....
        /*c0ec*/ 	.word	0x00024630
        /*c0f0*/ 	.word	0x000000ff
        /*c0f4*/ 	.word	0x00000000
        /*c0f8*/ 	.short	0x0101
        /*c0fa*/ 	.byte	0x06
	.zero		1


	//   ....[70]....
        /*c0fc*/ 	.word	0x00024660
        /*c100*/ 	.word	0x000000ff
        /*c104*/ 	.word	0x000344b0
        /*c108*/ 	.short	0x010a
        /*c10a*/ 	.byte	0x2f
	.zero		1


	//   ....[71]....
        /*c10c*/ 	.word	0x00024c90
        /*c110*/ 	.word	0x000000ff
        /*c114*/ 	.word	0x00000000
        /*c118*/ 	.short	0x0101
        /*c11a*/ 	.byte	0x07
	.zero		1


	//   ....[72]....
        /*c11c*/ 	.word	0x00024cc0
        /*c120*/ 	.word	0x000000ff
        /*c124*/ 	.word	0x000344b8
        /*c128*/ 	.short	0x010a
        /*c12a*/ 	.byte	0x2f
	.zero		1


	//   ....[73]....
        /*c12c*/ 	.word	0x000252f0
        /*c130*/ 	.word	0x000000ff
        /*c134*/ 	.word	0x00000000
        /*c138*/ 	.short	0x0101
        /*c13a*/ 	.byte	0x04
	.zero		1


	//   ....[74]....
        /*c13c*/ 	.word	0x00025320
        /*c140*/ 	.word	0x000000ff
        /*c144*/ 	.word	0x000344c0
        /*c148*/ 	.short	0x010a
        /*c14a*/ 	.byte	0x2f
	.zero		1


	//   ....[75]....
        /*c14c*/ 	.word	0x00025950
        /*c150*/ 	.word	0x000000ff
        /*c154*/ 	.word	0x00000000
        /*c158*/ 	.short	0x0101
        /*c15a*/ 	.byte	0x05
	.zero		1


	//   ....[76]....
        /*c15c*/ 	.word	0x00025980
        /*c160*/ 	.word	0x000000ff
        /*c164*/ 	.word	0x000344c8
        /*c168*/ 	.short	0x010a
        /*c16a*/ 	.byte	0x2f
	.zero		1


	//   ....[77]....
        /*c16c*/ 	.word	0x00025eb0
        /*c170*/ 	.word	0x000000ff
        /*c174*/ 	.word	0x00000000
        /*c178*/ 	.short	0x0101
        /*c17a*/ 	.byte	0x06
	.zero		1


	//   ....[78]....
        /*c17c*/ 	.word	0x00025ee0
        /*c180*/ 	.word	0x000000ff
        /*c184*/ 	.word	0x000344b0
        /*c188*/ 	.short	0x010a
        /*c18a*/ 	.byte	0x2f
	.zero		1


	//   ....[79]....
        /*c18c*/ 	.word	0x00026510
        /*c190*/ 	.word	0x000000ff
        /*c194*/ 	.word	0x00000000
        /*c198*/ 	.short	0x0101
        /*c19a*/ 	.byte	0x07
	.zero		1


	//   ....[80]....
        /*c19c*/ 	.word	0x00026540
        /*c1a0*/ 	.word	0x000000ff
        /*c1a4*/ 	.word	0x000344b8
        /*c1a8*/ 	.short	0x010a
        /*c1aa*/ 	.byte	0x2f
	.zero		1


	//   ....[81]....
        /*c1ac*/ 	.word	0x00026b70
        /*c1b0*/ 	.word	0x000000ff
        /*c1b4*/ 	.word	0x00000000
        /*c1b8*/ 	.short	0x0101
        /*c1ba*/ 	.byte	0x04
	.zero		1


	//   ....[82]....
        /*c1bc*/ 	.word	0x00026ba0
        /*c1c0*/ 	.word	0x000000ff
        /*c1c4*/ 	.word	0x000344c0
        /*c1c8*/ 	.short	0x010a
        /*c1ca*/ 	.byte	0x2f
	.zero		1


	//   ....[83]....
        /*c1cc*/ 	.word	0x000271d0
        /*c1d0*/ 	.word	0x000000ff
        /*c1d4*/ 	.word	0x00000000
        /*c1d8*/ 	.short	0x0101
        /*c1da*/ 	.byte	0x05
	.zero		1


	//   ....[84]....
        /*c1dc*/ 	.word	0x00027200
        /*c1e0*/ 	.word	0x000000ff
        /*c1e4*/ 	.word	0x000344c8
        /*c1e8*/ 	.short	0x010a
        /*c1ea*/ 	.byte	0x2f
	.zero		1


	//   ....[85]....
        /*c1ec*/ 	.word	0x00027730
        /*c1f0*/ 	.word	0x000000ff
        /*c1f4*/ 	.word	0x00000000
        /*c1f8*/ 	.short	0x0101
        /*c1fa*/ 	.byte	0x06
	.zero		1


	//   ....[86]....
        /*c1fc*/ 	.word	0x00027760
        /*c200*/ 	.word	0x000000ff
        /*c204*/ 	.word	0x000344b0
        /*c208*/ 	.short	0x010a
        /*c20a*/ 	.byte	0x2f
	.zero		1


	//   ....[87]....
        /*c20c*/ 	.word	0x00027d90
        /*c210*/ 	.word	0x000000ff
        /*c214*/ 	.word	0x00000000
        /*c218*/ 	.short	0x0101
        /*c21a*/ 	.byte	0x07
	.zero		1


	//   ....[88]....
        /*c21c*/ 	.word	0x00027dc0
        /*c220*/ 	.word	0x000000ff
        /*c224*/ 	.word	0x000344b8
        /*c228*/ 	.short	0x010a
        /*c22a*/ 	.byte	0x2f
	.zero		1


	//   ....[89]....
        /*c22c*/ 	.word	0x000283f0
        /*c230*/ 	.word	0x000000ff
        /*c234*/ 	.word	0x00000000
        /*c238*/ 	.short	0x0101
        /*c23a*/ 	.byte	0x04
	.zero		1


	//   ....[90]....
        /*c23c*/ 	.word	0x00028420
        /*c240*/ 	.word	0x000000ff
        /*c244*/ 	.word	0x000344c0
        /*c248*/ 	.short	0x010a
        /*c24a*/ 	.byte	0x2f
	.zero		1


	//   ....[91]....
        /*c24c*/ 	.word	0x00028a50
        /*c250*/ 	.word	0x000000ff
        /*c254*/ 	.word	0x00000000
        /*c258*/ 	.short	0x0101
        /*c25a*/ 	.byte	0x05
	.zero		1


	//   ....[92]....
        /*c25c*/ 	.word	0x00028a80
        /*c260*/ 	.word	0x000000ff
        /*c264*/ 	.word	0x000344c8
        /*c268*/ 	.short	0x010a
        /*c26a*/ 	.byte	0x2f
	.zero		1


	//   ....[93]....
        /*c26c*/ 	.word	0x00028fb0
        /*c270*/ 	.word	0x000000ff
        /*c274*/ 	.word	0x00000000
        /*c278*/ 	.short	0x0101
        /*c27a*/ 	.byte	0x06
	.zero		1


	//   ....[94]....
        /*c27c*/ 	.word	0x00028fe0
        /*c280*/ 	.word	0x000000ff
        /*c284*/ 	.word	0x000344b0
        /*c288*/ 	.short	0x010a
        /*c28a*/ 	.byte	0x2f
	.zero		1


	//   ....[95]....
        /*c28c*/ 	.word	0x00029610
        /*c290*/ 	.word	0x000000ff
        /*c294*/ 	.word	0x00000000
        /*c298*/ 	.short	0x0101
        /*c29a*/ 	.byte	0x07
	.zero		1


	//   ....[96]....
        /*c29c*/ 	.word	0x00029640
        /*c2a0*/ 	.word	0x000000ff
        /*c2a4*/ 	.word	0x000344b8
        /*c2a8*/ 	.short	0x010a
        /*c2aa*/ 	.byte	0x2f
	.zero		1


	//   ....[97]....
        /*c2ac*/ 	.word	0x00029c70
        /*c2b0*/ 	.word	0x000000ff
        /*c2b4*/ 	.word	0x00000000
        /*c2b8*/ 	.short	0x0101
        /*c2ba*/ 	.byte	0x04
	.zero		1


	//   ....[98]....
        /*c2bc*/ 	.word	0x00029ca0
        /*c2c0*/ 	.word	0x000000ff
        /*c2c4*/ 	.word	0x000344c0
        /*c2c8*/ 	.short	0x010a
        /*c2ca*/ 	.byte	0x2f
	.zero		1


	//   ....[99]....
        /*c2cc*/ 	.word	0x0002a2d0
        /*c2d0*/ 	.word	0x000000ff
        /*c2d4*/ 	.word	0x00000000
        /*c2d8*/ 	.short	0x0101
        /*c2da*/ 	.byte	0x05
	.zero		1


	//   ....[100]....
        /*c2dc*/ 	.word	0x0002a300
        /*c2e0*/ 	.word	0x000000ff
        /*c2e4*/ 	.word	0x000344c8
        /*c2e8*/ 	.short	0x010a
        /*c2ea*/ 	.byte	0x2f
	.zero		1


	//   ....[101]....
        /*c2ec*/ 	.word	0x0002a830
        /*c2f0*/ 	.word	0x000000ff
        /*c2f4*/ 	.word	0x00000000
        /*c2f8*/ 	.short	0x0101
        /*c2fa*/ 	.byte	0x06
	.zero		1


	//   ....[102]....
        /*c2fc*/ 	.word	0x0002a860
        /*c300*/ 	.word	0x000000ff
        /*c304*/ 	.word	0x000344b0
        /*c308*/ 	.short	0x010a
        /*c30a*/ 	.byte	0x2f
	.zero		1


	//   ....[103]....
        /*c30c*/ 	.word	0x0002ae90
        /*c310*/ 	.word	0x000000ff
        /*c314*/ 	.word	0x00000000
        /*c318*/ 	.short	0x0101
        /*c31a*/ 	.byte	0x07
	.zero		1


	//   ....[104]....
        /*c31c*/ 	.word	0x0002aec0
        /*c320*/ 	.word	0x000000ff
        /*c324*/ 	.word	0x000344b8
        /*c328*/ 	.short	0x010a
        /*c32a*/ 	.byte	0x2f
	.zero		1


	//   ....[105]....
        /*c32c*/ 	.word	0x0002b4f0
        /*c330*/ 	.word	0x000000ff
        /*c334*/ 	.word	0x00000000
        /*c338*/ 	.short	0x0101
        /*c33a*/ 	.byte	0x04
	.zero		1


	//   ....[106]....
        /*c33c*/ 	.word	0x0002b520
        /*c340*/ 	.word	0x000000ff
        /*c344*/ 	.word	0x000344c0
        /*c348*/ 	.short	0x010a
        /*c34a*/ 	.byte	0x2f
	.zero		1


	//   ....[107]....
        /*c34c*/ 	.word	0x0002bb50
        /*c350*/ 	.word	0x000000ff
        /*c354*/ 	.word	0x00000000
        /*c358*/ 	.short	0x0101
        /*c35a*/ 	.byte	0x05
	.zero		1


	//   ....[108]....
        /*c35c*/ 	.word	0x0002bb80
        /*c360*/ 	.word	0x000000ff
        /*c364*/ 	.word	0x000344c8
        /*c368*/ 	.short	0x010a
        /*c36a*/ 	.byte	0x2f
	.zero		1


	//   ....[109]....
        /*c36c*/ 	.word	0x0002c0c0
        /*c370*/ 	.word	0x000000ff
        /*c374*/ 	.word	0x00000000
        /*c378*/ 	.short	0x0101
        /*c37a*/ 	.byte	0x06
	.zero		1


	//   ....[110]....
        /*c37c*/ 	.word	0x0002c150
        /*c380*/ 	.word	0x000000ff
        /*c384*/ 	.word	0x00034400
        /*c388*/ 	.short	0x010a
        /*c38a*/ 	.byte	0x04
	.zero		1


	//   ....[111]....
        /*c38c*/ 	.word	0x0002c250
        /*c390*/ 	.word	0x000000ff
        /*c394*/ 	.word	0x00000000
        /*c398*/ 	.short	0x0101
        /*c39a*/ 	.byte	0x04
	.zero		1


	//   ....[112]....
        /*c39c*/ 	.word	0x0002c440
        /*c3a0*/ 	.word	0x000000ff
        /*c3a4*/ 	.word	0x00034400
        /*c3a8*/ 	.short	0x010a
        /*c3aa*/ 	.byte	0x04
	.zero		1


	//   ....[113]....
        /*c3ac*/ 	.word	0x0002c520
        /*c3b0*/ 	.word	0x000000ff
        /*c3b4*/ 	.word	0x00000000
        /*c3b8*/ 	.short	0x0101
        /*c3ba*/ 	.byte	0x04
	.zero		1


	//   ....[114]....
        /*c3bc*/ 	.word	0x0002ca30
        /*c3c0*/ 	.word	0x000000ff
        /*c3c4*/ 	.word	0x00000000
        /*c3c8*/ 	.short	0x0101
        /*c3ca*/ 	.byte	0x07
	.zero		1


	//   ....[115]....
        /*c3cc*/ 	.word	0x0002ca60
        /*c3d0*/ 	.word	0x00000000
        /*c3d4*/ 	.word	0x00000000
        /*c3d8*/ 	.short	0x0101
        /*c3da*/ 	.byte	0x32
	.zero		1


	//   ....[116]....
        /*c3dc*/ 	.word	0x0002d200
        /*c3e0*/ 	.word	0x000000ff
        /*c3e4*/ 	.word	0x000344f8
        /*c3e8*/ 	.short	0x010a
        /*c3ea*/ 	.byte	0x04
	.zero		1


	//   ....[117]....
        /*c3ec*/ 	.word	0x0002d330
        /*c3f0*/ 	.word	0x000000ff
        /*c3f4*/ 	.word	0x00034400
        /*c3f8*/ 	.short	0x010a
        /*c3fa*/ 	.byte	0x06
	.zero		1


	//   ....[118]....
        /*c3fc*/ 	.word	0x0002d450
        /*c400*/ 	.word	0x000000ff
        /*c404*/ 	.word	0x00000000
        /*c408*/ 	.short	0x0101
        /*c40a*/ 	.byte	0x06
	.zero		1


	//   ....[119]....
        /*c40c*/ 	.word	0x0002d640
        /*c410*/ 	.word	0x000000ff
        /*c414*/ 	.word	0x000344d0
        /*c418*/ 	.short	0x010a
        /*c41a*/ 	.byte	0x04
	.zero		1


	//   ....[120]....
        /*c41c*/ 	.word	0x0002d700
        /*c420*/ 	.word	0x000000ff
        /*c424*/ 	.word	0x000344b0
        /*c428*/ 	.short	0x010b
        /*c42a*/ 	.byte	0x04
	.zero		1


	//   ....[121]....
        /*c42c*/ 	.word	0x0002d760
        /*c430*/ 	.word	0x000000ff
        /*c434*/ 	.word	0x00000000
        /*c438*/ 	.short	0x0101
        /*c43a*/ 	.byte	0x06
	.zero		1


	//   ....[122]....
        /*c43c*/ 	.word	0x0002d790
        /*c440*/ 	.word	0x000000ff
        /*c444*/ 	.word	0x000344d8
        /*c448*/ 	.short	0x010a
        /*c44a*/ 	.byte	0x04
	.zero		1


	//   ....[123]....
        /*c44c*/ 	.word	0x0002d870
        /*c450*/ 	.word	0x000000ff
        /*c454*/ 	.word	0x000344b8
        /*c458*/ 	.short	0x010b
        /*c45a*/ 	.byte	0x04
	.zero		1


	//   ....[124]....
        /*c45c*/ 	.word	0x0002d8d0
        /*c460*/ 	.word	0x000000ff
        /*c464*/ 	.word	0x00000000
        /*c468*/ 	.short	0x0101
        /*c46a*/ 	.byte	0x07
	.zero		1


	//   ....[125]....
        /*c46c*/ 	.word	0x0002d900
        /*c470*/ 	.word	0x000000ff
        /*c474*/ 	.word	0x000344e0
        /*c478*/ 	.short	0x010a
        /*c47a*/ 	.byte	0x04
	.zero		1


	//   ....[126]....
        /*c47c*/ 	.word	0x0002d9e0
        /*c480*/ 	.word	0x000000ff
        /*c484*/ 	.word	0x000344c0
        /*c488*/ 	.short	0x010b
        /*c48a*/ 	.byte	0x04
	.zero		1


	//   ....[127]....
        /*c48c*/ 	.word	0x0002da40
        /*c490*/ 	.word	0x000000ff
        /*c494*/ 	.word	0x00000000
        /*c498*/ 	.short	0x0101
        /*c49a*/ 	.byte	0x08
	.zero		1


	//   ....[128]....
        /*c49c*/ 	.word	0x0002da70
        /*c4a0*/ 	.word	0x000000ff
        /*c4a4*/ 	.word	0x000344e8
        /*c4a8*/ 	.short	0x010a
        /*c4aa*/ 	.byte	0x04
	.zero		1


	//   ....[129]....
        /*c4ac*/ 	.word	0x0002db50
        /*c4b0*/ 	.word	0x000000ff
        /*c4b4*/ 	.word	0x000344c8
        /*c4b8*/ 	.short	0x010b
        /*c4ba*/ 	.byte	0x04
	.zero		1


	//   ....[130]....
        /*c4bc*/ 	.word	0x0002dbc0
        /*c4c0*/ 	.word	0x000000ff
        /*c4c4*/ 	.word	0x00000000
        /*c4c8*/ 	.short	0x0101
        /*c4ca*/ 	.byte	0x09
	.zero		1


	//   ....[131]....
        /*c4cc*/ 	.word	0x0002dc00
        /*c4d0*/ 	.word	0x000000ff
        /*c4d4*/ 	.word	0x000344d0
        /*c4d8*/ 	.short	0x010a
        /*c4da*/ 	.byte	0x04
	.zero		1


	//   ....[132]....
        /*c4dc*/ 	.word	0x0002dcc0
        /*c4e0*/ 	.word	0x000000ff
        /*c4e4*/ 	.word	0x000344b0
        /*c4e8*/ 	.short	0x010b
        /*c4ea*/ 	.byte	0x04
	.zero		1


	//   ....[133]....
        /*c4ec*/ 	.word	0x0002dd00
        /*c4f0*/ 	.word	0x000000ff
        /*c4f4*/ 	.word	0x00000000
        /*c4f8*/ 	.short	0x0101
        /*c4fa*/ 	.byte	0x06
	.zero		1


	//   ....[134]....
        /*c4fc*/ 	.word	0x0002dd30
        /*c500*/ 	.word	0x000000ff
        /*c504*/ 	.word	0x000344d8
        /*c508*/ 	.short	0x010a
        /*c50a*/ 	.byte	0x04
	.zero		1


	//   ....[135]....
        /*c50c*/ 	.word	0x0002de00
        /*c510*/ 	.word	0x000000ff
        /*c514*/ 	.word	0x000344b8
        /*c518*/ 	.short	0x010b
        /*c51a*/ 	.byte	0x04
	.zero		1


	//   ....[136]....
        /*c51c*/ 	.word	0x0002de40
        /*c520*/ 	.word	0x000000ff
        /*c524*/ 	.word	0x00000000
        /*c528*/ 	.short	0x0101
        /*c52a*/ 	.byte	0x07
	.zero		1


	//   ....[137]....
        /*c52c*/ 	.word	0x0002de70
        /*c530*/ 	.word	0x000000ff
        /*c534*/ 	.word	0x000344e0
        /*c538*/ 	.short	0x010a
        /*c53a*/ 	.byte	0x04
	.zero		1


	//   ....[138]....
        /*c53c*/ 	.word	0x0002df40
        /*c540*/ 	.word	0x000000ff
        /*c544*/ 	.word	0x000344c0
        /*c548*/ 	.short	0x010b
        /*c54a*/ 	.byte	0x04
	.zero		1


	//   ....[139]....
        /*c54c*/ 	.word	0x0002df80
        /*c550*/ 	.word	0x000000ff
        /*c554*/ 	.word	0x00000000
        /*c558*/ 	.short	0x0101
        /*c55a*/ 	.byte	0x08
	.zero		1


	//   ....[140]....
        /*c55c*/ 	.word	0x0002dfb0
        /*c560*/ 	.word	0x000000ff
        /*c564*/ 	.word	0x000344e8
        /*c568*/ 	.short	0x010a
        /*c56a*/ 	.byte	0x04
	.zero		1


	//   ....[141]....
        /*c56c*/ 	.word	0x0002e080
        /*c570*/ 	.word	0x000000ff
        /*c574*/ 	.word	0x000344c8
        /*c578*/ 	.short	0x010b
        /*c57a*/ 	.byte	0x04
	.zero		1


	//   ....[142]....
        /*c57c*/ 	.word	0x0002e0c0
        /*c580*/ 	.word	0x000000ff
        /*c584*/ 	.word	0x00000000
        /*c588*/ 	.short	0x0101
        /*c58a*/ 	.byte	0x09
	.zero		1


	//   ....[143]....
        /*c58c*/ 	.word	0x0002e100
        /*c590*/ 	.word	0x000000ff
        /*c594*/ 	.word	0x000344d0
        /*c598*/ 	.short	0x010a
        /*c59a*/ 	.byte	0x04
	.zero		1


	//   ....[144]....
        /*c59c*/ 	.word	0x0002e1c0
        /*c5a0*/ 	.word	0x000000ff
        /*c5a4*/ 	.word	0x000344b0
        /*c5a8*/ 	.short	0x010b
        /*c5aa*/ 	.byte	0x04
	.zero		1


	//   ....[145]....
        /*c5ac*/ 	.word	0x0002e200
        /*c5b0*/ 	.word	0x000000ff
        /*c5b4*/ 	.word	0x00000000
        /*c5b8*/ 	.short	0x0101
        /*c5ba*/ 	.byte	0x06
	.zero		1


	//   ....[146]....
        /*c5bc*/ 	.word	0x0002e230
        /*c5c0*/ 	.word	0x000000ff
        /*c5c4*/ 	.word	0x000344d8
        /*c5c8*/ 	.short	0x010a
        /*c5ca*/ 	.byte	0x04
	.zero		1


	//   ....[147]....
        /*c5cc*/ 	.word	0x0002e300
        /*c5d0*/ 	.word	0x000000ff
        /*c5d4*/ 	.word	0x000344b8
        /*c5d8*/ 	.short	0x010b
        /*c5da*/ 	.byte	0x04
	.zero		1


	//   ....[148]....
        /*c5dc*/ 	.word	0x0002e340
        /*c5e0*/ 	.word	0x000000ff
        /*c5e4*/ 	.word	0x00000000
        /*c5e8*/ 	.short	0x0101
        /*c5ea*/ 	.byte	0x07
	.zero		1


	//   ....[149]....
        /*c5ec*/ 	.word	0x0002e370
        /*c5f0*/ 	.word	0x000000ff
        /*c5f4*/ 	.word	0x000344e0
        /*c5f8*/ 	.short	0x010a
        /*c5fa*/ 	.byte	0x04
	.zero		1


	//   ....[150]....
        /*c5fc*/ 	.word	0x0002e440
        /*c600*/ 	.word	0x000000ff
        /*c604*/ 	.word	0x000344c0
        /*c608*/ 	.short	0x010b
        /*c60a*/ 	.byte	0x04
	.zero		1


	//   ....[151]....
        /*c60c*/ 	.word	0x0002e480
        /*c610*/ 	.word	0x000000ff
        /*c614*/ 	.word	0x00000000
        /*c618*/ 	.short	0x0101
        /*c61a*/ 	.byte	0x08
	.zero		1


	//   ....[152]....
        /*c61c*/ 	.word	0x0002e4b0
        /*c620*/ 	.word	0x000000ff
        /*c624*/ 	.word	0x000344e8
        /*c628*/ 	.short	0x010a
        /*c62a*/ 	.byte	0x04
	.zero		1


	//   ....[153]....
        /*c62c*/ 	.word	0x0002e580
        /*c630*/ 	.word	0x000000ff
        /*c634*/ 	.word	0x000344c8
        /*c638*/ 	.short	0x010b
        /*c63a*/ 	.byte	0x04
	.zero		1


	//   ....[154]....
        /*c63c*/ 	.word	0x0002e5c0
        /*c640*/ 	.word	0x000000ff
        /*c644*/ 	.word	0x00000000
        /*c648*/ 	.short	0x0101
        /*c64a*/ 	.byte	0x09
	.zero		1


	//   ....[155]....
        /*c64c*/ 	.word	0x0002e600
        /*c650*/ 	.word	0x000000ff
        /*c654*/ 	.word	0x000344d0
        /*c658*/ 	.short	0x010a
        /*c65a*/ 	.byte	0x04
	.zero		1


	//   ....[156]....
        /*c65c*/ 	.word	0x0002e6c0
        /*c660*/ 	.word	0x000000ff
        /*c664*/ 	.word	0x000344b0
        /*c668*/ 	.short	0x010b
        /*c66a*/ 	.byte	0x04
	.zero		1


	//   ....[157]....
        /*c66c*/ 	.word	0x0002e700
        /*c670*/ 	.word	0x000000ff
        /*c674*/ 	.word	0x00000000
        /*c678*/ 	.short	0x0101
        /*c67a*/ 	.byte	0x06
	.zero		1


	//   ....[158]....
        /*c67c*/ 	.word	0x0002e730
        /*c680*/ 	.word	0x000000ff
        /*c684*/ 	.word	0x000344d8
        /*c688*/ 	.short	0x010a
        /*c68a*/ 	.byte	0x04
	.zero		1


	//   ....[159]....
        /*c68c*/ 	.word	0x0002e800
        /*c690*/ 	.word	0x000000ff
        /*c694*/ 	.word	0x000344b8
        /*c698*/ 	.short	0x010b
        /*c69a*/ 	.byte	0x04
	.zero		1


	//   ....[160]....
        /*c69c*/ 	.word	0x0002e840
        /*c6a0*/ 	.word	0x000000ff
        /*c6a4*/ 	.word	0x00000000
        /*c6a8*/ 	.short	0x0101
        /*c6aa*/ 	.byte	0x07
	.zero		1


	//   ....[161]....
        /*c6ac*/ 	.word	0x0002e870
        /*c6b0*/ 	.word	0x000000ff
        /*c6b4*/ 	.word	0x000344e0
        /*c6b8*/ 	.short	0x010a
        /*c6ba*/ 	.byte	0x04
	.zero		1


	//   ....[162]....
        /*c6bc*/ 	.word	0x0002e940
        /*c6c0*/ 	.word	0x000000ff
        /*c6c4*/ 	.word	0x000344c0
        /*c6c8*/ 	.short	0x010b
        /*c6ca*/ 	.byte	0x04
	.zero		1


	//   ....[163]....
        /*c6cc*/ 	.word	0x0002e980
        /*c6d0*/ 	.word	0x000000ff
        /*c6d4*/ 	.word	0x00000000
        /*c6d8*/ 	.short	0x0101
        /*c6da*/ 	.byte	0x08
	.zero		1


	//   ....[164]....
        /*c6dc*/ 	.word	0x0002e9b0
        /*c6e0*/ 	.word	0x000000ff
        /*c6e4*/ 	.word	0x000344e8
        /*c6e8*/ 	.short	0x010a
        /*c6ea*/ 	.byte	0x04
	.zero		1


	//   ....[165]....
        /*c6ec*/ 	.word	0x0002ea80
        /*c6f0*/ 	.word	0x000000ff
        /*c6f4*/ 	.word	0x000344c8
        /*c6f8*/ 	.short	0x010b
        /*c6fa*/ 	.byte	0x04
	.zero		1


	//   ....[166]....
        /*c6fc*/ 	.word	0x0002eac0
        /*c700*/ 	.word	0x000000ff
        /*c704*/ 	.word	0x00000000
        /*c708*/ 	.short	0x0101
        /*c70a*/ 	.byte	0x09
	.zero		1


	//   ....[167]....
        /*c70c*/ 	.word	0x0002eb00
        /*c710*/ 	.word	0x000000ff
        /*c714*/ 	.word	0x000344d0
        /*c718*/ 	.short	0x010a
        /*c71a*/ 	.byte	0x04
	.zero		1


	//   ....[168]....
        /*c71c*/ 	.word	0x0002ebc0
        /*c720*/ 	.word	0x000000ff
        /*c724*/ 	.word	0x000344b0
        /*c728*/ 	.short	0x010b
        /*c72a*/ 	.byte	0x04
	.zero		1


	//   ....[169]....
        /*c72c*/ 	.word	0x0002ec00
        /*c730*/ 	.word	0x000000ff
        /*c734*/ 	.word	0x00000000
        /*c738*/ 	.short	0x0101
        /*c73a*/ 	.byte	0x06
	.zero		1


	//   ....[170]....
        /*c73c*/ 	.word	0x0002ec30
        /*c740*/ 	.word	0x000000ff
        /*c744*/ 	.word	0x000344d8
        /*c748*/ 	.short	0x010a
        /*c74a*/ 	.byte	0x04
	.zero		1


	//   ....[171]....
        /*c74c*/ 	.word	0x0002ed00
        /*c750*/ 	.word	0x000000ff
        /*c754*/ 	.word	0x000344b8
        /*c758*/ 	.short	0x010b
        /*c75a*/ 	.byte	0x04
	.zero		1


	//   ....[172]....
        /*c75c*/ 	.word	0x0002ed40
        /*c760*/ 	.word	0x000000ff
        /*c764*/ 	.word	0x00000000
        /*c768*/ 	.short	0x0101
        /*c76a*/ 	.byte	0x07
	.zero		1


	//   ....[173]....
        /*c76c*/ 	.word	0x0002ed70
        /*c770*/ 	.word	0x000000ff
        /*c774*/ 	.word	0x000344e0
        /*c778*/ 	.short	0x010a
        /*c77a*/ 	.byte	0x04
	.zero		1


	//   ....[174]....
        /*c77c*/ 	.word	0x0002ee40
        /*c780*/ 	.word	0x000000ff
        /*c784*/ 	.word	0x000344c0
        /*c788*/ 	.short	0x010b
        /*c78a*/ 	.byte	0x04
	.zero		1


	//   ....[175]....
        /*c78c*/ 	.word	0x0002ee80
        /*c790*/ 	.word	0x000000ff
        /*c794*/ 	.word	0x00000000
        /*c798*/ 	.short	0x0101
        /*c79a*/ 	.byte	0x08
	.zero		1


	//   ....[176]....
        /*c79c*/ 	.word	0x0002eeb0
        /*c7a0*/ 	.word	0x000000ff
        /*c7a4*/ 	.word	0x000344e8
        /*c7a8*/ 	.short	0x010a
        /*c7aa*/ 	.byte	0x04
	.zero		1


	//   ....[177]....
        /*c7ac*/ 	.word	0x0002ef80
        /*c7b0*/ 	.word	0x000000ff
        /*c7b4*/ 	.word	0x000344c8
        /*c7b8*/ 	.short	0x010b
        /*c7ba*/ 	.byte	0x04
	.zero		1


	//   ....[178]....
        /*c7bc*/ 	.word	0x0002efc0
        /*c7c0*/ 	.word	0x000000ff
        /*c7c4*/ 	.word	0x00000000
        /*c7c8*/ 	.short	0x0101
        /*c7ca*/ 	.byte	0x09
	.zero		1


	//   ....[179]....
        /*c7cc*/ 	.word	0x0002f000
        /*c7d0*/ 	.word	0x000000ff
        /*c7d4*/ 	.word	0x000344d0
        /*c7d8*/ 	.short	0x010a
        /*c7da*/ 	.byte	0x04
	.zero		1


	//   ....[180]....
        /*c7dc*/ 	.word	0x0002f0c0
        /*c7e0*/ 	.word	0x000000ff
        /*c7e4*/ 	.word	0x000344b0
        /*c7e8*/ 	.short	0x010b
        /*c7ea*/ 	.byte	0x04
	.zero		1


	//   ....[181]....
        /*c7ec*/ 	.word	0x0002f100
        /*c7f0*/ 	.word	0x000000ff
        /*c7f4*/ 	.word	0x00000000
        /*c7f8*/ 	.short	0x0101
        /*c7fa*/ 	.byte	0x06
	.zero		1


	//   ....[182]....
        /*c7fc*/ 	.word	0x0002f130
        /*c800*/ 	.word	0x000000ff
        /*c804*/ 	.word	0x000344d8
        /*c808*/ 	.short	0x010a
        /*c80a*/ 	.byte	0x04
	.zero		1


	//   ....[183]....
        /*c80c*/ 	.word	0x0002f200
        /*c810*/ 	.word	0x000000ff
        /*c814*/ 	.word	0x000344b8
        /*c818*/ 	.short	0x010b
        /*c81a*/ 	.byte	0x04
	.zero		1


	//   ....[184]....
        /*c81c*/ 	.word	0x0002f240
        /*c820*/ 	.word	0x000000ff
        /*c824*/ 	.word	0x00000000
        /*c828*/ 	.short	0x0101
        /*c82a*/ 	.byte	0x07
	.zero		1


	//   ....[185]....
        /*c82c*/ 	.word	0x0002f270
        /*c830*/ 	.word	0x000000ff
        /*c834*/ 	.word	0x000344e0
        /*c838*/ 	.short	0x010a
        /*c83a*/ 	.byte	0x04
	.zero		1


	//   ....[186]....
        /*c83c*/ 	.word	0x0002f340
        /*c840*/ 	.word	0x000000ff
        /*c844*/ 	.word	0x000344c0
        /*c848*/ 	.short	0x010b
        /*c84a*/ 	.byte	0x04
	.zero		1


	//   ....[187]....
        /*c84c*/ 	.word	0x0002f380
        /*c850*/ 	.word	0x000000ff
        /*c854*/ 	.word	0x00000000
        /*c858*/ 	.short	0x0101
        /*c85a*/ 	.byte	0x08
	.zero		1


	//   ....[188]....
        /*c85c*/ 	.word	0x0002f3b0
        /*c860*/ 	.word	0x000000ff
        /*c864*/ 	.word	0x000344e8
        /*c868*/ 	.short	0x010a
        /*c86a*/ 	.byte	0x04
	.zero		1


	//   ....[189]....
        /*c86c*/ 	.word	0x0002f480
        /*c870*/ 	.word	0x000000ff
        /*c874*/ 	.word	0x000344c8
        /*c878*/ 	.short	0x010b
        /*c87a*/ 	.byte	0x04
	.zero		1


	//   ....[190]....
        /*c87c*/ 	.word	0x0002f4c0
        /*c880*/ 	.word	0x000000ff
        /*c884*/ 	.word	0x00000000
        /*c888*/ 	.short	0x0101
        /*c88a*/ 	.byte	0x09
	.zero		1


	//   ....[191]....
        /*c88c*/ 	.word	0x0002f500
        /*c890*/ 	.word	0x000000ff
        /*c894*/ 	.word	0x000344d0
        /*c898*/ 	.short	0x010a
        /*c89a*/ 	.byte	0x04
	.zero		1


	//   ....[192]....
        /*c89c*/ 	.word	0x0002f5c0
        /*c8a0*/ 	.word	0x000000ff
        /*c8a4*/ 	.word	0x000344b0
        /*c8a8*/ 	.short	0x010b
        /*c8aa*/ 	.byte	0x04
	.zero		1


	//   ....[193]....
        /*c8ac*/ 	.word	0x0002f600
        /*c8b0*/ 	.word	0x000000ff
        /*c8b4*/ 	.word	0x00000000
        /*c8b8*/ 	.short	0x0101
        /*c8ba*/ 	.byte	0x06
	.zero		1


	//   ....[194]....
        /*c8bc*/ 	.word	0x0002f630
        /*c8c0*/ 	.word	0x000000ff
        /*c8c4*/ 	.word	0x000344d8
        /*c8c8*/ 	.short	0x010a
        /*c8ca*/ 	.byte	0x04
	.zero		1


	//   ....[195]....
        /*c8cc*/ 	.word	0x0002f700
        /*c8d0*/ 	.word	0x000000ff
        /*c8d4*/ 	.word	0x000344b8
        /*c8d8*/ 	.short	0x010b
        /*c8da*/ 	.byte	0x04
	.zero		1


	//   ....[196]....
        /*c8dc*/ 	.word	0x0002f740
        /*c8e0*/ 	.word	0x000000ff
        /*c8e4*/ 	.word	0x00000000
        /*c8e8*/ 	.short	0x0101
        /*c8ea*/ 	.byte	0x07
	.zero		1


	//   ....[197]....
        /*c8ec*/ 	.word	0x0002f770
        /*c8f0*/ 	.word	0x000000ff
        /*c8f4*/ 	.word	0x000344e0
        /*c8f8*/ 	.short	0x010a
        /*c8fa*/ 	.byte	0x04
	.zero		1


	//   ....[198]....
        /*c8fc*/ 	.word	0x0002f840
        /*c900*/ 	.word	0x000000ff
        /*c904*/ 	.word	0x000344c0
        /*c908*/ 	.short	0x010b
        /*c90a*/ 	.byte	0x04
	.zero		1


	//   ....[199]....
        /*c90c*/ 	.word	0x0002f880
        /*c910*/ 	.word	0x000000ff
        /*c914*/ 	.word	0x00000000
        /*c918*/ 	.short	0x0101
        /*c91a*/ 	.byte	0x08
	.zero		1


	//   ....[200]....
        /*c91c*/ 	.word	0x0002f8b0
        /*c920*/ 	.word	0x000000ff
        /*c924*/ 	.word	0x000344e8
        /*c928*/ 	.short	0x010a
        /*c92a*/ 	.byte	0x04
	.zero		1


	//   ....[201]....
        /*c92c*/ 	.word	0x0002f980
        /*c930*/ 	.word	0x000000ff
        /*c934*/ 	.word	0x000344c8
        /*c938*/ 	.short	0x010b
        /*c93a*/ 	.byte	0x04
	.zero		1


	//   ....[202]....
        /*c93c*/ 	.word	0x0002f9c0
        /*c940*/ 	.word	0x000000ff
        /*c944*/ 	.word	0x00000000
        /*c948*/ 	.short	0x0101
        /*c94a*/ 	.byte	0x09
	.zero		1


	//   ....[203]....
        /*c94c*/ 	.word	0x0002fa00
        /*c950*/ 	.word	0x000000ff
        /*c954*/ 	.word	0x000344d0
        /*c958*/ 	.short	0x010a
        /*c95a*/ 	.byte	0x04
	.zero		1


	//   ....[204]....
        /*c95c*/ 	.word	0x0002fac0
        /*c960*/ 	.word	0x000000ff
        /*c964*/ 	.word	0x000344b0
        /*c968*/ 	.short	0x010b
        /*c96a*/ 	.byte	0x04
	.zero		1


	//   ....[205]....
        /*c96c*/ 	.word	0x0002fb00
        /*c970*/ 	.word	0x000000ff
        /*c974*/ 	.word	0x00000000
        /*c978*/ 	.short	0x0101
        /*c97a*/ 	.byte	0x06
	.zero		1


	//   ....[206]....
        /*c97c*/ 	.word	0x0002fb30
        /*c980*/ 	.word	0x000000ff
        /*c984*/ 	.word	0x000344d8
        /*c988*/ 	.short	0x010a
        /*c98a*/ 	.byte	0x04
	.zero		1


	//   ....[207]....
        /*c98c*/ 	.word	0x0002fc00
        /*c990*/ 	.word	0x000000ff
        /*c994*/ 	.word	0x000344b8
        /*c998*/ 	.short	0x010b
        /*c99a*/ 	.byte	0x04
	.zero		1


	//   ....[208]....
        /*c99c*/ 	.word	0x0002fc40
        /*c9a0*/ 	.word	0x000000ff
        /*c9a4*/ 	.word	0x00000000
        /*c9a8*/ 	.short	0x0101
        /*c9aa*/ 	.byte	0x07
	.zero		1


	//   ....[209]....
        /*c9ac*/ 	.word	0x0002fc70
        /*c9b0*/ 	.word	0x000000ff
        /*c9b4*/ 	.word	0x000344e0
        /*c9b8*/ 	.short	0x010a
        /*c9ba*/ 	.byte	0x04
	.zero		1


	//   ....[210]....
        /*c9bc*/ 	.word	0x0002fd50
        /*c9c0*/ 	.word	0x000000ff
        /*c9c4*/ 	.word	0x000344c0
        /*c9c8*/ 	.short	0x010b
        /*c9ca*/ 	.byte	0x04
	.zero		1


	//   ....[211]....
        /*c9cc*/ 	.word	0x0002fd90
        /*c9d0*/ 	.word	0x000000ff
        /*c9d4*/ 	.word	0x00000000
        /*c9d8*/ 	.short	0x0101
        /*c9da*/ 	.byte	0x08
	.zero		1


	//   ....[212]....
        /*c9dc*/ 	.word	0x0002fdc0
        /*c9e0*/ 	.word	0x000000ff
        /*c9e4*/ 	.word	0x000344e8
        /*c9e8*/ 	.short	0x010a
        /*c9ea*/ 	.byte	0x04
	.zero		1


	//   ....[213]....
        /*c9ec*/ 	.word	0x0002fea0
        /*c9f0*/ 	.word	0x000000ff
        /*c9f4*/ 	.word	0x000344c8
        /*c9f8*/ 	.short	0x010b
        /*c9fa*/ 	.byte	0x04
	.zero		1


	//   ....[214]....
        /*c9fc*/ 	.word	0x0002fef0
        /*ca00*/ 	.word	0x000000ff
        /*ca04*/ 	.word	0x00000000
        /*ca08*/ 	.short	0x0101
        /*ca0a*/ 	.byte	0x09
	.zero		1


	//   ....[215]....
        /*ca0c*/ 	.word	0x00030460
        /*ca10*/ 	.word	0x000000ff
        /*ca14*/ 	.word	0x000344d0
        /*ca18*/ 	.short	0x010a
        /*ca1a*/ 	.byte	0x04
	.zero		1


	//   ....[216]....
        /*ca1c*/ 	.word	0x000304a0
        /*ca20*/ 	.word	0x000000ff
        /*ca24*/ 	.word	0x000344d8
        /*ca28*/ 	.short	0x010a
        /*ca2a*/ 	.byte	0x04
	.zero		1


	//   ....[217]....
        /*ca2c*/ 	.word	0x000304e0
        /*ca30*/ 	.word	0x000000ff
        /*ca34*/ 	.word	0x000344e0
        /*ca38*/ 	.short	0x010a
        /*ca3a*/ 	.byte	0x04
	.zero		1


	//   ....[218]....
        /*ca3c*/ 	.word	0x00030550
        /*ca40*/ 	.word	0x00000003
        /*ca44*/ 	.word	0x000344e8
        /*ca48*/ 	.short	0x010a
        /*ca4a*/ 	.byte	0x3f
	.zero		1


	//   ....[219]....
        /*ca4c*/ 	.word	0x00031220
        /*ca50*/ 	.word	0x00000008
        /*ca54*/ 	.word	0x00034498
        /*ca58*/ 	.short	0x010a
        /*ca5a*/ 	.byte	0x3f
	.zero		1


	//   ....[220]....
        /*ca5c*/ 	.word	0x000314e0
        /*ca60*/ 	.word	0x000000ff
        /*ca64*/ 	.word	0x000344f8
        /*ca68*/ 	.short	0x0101
        /*ca6a*/ 	.byte	0x11
	.zero		1


	//   ....[221]....
        /*ca6c*/ 	.word	0x000315b0
        /*ca70*/ 	.word	0x00000003
        /*ca74*/ 	.word	0x00034400
        /*ca78*/ 	.short	0x010a
        /*ca7a*/ 	.byte	0x3f
	.zero		1


	//   ....[222]....
        /*ca7c*/ 	.word	0x000316f0
        /*ca80*/ 	.word	0x00000002
        /*ca84*/ 	.word	0x00000000
        /*ca88*/ 	.short	0x0101
        /*ca8a*/ 	.byte	0x3f
	.zero		1


	//   ....[223]....
        /*ca8c*/ 	.word	0x00031ef0
        /*ca90*/ 	.word	0x00000007
        /*ca94*/ 	.word	0x00000000
        /*ca98*/ 	.short	0x010a
        /*ca9a*/ 	.byte	0x3f
	.zero		1


	//   ....[224]....
        /*ca9c*/ 	.word	0x00031f70
        /*caa0*/ 	.word	0x00000009
        /*caa4*/ 	.word	0x00000000
        /*caa8*/ 	.short	0x010a
        /*caaa*/ 	.byte	0x3f
	.zero		1


	//   ....[225]....
        /*caac*/ 	.word	0x00032000
        /*cab0*/ 	.word	0x00000003
        /*cab4*/ 	.word	0x00000000
        /*cab8*/ 	.short	0x010a
        /*caba*/ 	.byte	0x3f
	.zero		1


	//   ....[226]....
        /*cabc*/ 	.word	0x00033c80
        /*cac0*/ 	.word	0x0000000c
        /*cac4*/ 	.word	0x00034440
        /*cac8*/ 	.short	0x010a
        /*caca*/ 	.byte	0x3f
	.zero		1


	//   ....[227]....
        /*cacc*/ 	.word	0x00033da0
        /*cad0*/ 	.word	0x0000000c
        /*cad4*/ 	.word	0x00034400
        /*cad8*/ 	.short	0x0101
        /*cada*/ 	.byte	0x3f
	.zero		1


	//   ....[228]....
        /*cadc*/ 	.word	0x00033e70
        /*cae0*/ 	.word	0x00000003
        /*cae4*/ 	.word	0x00034440
        /*cae8*/ 	.short	0x010a
        /*caea*/ 	.byte	0x3f
	.zero		1


	//   ....[229]....
        /*caec*/ 	.word	0x00033f20
        /*caf0*/ 	.word	0x00000003
        /*caf4*/ 	.word	0x00034440
        /*caf8*/ 	.short	0x010a
        /*cafa*/ 	.byte	0x3f
	.zero		1


	//   ....[230]....
        /*cafc*/ 	.word	0x00033fd0
        /*cb00*/ 	.word	0x00000003
        /*cb04*/ 	.word	0x00034440
        /*cb08*/ 	.short	0x010a
        /*cb0a*/ 	.byte	0x3f
	.zero		1


	//   ....[231]....
        /*cb0c*/ 	.word	0x00034080
        /*cb10*/ 	.word	0x00000003
        /*cb14*/ 	.word	0x00034440
        /*cb18*/ 	.short	0x010a
        /*cb1a*/ 	.byte	0x3f
	.zero		1


	//   ....[232]....
        /*cb1c*/ 	.word	0x00034130
        /*cb20*/ 	.word	0x00000003
        /*cb24*/ 	.word	0x00034440
        /*cb28*/ 	.short	0x010a
        /*cb2a*/ 	.byte	0x3f
	.zero		1


	//   ....[233]....
        /*cb2c*/ 	.word	0x000341e0
        /*cb30*/ 	.word	0x00000003
        /*cb34*/ 	.word	0x00034440
        /*cb38*/ 	.short	0x010a
        /*cb3a*/ 	.byte	0x3f
	.zero		1


	//   ....[234]....
        /*cb3c*/ 	.word	0x00034290
        /*cb40*/ 	.word	0x00000003
        /*cb44*/ 	.word	0x00034440
        /*cb48*/ 	.short	0x010a
        /*cb4a*/ 	.byte	0x3f
	.zero		1


	//   ....[235]....
        /*cb4c*/ 	.word	0x00034340
        /*cb50*/ 	.word	0x00000003
        /*cb54*/ 	.word	0x00034440
        /*cb58*/ 	.short	0x010a
        /*cb5a*/ 	.byte	0x3f
	.zero		1


	//   ....[236]....
        /*cb5c*/ 	.word	0x000343a0
        /*cb60*/ 	.word	0x0000000c
        /*cb64*/ 	.word	0x00034400
        /*cb68*/ 	.short	0x010a
        /*cb6a*/ 	.byte	0x3f
	.zero		1


	//   ....[237]....
        /*cb6c*/ 	.word	0x00034410
        /*cb70*/ 	.word	0x00000000
        /*cb74*/ 	.word	0x00000000
        /*cb78*/ 	.short	0x010a
        /*cb7a*/ 	.byte	0x3f
	.zero		1


	//   ....[238]....
        /*cb7c*/ 	.word	0x00034470
        /*cb80*/ 	.word	0x00000003
        /*cb84*/ 	.word	0x00034480
        /*cb88*/ 	.short	0x010a
        /*cb8a*/ 	.byte	0x3f
	.zero		1


	//   ....[239]....
        /*cb8c*/ 	.word	0x000344d0
        /*cb90*/ 	.word	0x00000009
        /*cb94*/ 	.word	0x00034480
        /*cb98*/ 	.short	0x010a
        /*cb9a*/ 	.byte	0x3f
	.zero		1


	//   ....[240]....
        /*cb9c*/ 	.word	0x00034540
        /*cba0*/ 	.word	0x00000002
        /*cba4*/ 	.word	0x00000010
        /*cba8*/ 	.short	0x010a
        /*cbaa*/ 	.byte	0x3f
	.zero		1


	//   ....[241]....
        /*cbac*/ 	.word	0x00034600
        /*cbb0*/ 	.word	0x00000004
        /*cbb4*/ 	.word	0x000344b0
        /*cbb8*/ 	.short	0x010a
        /*cbba*/ 	.byte	0x3f
	.zero		1


	//   ....[242]....
        /*cbbc*/ 	.word	0x00034660
        /*cbc0*/ 	.word	0x0000000c
        /*cbc4*/ 	.word	0x000344b8
        /*cbc8*/ 	.short	0x010a
        /*cbca*/ 	.byte	0x3f
	.zero		1


	//   ....[243]....
        /*cbcc*/ 	.word	0x000346c0
        /*cbd0*/ 	.word	0x0000000c
        /*cbd4*/ 	.word	0x000344c0
        /*cbd8*/ 	.short	0x010a
        /*cbda*/ 	.byte	0x3f
	.zero		1


	//   ....[244]....
        /*cbdc*/ 	.word	0x00034720
        /*cbe0*/ 	.word	0x0000000c
        /*cbe4*/ 	.word	0x000344c8
        /*cbe8*/ 	.short	0x010a
        /*cbea*/ 	.byte	0x3f
	.zero		1


	//   ....[245]....
        /*cbec*/ 	.word	0x00034780
        /*cbf0*/ 	.word	0x0000000c
        /*cbf4*/ 	.word	0x000344b0
        /*cbf8*/ 	.short	0x010a
        /*cbfa*/ 	.byte	0x3f
	.zero		1


	//   ....[246]....
        /*cbfc*/ 	.word	0x000347e0
        /*cc00*/ 	.word	0x0000000c
        /*cc04*/ 	.word	0x000344b8
        /*cc08*/ 	.short	0x010a
        /*cc0a*/ 	.byte	0x3f
	.zero		1


	//   ....[247]....
        /*cc0c*/ 	.word	0x00034840
        /*cc10*/ 	.word	0x0000000c
        /*cc14*/ 	.word	0x000344c0
        /*cc18*/ 	.short	0x010a
        /*cc1a*/ 	.byte	0x3f
	.zero		1


	//   ....[248]....
        /*cc1c*/ 	.word	0x000348a0
        /*cc20*/ 	.word	0x0000000c
        /*cc24*/ 	.word	0x000344c8
        /*cc28*/ 	.short	0x010a
        /*cc2a*/ 	.byte	0x3f
	.zero		1


	//   ....[249]....
        /*cc2c*/ 	.word	0x00034900
        /*cc30*/ 	.word	0x0000000c
        /*cc34*/ 	.word	0x000344b0
        /*cc38*/ 	.short	0x010a
        /*cc3a*/ 	.byte	0x3f
	.zero		1


	//   ....[250]....
        /*cc3c*/ 	.word	0x00034960
        /*cc40*/ 	.word	0x0000000c
        /*cc44*/ 	.word	0x000344b8
        /*cc48*/ 	.short	0x010a
        /*cc4a*/ 	.byte	0x3f
	.zero		1


	//   ....[251]....
        /*cc4c*/ 	.word	0x000349c0
        /*cc50*/ 	.word	0x0000000c
        /*cc54*/ 	.word	0x000344c0
        /*cc58*/ 	.short	0x010a
        /*cc5a*/ 	.byte	0x3f
	.zero		1


	//   ....[252]....
        /*cc5c*/ 	.word	0x00034a20
        /*cc60*/ 	.word	0x0000000c
        /*cc64*/ 	.word	0x000344c8
        /*cc68*/ 	.short	0x010a
        /*cc6a*/ 	.byte	0x3f
	.zero		1


	//   ....[253]....
        /*cc6c*/ 	.word	0x00034a80
        /*cc70*/ 	.word	0x0000000c
        /*cc74*/ 	.word	0x000344b0
        /*cc78*/ 	.short	0x010a
        /*cc7a*/ 	.byte	0x3f
	.zero		1


	//   ....[254]....
        /*cc7c*/ 	.word	0x00034ae0
        /*cc80*/ 	.word	0x0000000c
        /*cc84*/ 	.word	0x000344b8
        /*cc88*/ 	.short	0x010a
        /*cc8a*/ 	.byte	0x3f
	.zero		1


	//   ....[255]....
        /*cc8c*/ 	.word	0x00034b40
        /*cc90*/ 	.word	0x0000000c
        /*cc94*/ 	.word	0x000344c0
        /*cc98*/ 	.short	0x010a
        /*cc9a*/ 	.byte	0x3f
	.zero		1


	//   ....[0]....
        /*cc9c*/ 	.word	0x00034ba0
        /*cca0*/ 	.word	0x0000000c
        /*cca4*/ 	.word	0x000344c8
        /*cca8*/ 	.short	0x010a
        /*ccaa*/ 	.byte	0x3f
	.zero		1


	//   ....[1]....
        /*ccac*/ 	.word	0x00034c00
        /*ccb0*/ 	.word	0x0000000c
        /*ccb4*/ 	.word	0x000344b0
        /*ccb8*/ 	.short	0x010a
        /*ccba*/ 	.byte	0x3f
	.zero		1


	//   ....[2]....
        /*ccbc*/ 	.word	0x00034c60
        /*ccc0*/ 	.word	0x0000000c
        /*ccc4*/ 	.word	0x000344b8
        /*ccc8*/ 	.short	0x010a
        /*ccca*/ 	.byte	0x3f
	.zero		1


	//   ....[3]....
        /*cccc*/ 	.word	0x00034cc0
        /*ccd0*/ 	.word	0x0000000c
        /*ccd4*/ 	.word	0x000344c0
        /*ccd8*/ 	.short	0x010a
        /*ccda*/ 	.byte	0x3f
	.zero		1


	//   ....[4]....
        /*ccdc*/ 	.word	0x00034d20
        /*cce0*/ 	.word	0x0000000c
        /*cce4*/ 	.word	0x000344c8
        /*cce8*/ 	.short	0x010a
        /*ccea*/ 	.byte	0x3f
	.zero		1


	//   ....[5]....
        /*ccec*/ 	.word	0x00034d80
        /*ccf0*/ 	.word	0x0000000c
        /*ccf4*/ 	.word	0x000344b0
        /*ccf8*/ 	.short	0x010a
        /*ccfa*/ 	.byte	0x3f
	.zero		1


	//   ....[6]....
        /*ccfc*/ 	.word	0x00034de0
        /*cd00*/ 	.word	0x0000000c
        /*cd04*/ 	.word	0x000344b8
        /*cd08*/ 	.short	0x010a
        /*cd0a*/ 	.byte	0x3f
	.zero		1


	//   ....[7]....
        /*cd0c*/ 	.word	0x00034e40
        /*cd10*/ 	.word	0x0000000c
        /*cd14*/ 	.word	0x000344c0
        /*cd18*/ 	.short	0x010a
        /*cd1a*/ 	.byte	0x3f
	.zero		1


	//   ....[8]....
        /*cd1c*/ 	.word	0x00034ea0
        /*cd20*/ 	.word	0x0000000c
        /*cd24*/ 	.word	0x000344c8
        /*cd28*/ 	.short	0x010a
        /*cd2a*/ 	.byte	0x3f
	.zero		1


	//   ....[9]....
        /*cd2c*/ 	.word	0x00034f00
        /*cd30*/ 	.word	0x0000000c
        /*cd34*/ 	.word	0x000344b0
        /*cd38*/ 	.short	0x010a
        /*cd3a*/ 	.byte	0x3f
	.zero		1


	//   ....[10]....
        /*cd3c*/ 	.word	0x00034f60
        /*cd40*/ 	.word	0x0000000c
        /*cd44*/ 	.word	0x000344b8
        /*cd48*/ 	.short	0x010a
        /*cd4a*/ 	.byte	0x3f
	.zero		1


	//   ....[11]....
        /*cd4c*/ 	.word	0x00034fc0
        /*cd50*/ 	.word	0x0000000c
        /*cd54*/ 	.word	0x000344c0
        /*cd58*/ 	.short	0x010a
        /*cd5a*/ 	.byte	0x3f
	.zero		1


	//   ....[12]....
        /*cd5c*/ 	.word	0x00035020
        /*cd60*/ 	.word	0x0000000c
        /*cd64*/ 	.word	0x000344c8
        /*cd68*/ 	.short	0x010a
        /*cd6a*/ 	.byte	0x3f
	.zero		1


	//   ....[13]....
        /*cd6c*/ 	.word	0x00035080
        /*cd70*/ 	.word	0x0000000c
        /*cd74*/ 	.word	0x000344b0
        /*cd78*/ 	.short	0x010a
        /*cd7a*/ 	.byte	0x3f
	.zero		1


	//   ....[14]....
        /*cd7c*/ 	.word	0x000350e0
        /*cd80*/ 	.word	0x0000000c
        /*cd84*/ 	.word	0x000344b8
        /*cd88*/ 	.short	0x010a
        /*cd8a*/ 	.byte	0x3f
	.zero		1


	//   ....[15]....
        /*cd8c*/ 	.word	0x00035140
        /*cd90*/ 	.word	0x0000000c
        /*cd94*/ 	.word	0x000344c0
        /*cd98*/ 	.short	0x010a
        /*cd9a*/ 	.byte	0x3f
	.zero		1


	//   ....[16]....
        /*cd9c*/ 	.word	0x000351a0
        /*cda0*/ 	.word	0x0000000c
        /*cda4*/ 	.word	0x000344c8
        /*cda8*/ 	.short	0x010a
        /*cdaa*/ 	.byte	0x3f
	.zero		1


	//   ....[17]....
        /*cdac*/ 	.word	0x00035200
        /*cdb0*/ 	.word	0x00000003
        /*cdb4*/ 	.word	0x00034400
        /*cdb8*/ 	.short	0x010a
        /*cdba*/ 	.byte	0x3f
	.zero		1


	//   ....[18]....
        /*cdbc*/ 	.word	0x00035260
        /*cdc0*/ 	.word	0x00000003
        /*cdc4*/ 	.word	0x00034400
        /*cdc8*/ 	.short	0x010a
        /*cdca*/ 	.byte	0x3f
	.zero		1


	//   ....[19]....
        /*cdcc*/ 	.word	0x000352c0
        /*cdd0*/ 	.word	0x00000003
        /*cdd4*/ 	.word	0x000344f8
        /*cdd8*/ 	.short	0x010a
        /*cdda*/ 	.byte	0x3f
	.zero		1


	//   ....[20]....
        /*cddc*/ 	.word	0x00035320
        /*cde0*/ 	.word	0x00000006
        /*cde4*/ 	.word	0x00034400
        /*cde8*/ 	.short	0x010a
        /*cdea*/ 	.byte	0x3f
	.zero		1


	//   ....[21]....
        /*cdec*/ 	.word	0x00035380
        /*cdf0*/ 	.word	0x00000003
        /*cdf4*/ 	.word	0x000344d0
        /*cdf8*/ 	.short	0x010a
        /*cdfa*/ 	.byte	0x3f
	.zero		1


	//   ....[22]....
        /*cdfc*/ 	.word	0x000353e0
        /*ce00*/ 	.word	0x00000003
        /*ce04*/ 	.word	0x000344d8
        /*ce08*/ 	.short	0x010a
        /*ce0a*/ 	.byte	0x3f
	.zero		1


	//   ....[23]....
        /*ce0c*/ 	.word	0x00035440
        /*ce10*/ 	.word	0x00000003
        /*ce14*/ 	.word	0x000344e0
        /*ce18*/ 	.short	0x010a
        /*ce1a*/ 	.byte	0x3f
	.zero		1


	//   ....[24]....
        /*ce1c*/ 	.word	0x000354a0
        /*ce20*/ 	.word	0x00000003
        /*ce24*/ 	.word	0x000344e8
        /*ce28*/ 	.short	0x010a
        /*ce2a*/ 	.byte	0x3f
	.zero		1


	//   ....[25]....
        /*ce2c*/ 	.word	0x00035500
        /*ce30*/ 	.word	0x00000003
        /*ce34*/ 	.word	0x000344d0
        /*ce38*/ 	.short	0x010a
        /*ce3a*/ 	.byte	0x3f
	.zero		1


	//   ....[26]....
        /*ce3c*/ 	.word	0x00035560
        /*ce40*/ 	.word	0x00000003
        /*ce44*/ 	.word	0x000344d8
        /*ce48*/ 	.short	0x010a
        /*ce4a*/ 	.byte	0x3f
	.zero		1


	//   ....[27]....
        /*ce4c*/ 	.word	0x000355c0
        /*ce50*/ 	.word	0x00000003
        /*ce54*/ 	.word	0x000344e0
        /*ce58*/ 	.short	0x010a
        /*ce5a*/ 	.byte	0x3f
	.zero		1


	//   ....[28]....
        /*ce5c*/ 	.word	0x00035620
        /*ce60*/ 	.word	0x00000003
        /*ce64*/ 	.word	0x000344e8
        /*ce68*/ 	.short	0x010a
        /*ce6a*/ 	.byte	0x3f
	.zero		1


	//   ....[29]....
        /*ce6c*/ 	.word	0x00035680
        /*ce70*/ 	.word	0x00000003
        /*ce74*/ 	.word	0x000344d0
        /*ce78*/ 	.short	0x010a
        /*ce7a*/ 	.byte	0x3f
	.zero		1


	//   ....[30]....
        /*ce7c*/ 	.word	0x000356e0
        /*ce80*/ 	.word	0x00000003
        /*ce84*/ 	.word	0x000344d8
        /*ce88*/ 	.short	0x010a
        /*ce8a*/ 	.byte	0x3f
	.zero		1


	//   ....[31]....
        /*ce8c*/ 	.word	0x00035740
        /*ce90*/ 	.word	0x00000003
        /*ce94*/ 	.word	0x000344e0
        /*ce98*/ 	.short	0x010a
        /*ce9a*/ 	.byte	0x3f
	.zero		1


	//   ....[32]....
        /*ce9c*/ 	.word	0x000357a0
        /*cea0*/ 	.word	0x00000003
        /*cea4*/ 	.word	0x000344e8
        /*cea8*/ 	.short	0x010a
        /*ceaa*/ 	.byte	0x3f
	.zero		1


	//   ....[33]....
        /*ceac*/ 	.word	0x00035800
        /*ceb0*/ 	.word	0x00000003
        /*ceb4*/ 	.word	0x000344d0
        /*ceb8*/ 	.short	0x010a
        /*ceba*/ 	.byte	0x3f
	.zero		1


	//   ....[34]....
        /*cebc*/ 	.word	0x00035860
        /*cec0*/ 	.word	0x00000003
        /*cec4*/ 	.word	0x000344d8
        /*cec8*/ 	.short	0x010a
        /*ceca*/ 	.byte	0x3f
	.zero		1


	//   ....[35]....
        /*cecc*/ 	.word	0x000358c0
        /*ced0*/ 	.word	0x00000003
        /*ced4*/ 	.word	0x000344e0
        /*ced8*/ 	.short	0x010a
        /*ceda*/ 	.byte	0x3f
	.zero		1


	//   ....[36]....
        /*cedc*/ 	.word	0x00035920
        /*cee0*/ 	.word	0x00000003
        /*cee4*/ 	.word	0x000344e8
        /*cee8*/ 	.short	0x010a
        /*ceea*/ 	.byte	0x3f
	.zero		1


	//   ....[37]....
        /*ceec*/ 	.word	0x00035980
        /*cef0*/ 	.word	0x00000003
        /*cef4*/ 	.word	0x000344d0
        /*cef8*/ 	.short	0x010a
        /*cefa*/ 	.byte	0x3f
	.zero		1


	//   ....[38]....
        /*cefc*/ 	.word	0x000359e0
        /*cf00*/ 	.word	0x00000003
        /*cf04*/ 	.word	0x000344d8
        /*cf08*/ 	.short	0x010a
        /*cf0a*/ 	.byte	0x3f
	.zero		1


	//   ....[39]....
        /*cf0c*/ 	.word	0x00035a40
        /*cf10*/ 	.word	0x00000003
        /*cf14*/ 	.word	0x000344e0
        /*cf18*/ 	.short	0x010a
        /*cf1a*/ 	.byte	0x3f
	.zero		1


	//   ....[40]....
        /*cf1c*/ 	.word	0x00035aa0
        /*cf20*/ 	.word	0x00000003
        /*cf24*/ 	.word	0x000344e8
        /*cf28*/ 	.short	0x010a
        /*cf2a*/ 	.byte	0x3f
	.zero		1


	//   ....[41]....
        /*cf2c*/ 	.word	0x00035b00
        /*cf30*/ 	.word	0x00000003
        /*cf34*/ 	.word	0x000344d0
        /*cf38*/ 	.short	0x010a
        /*cf3a*/ 	.byte	0x3f
	.zero		1


	//   ....[42]....
        /*cf3c*/ 	.word	0x00035b60
        /*cf40*/ 	.word	0x00000003
        /*cf44*/ 	.word	0x000344d8
        /*cf48*/ 	.short	0x010a
        /*cf4a*/ 	.byte	0x3f
	.zero		1


	//   ....[43]....
        /*cf4c*/ 	.word	0x00035bc0
        /*cf50*/ 	.word	0x00000003
        /*cf54*/ 	.word	0x000344e0
        /*cf58*/ 	.short	0x010a
        /*cf5a*/ 	.byte	0x3f
	.zero		1


	//   ....[44]....
        /*cf5c*/ 	.word	0x00035c20
        /*cf60*/ 	.word	0x00000003
        /*cf64*/ 	.word	0x000344e8
        /*cf68*/ 	.short	0x010a
        /*cf6a*/ 	.byte	0x3f
	.zero		1


	//   ....[45]....
        /*cf6c*/ 	.word	0x00035c80
        /*cf70*/ 	.word	0x00000003
        /*cf74*/ 	.word	0x000344d0
        /*cf78*/ 	.short	0x010a
        /*cf7a*/ 	.byte	0x3f
	.zero		1


	//   ....[46]....
        /*cf7c*/ 	.word	0x00035ce0
        /*cf80*/ 	.word	0x00000003
        /*cf84*/ 	.word	0x000344d8
        /*cf88*/ 	.short	0x010a
        /*cf8a*/ 	.byte	0x3f
	.zero		1


	//   ....[47]....
        /*cf8c*/ 	.word	0x00035d40
        /*cf90*/ 	.word	0x00000003
        /*cf94*/ 	.word	0x000344e0
        /*cf98*/ 	.short	0x010a
        /*cf9a*/ 	.byte	0x3f
	.zero		1


	//   ....[48]....
        /*cf9c*/ 	.word	0x00035da0
        /*cfa0*/ 	.word	0x00000003
        /*cfa4*/ 	.word	0x000344e8
        /*cfa8*/ 	.short	0x010a
        /*cfaa*/ 	.byte	0x3f
	.zero		1


	//   ....[49]....
        /*cfac*/ 	.word	0x00035e00
        /*cfb0*/ 	.word	0x00000003
        /*cfb4*/ 	.word	0x000344d0
        /*cfb8*/ 	.short	0x010a
        /*cfba*/ 	.byte	0x3f
	.zero		1


	//   ....[50]....
        /*cfbc*/ 	.word	0x00035e60
        /*cfc0*/ 	.word	0x00000003
        /*cfc4*/ 	.word	0x000344d8
        /*cfc8*/ 	.short	0x010a
        /*cfca*/ 	.byte	0x3f
	.zero		1


	//   ....[51]....
        /*cfcc*/ 	.word	0x00035ec0
        /*cfd0*/ 	.word	0x00000003
        /*cfd4*/ 	.word	0x000344e0
        /*cfd8*/ 	.short	0x010a
        /*cfda*/ 	.byte	0x3f
	.zero		1


	//   ....[52]....
        /*cfdc*/ 	.word	0x00035f20
        /*cfe0*/ 	.word	0x00000003
        /*cfe4*/ 	.word	0x000344e8
        /*cfe8*/ 	.short	0x010a
        /*cfea*/ 	.byte	0x3f
	.zero		1


	//   ....[53]....
        /*cfec*/ 	.word	0x00035f80
        /*cff0*/ 	.word	0x00000003
        /*cff4*/ 	.word	0x000344d0
        /*cff8*/ 	.short	0x010a
        /*cffa*/ 	.byte	0x3f
	.zero		1


	//   ....[54]....
        /*cffc*/ 	.word	0x00035fe0
        /*d000*/ 	.word	0x00000003
        /*d004*/ 	.word	0x000344d8
        /*d008*/ 	.short	0x010a
        /*d00a*/ 	.byte	0x3f
	.zero		1


	//   ....[55]....
        /*d00c*/ 	.word	0x00036040
        /*d010*/ 	.word	0x00000003
        /*d014*/ 	.word	0x000344e0
        /*d018*/ 	.short	0x010a
        /*d01a*/ 	.byte	0x3f
	.zero		1


	//   ....[56]....
        /*d01c*/ 	.word	0x00036110
        /*d020*/ 	.word	0x00000008
        /*d024*/ 	.word	0x00034498
        /*d028*/ 	.short	0x010a
        /*d02a*/ 	.byte	0x3f
	.zero		1


	//   ....[57]....
        /*d02c*/ 	.word	0x00036160
        /*d030*/ 	.word	0x00000003
        /*d034*/ 	.word	0x00034400
        /*d038*/ 	.short	0x010a
        /*d03a*/ 	.byte	0x3f
	.zero		1


	//   ....[58]....
        /*d03c*/ 	.word	0x00036370
        /*d040*/ 	.word	0x00000007
        /*d044*/ 	.word	0x00000000
        /*d048*/ 	.short	0x010a
        /*d04a*/ 	.byte	0x3f
	.zero		1


	//   ....[59]....
        /*d04c*/ 	.word	0x000363c0
        /*d050*/ 	.word	0x00000009
        /*d054*/ 	.word	0x00000000
        /*d058*/ 	.short	0x010a
        /*d05a*/ 	.byte	0x3f
	.zero		1


	//   ....[60]....
        /*d05c*/ 	.word	0x00036410
        /*d060*/ 	.word	0x0000000c
        /*d064*/ 	.word	0x00034440
        /*d068*/ 	.short	0x010a
        /*d06a*/ 	.byte	0x3f
	.zero		1


	//   ....[61]....
        /*d06c*/ 	.word	0x00036460
        /*d070*/ 	.word	0x00000003
        /*d074*/ 	.word	0x00034440
        /*d078*/ 	.short	0x010a
        /*d07a*/ 	.byte	0x3f
	.zero		1


	//   ....[62]....
        /*d07c*/ 	.word	0x000364b0
        /*d080*/ 	.word	0x00000003
        /*d084*/ 	.word	0x00034440
        /*d088*/ 	.short	0x010a
        /*d08a*/ 	.byte	0x3f
	.zero		1


	//   ....[63]....
        /*d08c*/ 	.word	0x00036500
        /*d090*/ 	.word	0x00000003
        /*d094*/ 	.word	0x00034440
        /*d098*/ 	.short	0x010a
        /*d09a*/ 	.byte	0x3f
	.zero		1


	//   ....[64]....
        /*d09c*/ 	.word	0x00036550
        /*d0a0*/ 	.word	0x00000003
        /*d0a4*/ 	.word	0x00034440
        /*d0a8*/ 	.short	0x010a
        /*d0aa*/ 	.byte	0x3f
	.zero		1


	//   ....[65]....
        /*d0ac*/ 	.word	0x000365a0
        /*d0b0*/ 	.word	0x00000003
        /*d0b4*/ 	.word	0x00034440
        /*d0b8*/ 	.short	0x010a
        /*d0ba*/ 	.byte	0x3f
	.zero		1


	//   ....[66]....
        /*d0bc*/ 	.word	0x000365f0
        /*d0c0*/ 	.word	0x00000003
        /*d0c4*/ 	.word	0x00034440
        /*d0c8*/ 	.short	0x010a
        /*d0ca*/ 	.byte	0x3f
	.zero		1


	//   ....[67]....
        /*d0cc*/ 	.word	0x00036640
        /*d0d0*/ 	.word	0x00000003
        /*d0d4*/ 	.word	0x00034440
        /*d0d8*/ 	.short	0x010a
        /*d0da*/ 	.byte	0x3f
	.zero		1


	//----- nvinfo : EIATTR_NUM_MBARRIERS
	.align		4
.L_39:
        /*d0dc*/ 	.byte	0x03, 0x38
        /*d0de*/ 	.short	0x0024


	//----- nvinfo : EIATTR_EXIT_INSTR_OFFSETS
	.align		4
        /*d0e0*/ 	.byte	0x04, 0x1c
        /*d0e2*/ 	.short	(.L_41 - .L_40)


	//   ....[0]....
.L_40:
        /*d0e4*/ 	.word	0x00002fb0


	//   ....[1]....
        /*d0e8*/ 	.word	0x00003230


	//   ....[2]....
        /*d0ec*/ 	.word	0x00003380


	//   ....[3]....
        /*d0f0*/ 	.word	0x0002ca80


	//   ....[4]....
        /*d0f4*/ 	.word	0x0002cb20


	//   ....[5]....
        /*d0f8*/ 	.word	0x000305a0


	//   ....[6]....
        /*d0fc*/ 	.word	0x00032050


	//   ....[7]....
        /*d100*/ 	.word	0x00034370


	//----- nvinfo : EIATTR_MAX_THREADS
	.align		4
.L_41:
        /*d104*/ 	.byte	0x04, 0x05
        /*d106*/ 	.short	(.L_43 - .L_42)
.L_42:
        /*d108*/ 	.word	0x00000180
        /*d10c*/ 	.word	0x00000001
        /*d110*/ 	.word	0x00000001


	//----- nvinfo : EIATTR_CRS_STACK_SIZE
	.align		4
.L_43:
        /*d114*/ 	.byte	0x04, 0x1e
        /*d116*/ 	.short	(.L_45 - .L_44)
.L_44:
        /*d118*/ 	.word	0x00000000


	//----- nvinfo : EIATTR_CBANK_PARAM_SIZE
	.align		4
.L_45:
        /*d11c*/ 	.byte	0x03, 0x19
        /*d11e*/ 	.short	0x0770


	//----- nvinfo : EIATTR_PARAM_CBANK
	.align		4
        /*d120*/ 	.byte	0x04, 0x0a
        /*d122*/ 	.short	(.L_47 - .L_46)
	.align		4
.L_46:
        /*d124*/ 	.word	index@(.nv.constant0._ZN7cutlass13device_kernelINS_4gemm6kernel13GemmUniversalINS1_17GroupProblemShapeIN4cute5tupleIJiiiEEEEENS1_10collective13CollectiveMmaINS1_39MainloopSm90ArrayTmaGmmaWarpSpecializedILi3ENS6_IJNS5_1CILi2EEENSC_ILi1EEESE_EEENS1_52KernelPtrArrayTmaWarpSpecializedPingpongFP8FastAccumEEENS6_IJNSC_ILi256EEESI_NSC_ILi128EEEEEENS_12float_e4m3_tEPNS6_IJlSE_NSC_ILi0EEEEEESL_SO_NS5_8TiledMMAINS5_8MMA_AtomIJNS5_4SM904GMMA31MMA_64x256x32_F32E4M3E4M3_SS_TNILNSS_7ScaleInE1ELSU_1EEEEEENS5_6LayoutINS6_IJSE_SE_SE_EEENS6_IJSM_SM_SM_EEEEENS6_IJNS5_10UnderscoreES11_S11_EEEEENS5_13SM90_TMA_LOADENS5_14ComposedLayoutINS5_7SwizzleILi3ELi4ELi3EEENS5_18smem_ptr_flag_bitsILi8EEENSX_INS6_IJNSC_ILi8EEESJ_EEENS6_IJSJ_SE_EEEEEEEvNS5_8identityENS5_23SM90_TMA_LOAD_MULTICASTES1E_vS1F_EENS_8epilogue10collective18CollectiveEpilogueINS1I_30Sm90PtrArrayTmaWarpSpecializedILi4ELi2ELi16ELb1ELb0ELi2EEEJSK_NS6_IJNSC_ILi64EEENSC_ILi32EEEEEENS_6half_tEPNS6_IJSE_lSM_EEES1Q_S1S_NS1I_6fusion15FusionCallbacksIS1M_NS1T_17LinearCombinationIS1Q_fS1Q_fLNS_15FloatRoundStyleE2EEESK_S1P_JEEES14_NS15_IS17_NS18_ILi16EEENSX_INS6_IJS1N_S1A_EEENS6_IJSE_S1N_EEEEEEENS5_17SM75_U16x8_LDSM_TENS5_14SM90_TMA_STOREES23_NS5_17SM90_U16x8_STSM_TENS5_9Copy_AtomIJNS5_17SM90_U32x4_STSM_NES1Q_EEEvEEEvvEEEEvNT_6ParamsE)
        /*d128*/ 	.short	0x0210
        /*d12a*/ 	.short	0x0770


	//----- nvinfo : EIATTR_SW_WAR
	.align		4
.L_47:
        /*d12c*/ 	.byte	0x04, 0x36
        /*d12e*/ 	.short	(.L_49 - .L_48)
.L_48:
        /*d130*/ 	.word	0x00000008
.L_49:


//--------------------- .nv.callgraph             --------------------------
	.section	.nv.callgraph,"",@"SHT_CUDA_CALLGRAPH"
	.align	4
	.sectionentsize	8
	.align		4
        /*0000*/ 	.word	0x00000000
	.align		4
        /*0004*/ 	.word	0xffffffff
	.align		4
        /*0008*/ 	.word	index@(_ZN7cutlass13device_kernelINS_4gemm6kernel13GemmUniversalINS1_17GroupProblemShapeIN4cute5tupleIJiiiEEEEENS1_10collective13CollectiveMmaINS1_39MainloopSm90ArrayTmaGmmaWarpSpecializedILi3ENS6_IJNS5_1CILi2EEENSC_ILi1EEESE_EEENS1_52KernelPtrArrayTmaWarpSpecializedPingpongFP8FastAccumEEENS6_IJNSC_ILi256EEESI_NSC_ILi128EEEEEENS_12float_e4m3_tEPNS6_IJlSE_NSC_ILi0EEEEEESL_SO_NS5_8TiledMMAINS5_8MMA_AtomIJNS5_4SM904GMMA31MMA_64x256x32_F32E4M3E4M3_SS_TNILNSS_7ScaleInE1ELSU_1EEEEEENS5_6LayoutINS6_IJSE_SE_SE_EEENS6_IJSM_SM_SM_EEEEENS6_IJNS5_10UnderscoreES11_S11_EEEEENS5_13SM90_TMA_LOADENS5_14ComposedLayoutINS5_7SwizzleILi3ELi4ELi3EEENS5_18smem_ptr_flag_bitsILi8EEENSX_INS6_IJNSC_ILi8EEESJ_EEENS6_IJSJ_SE_EEEEEEEvNS5_8identityENS5_23SM90_TMA_LOAD_MULTICASTES1E_vS1F_EENS_8epilogue10collective18CollectiveEpilogueINS1I_30Sm90PtrArrayTmaWarpSpecializedILi4ELi2ELi16ELb1ELb0ELi2EEEJSK_NS6_IJNSC_ILi64EEENSC_ILi32EEEEEENS_6half_tEPNS6_IJSE_lSM_EEES1Q_S1S_NS1I_6fusion15FusionCallbacksIS1M_NS1T_17LinearCombinationIS1Q_fS1Q_fLNS_15FloatRoundStyleE2EEESK_S1P_JEEES14_NS15_IS17_NS18_ILi16EEENSX_INS6_IJS1N_S1A_EEENS6_IJSE_S1N_EEEEEEENS5_17SM75_U16x8_LDSM_TENS5_14SM90_TMA_STOREES23_NS5_17SM90_U16x8_STSM_TENS5_9Copy_AtomIJNS5_17SM90_U32x4_STSM_NES1Q_EEEvEEEvvEEEEvNT_6ParamsE)
	.align		4
        /*000c*/ 	.word	index@(__assertfail)
	.align		4
        /*0010*/ 	.word	0x00000000
	.align		4
        /*0014*/ 	.word	0xfffffffe
	.align		4
        /*0018*/ 	.word	0x00000000
	.align		4
        /*001c*/ 	.word	0xfffffffd
	.align		4
        /*0020*/ 	.word	0x00000000
	.align		4
        /*0024*/ 	.word	0xfffffffc


//--------------------- .nv.constant4             --------------------------
	.section	.nv.constant4,"a",@progbits
	.align	8
	.align		8
.nv.constant4:
        /*0000*/ 	.dword	__assertfail
	.align		8
        /*0008*/ 	.dword	__unnamed_1
	.align		8
        /*0010*/ 	.dword	_ZN39_INTERNAL_557503f7_4_k_cu_d1f175b0_37354cuda3std3__45__cpo5beginE
	.align		8
        /*0018*/ 	.dword	_ZN39_INTERNAL_557503f7_4_k_cu_d1f175b0_37354cuda3std3__45__cpo3endE
	.align		8
        /*0020*/ 	.dword	_ZN39_INTERNAL_557503f7_4_k_cu_d1f175b0_37354cuda3std3__45__cpo6cbeginE
	.align		8
        /*0028*/ 	.dword	_ZN39_INTERNAL_557503f7_4_k_cu_d1f175b0_37354cuda3std3__45__cpo4cendE
	.align		8
        /*0030*/ 	.dword	_ZN39_INTERNAL_557503f7_4_k_cu_d1f175b0_37354cuda3std3__441_GLOBAL__N__557503f7_4_k_cu_d1f175b0_37356ignoreE
	.align		8
        /*0038*/ 	.dword	_ZN39_INTERNAL_557503f7_4_k_cu_d1f175b0_37354cuda3std3__419piecewise_constructE
	.align		8
        /*0040*/ 	.dword	_ZN39_INTERNAL_557503f7_4_k_cu_d1f175b0_37354cuda3std3__48in_placeE
	.align		8
        /*0048*/ 	.dword	_ZN39_INTERNAL_557503f7_4_k_cu_d1f175b0_37354cuda3std6ranges3__45__cpo4swapE
	.align		8
        /*0050*/ 	.dword	_ZN39_INTERNAL_557503f7_4_k_cu_d1f175b0_37354cuda3std6ranges3__45__cpo9iter_moveE
	.align		8
        /*0058*/ 	.dword	_ZN39_INTERNAL_557503f7_4_k_cu_d1f175b0_37354cute7productE
	.align		8
        /*0060*/ 	.dword	_ZN39_INTERNAL_557503f7_4_k_cu_d1f175b0_37354cute1_E
	.align		8
        /*0068*/ 	.dword	$str$24
	.align		8
        /*0070*/ 	.dword	$str$25


//--------------------- .text._ZN7cutlass13device_kernelINS_4gemm6kernel13GemmUniversalINS1_17GroupProblemShapeIN4cute5tupleIJiiiEEEEENS1_10collective13CollectiveMmaINS1_39MainloopSm90ArrayTmaGmmaWarpSpecializedILi3ENS6_IJNS5_1CILi2EEENSC_ILi1EEESE_EEENS1_52KernelPtrArrayTmaWarpSpecializedPingpongFP8FastAccumEEENS6_IJNSC_ILi256EEESI_NSC_ILi128EEEEEENS_12float_e4m3_tEPNS6_IJlSE_NSC_ILi0EEEEEESL_SO_NS5_8TiledMMAINS5_8MMA_AtomIJNS5_4SM904GMMA31MMA_64x256x32_F32E4M3E4M3_SS_TNILNSS_7ScaleInE1ELSU_1EEEEEENS5_6LayoutINS6_IJSE_SE_SE_EEENS6_IJSM_SM_SM_EEEEENS6_IJNS5_10UnderscoreES11_S11_EEEEENS5_13SM90_TMA_LOADENS5_14ComposedLayoutINS5_7SwizzleILi3ELi4ELi3EEENS5_18smem_ptr_flag_bitsILi8EEENSX_INS6_IJNSC_ILi8EEESJ_EEENS6_IJSJ_SE_EEEEEEEvNS5_8identityENS5_23SM90_TMA_LOAD_MULTICASTES1E_vS1F_EENS_8epilogue10collective18CollectiveEpilogueINS1I_30Sm90PtrArrayTmaWarpSpecializedILi4ELi2ELi16ELb1ELb0ELi2EEEJSK_NS6_IJNSC_ILi64EEENSC_ILi32EEEEEENS_6half_tEPNS6_IJSE_lSM_EEES1Q_S1S_NS1I_6fusion15FusionCallbacksIS1M_NS1T_17LinearCombinationIS1Q_fS1Q_fLNS_15FloatRoundStyleE2EEESK_S1P_JEEES14_NS15_IS17_NS18_ILi16EEENSX_INS6_IJS1N_S1A_EEENS6_IJSE_S1N_EEEEEEENS5_17SM75_U16x8_LDSM_TENS5_14SM90_TMA_STOREES23_NS5_17SM90_U16x8_STSM_TENS5_9Copy_AtomIJNS5_17SM90_U32x4_STSM_NES1Q_EEEvEEEvvEEEEvNT_6ParamsE --------------------------
	.section	.text._ZN7cutlass13device_kernelINS_4gemm6kernel13GemmUniversalINS1_17GroupProblemShapeIN4cute5tupleIJiiiEEEEENS1_10collective13CollectiveMmaINS1_39MainloopSm90ArrayTmaGmmaWarpSpecializedILi3ENS6_IJNS5_1CILi2EEENSC_ILi1EEESE_EEENS1_52KernelPtrArrayTmaWarpSpecializedPingpongFP8FastAccumEEENS6_IJNSC_ILi256EEESI_NSC_ILi128EEEEEENS_12float_e4m3_tEPNS6_IJlSE_NSC_ILi0EEEEEESL_SO_NS5_8TiledMMAINS5_8MMA_AtomIJNS5_4SM904GMMA31MMA_64x256x32_F32E4M3E4M3_SS_TNILNSS_7ScaleInE1ELSU_1EEEEEENS5_6LayoutINS6_IJSE_SE_SE_EEENS6_IJSM_SM_SM_EEEEENS6_IJNS5_10UnderscoreES11_S11_EEEEENS5_13SM90_TMA_LOADENS5_14ComposedLayoutINS5_7SwizzleILi3ELi4ELi3EEENS5_18smem_ptr_flag_bitsILi8EEENSX_INS6_IJNSC_ILi8EEESJ_EEENS6_IJSJ_SE_EEEEEEEvNS5_8identityENS5_23SM90_TMA_LOAD_MULTICASTES1E_vS1F_EENS_8epilogue10collective18CollectiveEpilogueINS1I_30Sm90PtrArrayTmaWarpSpecializedILi4ELi2ELi16ELb1ELb0ELi2EEEJSK_NS6_IJNSC_ILi64EEENSC_ILi32EEEEEENS_6half_tEPNS6_IJSE_lSM_EEES1Q_S1S_NS1I_6fusion15FusionCallbacksIS1M_NS1T_17LinearCombinationIS1Q_fS1Q_fLNS_15FloatRoundStyleE2EEESK_S1P_JEEES14_NS15_IS17_NS18_ILi16EEENSX_INS6_IJS1N_S1A_EEENS6_IJSE_S1N_EEEEEEENS5_17SM75_U16x8_LDSM_TENS5_14SM90_TMA_STOREES23_NS5_17SM90_U16x8_STSM_TENS5_9Copy_AtomIJNS5_17SM90_U32x4_STSM_NES1Q_EEEvEEEvvEEEEvNT_6ParamsE,"ax",@progbits
	.align	128
.text._ZN7cutlass13device_kernelINS_4gemm6kernel13GemmUniversalINS1_17GroupProblemShapeIN4cute5tupleIJiiiEEEEENS1_10collective13CollectiveMmaINS1_39MainloopSm90ArrayTmaGmmaWarpSpecializedILi3ENS6_IJNS5_1CILi2EEENSC_ILi1EEESE_EEENS1_52KernelPtrArrayTmaWarpSpecializedPingpongFP8FastAccumEEENS6_IJNSC_ILi256EEESI_NSC_ILi128EEEEEENS_12float_e4m3_tEPNS6_IJlSE_NSC_ILi0EEEEEESL_SO_NS5_8TiledMMAINS5_8MMA_AtomIJNS5_4SM904GMMA31MMA_64x256x32_F32E4M3E4M3_SS_TNILNSS_7ScaleInE1ELSU_1EEEEEENS5_6LayoutINS6_IJSE_SE_SE_EEENS6_IJSM_SM_SM_EEEEENS6_IJNS5_10UnderscoreES11_S11_EEEEENS5_13SM90_TMA_LOADENS5_14ComposedLayoutINS5_7SwizzleILi3ELi4ELi3EEENS5_18smem_ptr_flag_bitsILi8EEENSX_INS6_IJNSC_ILi8EEESJ_EEENS6_IJSJ_SE_EEEEEEEvNS5_8identityENS5_23SM90_TMA_LOAD_MULTICASTES1E_vS1F_EENS_8epilogue10collective18CollectiveEpilogueINS1I_30Sm90PtrArrayTmaWarpSpecializedILi4ELi2ELi16ELb1ELb0ELi2EEEJSK_NS6_IJNSC_ILi64EEENSC_ILi32EEEEEENS_6half_tEPNS6_IJSE_lSM_EEES1Q_S1S_NS1I_6fusion15FusionCallbacksIS1M_NS1T_17LinearCombinationIS1Q_fS1Q_fLNS_15FloatRoundStyleE2EEESK_S1P_JEEES14_NS15_IS17_NS18_ILi16EEENSX_INS6_IJS1N_S1A_EEENS6_IJSE_S1N_EEEEEEENS5_17SM75_U16x8_LDSM_TENS5_14SM90_TMA_STOREES23_NS5_17SM90_U16x8_STSM_TENS5_9Copy_AtomIJNS5_17SM90_U32x4_STSM_NES1Q_EEEvEEEvvEEEEvNT_6ParamsE:
        .type           _ZN7cutlass13device_kernelINS_4gemm6kernel13GemmUniversalINS1_17GroupProblemShapeIN4cute5tupleIJiiiEEEEENS1_10collective13CollectiveMmaINS1_39MainloopSm90ArrayTmaGmmaWarpSpecializedILi3ENS6_IJNS5_1CILi2EEENSC_ILi1EEESE_EEENS1_52KernelPtrArrayTmaWarpSpecializedPingpongFP8FastAccumEEENS6_IJNSC_ILi256EEESI_NSC_ILi128EEEEEENS_12float_e4m3_tEPNS6_IJlSE_NSC_ILi0EEEEEESL_SO_NS5_8TiledMMAINS5_8MMA_AtomIJNS5_4SM904GMMA31MMA_64x256x32_F32E4M3E4M3_SS_TNILNSS_7ScaleInE1ELSU_1EEEEEENS5_6LayoutINS6_IJSE_SE_SE_EEENS6_IJSM_SM_SM_EEEEENS6_IJNS5_10UnderscoreES11_S11_EEEEENS5_13SM90_TMA_LOADENS5_14ComposedLayoutINS5_7SwizzleILi3ELi4ELi3EEENS5_18smem_ptr_flag_bitsILi8EEENSX_INS6_IJNSC_ILi8EEESJ_EEENS6_IJSJ_SE_EEEEEEEvNS5_8identityENS5_23SM90_TMA_LOAD_MULTICASTES1E_vS1F_EENS_8epilogue10collective18CollectiveEpilogueINS1I_30Sm90PtrArrayTmaWarpSpecializedILi4ELi2ELi16ELb1ELb0ELi2EEEJSK_NS6_IJNSC_ILi64EEENSC_ILi32EEEEEENS_6half_tEPNS6_IJSE_lSM_EEES1Q_S1S_NS1I_6fusion15FusionCallbacksIS1M_NS1T_17LinearCombinationIS1Q_fS1Q_fLNS_15FloatRoundStyleE2EEESK_S1P_JEEES14_NS15_IS17_NS18_ILi16EEENSX_INS6_IJS1N_S1A_EEENS6_IJSE_S1N_EEEEEEENS5_17SM75_U16x8_LDSM_TENS5_14SM90_TMA_STOREES23_NS5_17SM90_U16x8_STSM_TENS5_9Copy_AtomIJNS5_17SM90_U32x4_STSM_NES1Q_EEEvEEEvvEEEEvNT_6ParamsE,@function
        .size           _ZN7cutlass13device_kernelINS_4gemm6kernel13GemmUniversalINS1_17GroupProblemShapeIN4cute5tupleIJiiiEEEEENS1_10collective13CollectiveMmaINS1_39MainloopSm90ArrayTmaGmmaWarpSpecializedILi3ENS6_IJNS5_1CILi2EEENSC_ILi1EEESE_EEENS1_52KernelPtrArrayTmaWarpSpecializedPingpongFP8FastAccumEEENS6_IJNSC_ILi256EEESI_NSC_ILi128EEEEEENS_12float_e4m3_tEPNS6_IJlSE_NSC_ILi0EEEEEESL_SO_NS5_8TiledMMAINS5_8MMA_AtomIJNS5_4SM904GMMA31MMA_64x256x32_F32E4M3E4M3_SS_TNILNSS_7ScaleInE1ELSU_1EEEEEENS5_6LayoutINS6_IJSE_SE_SE_EEENS6_IJSM_SM_SM_EEEEENS6_IJNS5_10UnderscoreES11_S11_EEEEENS5_13SM90_TMA_LOADENS5_14ComposedLayoutINS5_7SwizzleILi3ELi4ELi3EEENS5_18smem_ptr_flag_bitsILi8EEENSX_INS6_IJNSC_ILi8EEESJ_EEENS6_IJSJ_SE_EEEEEEEvNS5_8identityENS5_23SM90_TMA_LOAD_MULTICASTES1E_vS1F_EENS_8epilogue10collective18CollectiveEpilogueINS1I_30Sm90PtrArrayTmaWarpSpecializedILi4ELi2ELi16ELb1ELb0ELi2EEEJSK_NS6_IJNSC_ILi64EEENSC_ILi32EEEEEENS_6half_tEPNS6_IJSE_lSM_EEES1Q_S1S_NS1I_6fusion15FusionCallbacksIS1M_NS1T_17LinearCombinationIS1Q_fS1Q_fLNS_15FloatRoundStyleE2EEESK_S1P_JEEES14_NS15_IS17_NS18_ILi16EEENSX_INS6_IJS1N_S1A_EEENS6_IJSE_S1N_EEEEEEENS5_17SM75_U16x8_LDSM_TENS5_14SM90_TMA_STOREES23_NS5_17SM90_U16x8_STSM_TENS5_9Copy_AtomIJNS5_17SM90_U32x4_STSM_NES1Q_EEEvEEEvvEEEEvNT_6ParamsE,(.L_x_638 - _ZN7cutlass13device_kernelINS_4gemm6kernel13GemmUniversalINS1_17GroupProblemShapeIN4cute5tupleIJiiiEEEEENS1_10collective13CollectiveMmaINS1_39MainloopSm90ArrayTmaGmmaWarpSpecializedILi3ENS6_IJNS5_1CILi2EEENSC_ILi1EEESE_EEENS1_52KernelPtrArrayTmaWarpSpecializedPingpongFP8FastAccumEEENS6_IJNSC_ILi256EEESI_NSC_ILi128EEEEEENS_12float_e4m3_tEPNS6_IJlSE_NSC_ILi0EEEEEESL_SO_NS5_8TiledMMAINS5_8MMA_AtomIJNS5_4SM904GMMA31MMA_64x256x32_F32E4M3E4M3_SS_TNILNSS_7ScaleInE1ELSU_1EEEEEENS5_6LayoutINS6_IJSE_SE_SE_EEENS6_IJSM_SM_SM_EEEEENS6_IJNS5_10UnderscoreES11_S11_EEEEENS5_13SM90_TMA_LOADENS5_14ComposedLayoutINS5_7SwizzleILi3ELi4ELi3EEENS5_18smem_ptr_flag_bitsILi8EEENSX_INS6_IJNSC_ILi8EEESJ_EEENS6_IJSJ_SE_EEEEEEEvNS5_8identityENS5_23SM90_TMA_LOAD_MULTICASTES1E_vS1F_EENS_8epilogue10collective18CollectiveEpilogueINS1I_30Sm90PtrArrayTmaWarpSpecializedILi4ELi2ELi16ELb1ELb0ELi2EEEJSK_NS6_IJNSC_ILi64EEENSC_ILi32EEEEEENS_6half_tEPNS6_IJSE_lSM_EEES1Q_S1S_NS1I_6fusion15FusionCallbacksIS1M_NS1T_17LinearCombinationIS1Q_fS1Q_fLNS_15FloatRoundStyleE2EEESK_S1P_JEEES14_NS15_IS17_NS18_ILi16EEENSX_INS6_IJS1N_S1A_EEENS6_IJSE_S1N_EEEEEEENS5_17SM75_U16x8_LDSM_TENS5_14SM90_TMA_STOREES23_NS5_17SM90_U16x8_STSM_TENS5_9Copy_AtomIJNS5_17SM90_U32x4_STSM_NES1Q_EEEvEEEvvEEEEvNT_6ParamsE)
        .other          _ZN7cutlass13device_kernelINS_4gemm6kernel13GemmUniversalINS1_17GroupProblemShapeIN4cute5tupleIJiiiEEEEENS1_10collective13CollectiveMmaINS1_39MainloopSm90ArrayTmaGmmaWarpSpecializedILi3ENS6_IJNS5_1CILi2EEENSC_ILi1EEESE_EEENS1_52KernelPtrArrayTmaWarpSpecializedPingpongFP8FastAccumEEENS6_IJNSC_ILi256EEESI_NSC_ILi128EEEEEENS_12float_e4m3_tEPNS6_IJlSE_NSC_ILi0EEEEEESL_SO_NS5_8TiledMMAINS5_8MMA_AtomIJNS5_4SM904GMMA31MMA_64x256x32_F32E4M3E4M3_SS_TNILNSS_7ScaleInE1ELSU_1EEEEEENS5_6LayoutINS6_IJSE_SE_SE_EEENS6_IJSM_SM_SM_EEEEENS6_IJNS5_10UnderscoreES11_S11_EEEEENS5_13SM90_TMA_LOADENS5_14ComposedLayoutINS5_7SwizzleILi3ELi4ELi3EEENS5_18smem_ptr_flag_bitsILi8EEENSX_INS6_IJNSC_ILi8EEESJ_EEENS6_IJSJ_SE_EEEEEEEvNS5_8identityENS5_23SM90_TMA_LOAD_MULTICASTES1E_vS1F_EENS_8epilogue10collective18CollectiveEpilogueINS1I_30Sm90PtrArrayTmaWarpSpecializedILi4ELi2ELi16ELb1ELb0ELi2EEEJSK_NS6_IJNSC_ILi64EEENSC_ILi32EEEEEENS_6half_tEPNS6_IJSE_lSM_EEES1Q_S1S_NS1I_6fusion15FusionCallbacksIS1M_NS1T_17LinearCombinationIS1Q_fS1Q_fLNS_15FloatRoundStyleE2EEESK_S1P_JEEES14_NS15_IS17_NS18_ILi16EEENSX_INS6_IJS1N_S1A_EEENS6_IJSE_S1N_EEEEEEENS5_17SM75_U16x8_LDSM_TENS5_14SM90_TMA_STOREES23_NS5_17SM90_U16x8_STSM_TENS5_9Copy_AtomIJNS5_17SM90_U32x4_STSM_NES1Q_EEEvEEEvvEEEEvNT_6ParamsE,@"STO_CUDA_ENTRY STV_DEFAULT"
_ZN7cutlass13device_kernelINS_4gemm6kernel13GemmUniversalINS1_17GroupProblemShapeIN4cute5tupleIJiiiEEEEENS1_10collective13CollectiveMmaINS1_39MainloopSm90ArrayTmaGmmaWarpSpecializedILi3ENS6_IJNS5_1CILi2EEENSC_ILi1EEESE_EEENS1_52KernelPtrArrayTmaWarpSpecializedPingpongFP8FastAccumEEENS6_IJNSC_ILi256EEESI_NSC_ILi128EEEEEENS_12float_e4m3_tEPNS6_IJlSE_NSC_ILi0EEEEEESL_SO_NS5_8TiledMMAINS5_8MMA_AtomIJNS5_4SM904GMMA31MMA_64x256x32_F32E4M3E4M3_SS_TNILNSS_7ScaleInE1ELSU_1EEEEEENS5_6LayoutINS6_IJSE_SE_SE_EEENS6_IJSM_SM_SM_EEEEENS6_IJNS5_10UnderscoreES11_S11_EEEEENS5_13SM90_TMA_LOADENS5_14ComposedLayoutINS5_7SwizzleILi3ELi4ELi3EEENS5_18smem_ptr_flag_bitsILi8EEENSX_INS6_IJNSC_ILi8EEESJ_EEENS6_IJSJ_SE_EEEEEEEvNS5_8identityENS5_23SM90_TMA_LOAD_MULTICASTES1E_vS1F_EENS_8epilogue10collective18CollectiveEpilogueINS1I_30Sm90PtrArrayTmaWarpSpecializedILi4ELi2ELi16ELb1ELb0ELi2EEEJSK_NS6_IJNSC_ILi64EEENSC_ILi32EEEEEENS_6half_tEPNS6_IJSE_lSM_EEES1Q_S1S_NS1I_6fusion15FusionCallbacksIS1M_NS1T_17LinearCombinationIS1Q_fS1Q_fLNS_15FloatRoundStyleE2EEESK_S1P_JEEES14_NS15_IS17_NS18_ILi16EEENSX_INS6_IJS1N_S1A_EEENS6_IJSE_S1N_EEEEEEENS5_17SM75_U16x8_LDSM_TENS5_14SM90_TMA_STOREES23_NS5_17SM90_U16x8_STSM_TENS5_9Copy_AtomIJNS5_17SM90_U32x4_STSM_NES1Q_EEEvEEEvvEEEEvNT_6ParamsE:
[----:B------:R-:W1:Y:S02]  /*0000*/  LDC R1, c[0x0][0x28] ;  /* 0x00000a00ff017b82 */ /* 0x000e640000000800 */
[----:B-1----:R-:W-:-:S06]  /*0010*/  IADD3 R1, R1, -0x1b88, RZ ;  /* 0xffffe47801017810 */ /* 0x002fcc0007ffe0ff */
[----:B------:R-:W1:Y:S01]  /*0020*/  LDC.64 R4, c[0x0][0x918] ;  /* 0x00024600ff047b82 */ /* 0x000e620000000a00 */
[----:B------:R-:W-:Y:S01]  /*0030*/  ULDC.64 UR38, c[0x0][0x208] ;  /* 0x0000820000267ab9 */ /* 0x000fe20000000a00 */
[----:B------:R-:W2:Y:S01]  /*0040*/  S2R R20, SR_TID.X ;  /* 0x0000000000147919 */ /* 0x000ea20000002100 */
[----:B------:R-:W-:Y:S01]  /*0050*/  ULDC UR4, c[0x0][0x910] ;  /* 0x0002440000047ab9 */ /* 0x000fe20000000800 */
[----:B------:R-:W-:Y:S01]  /*0060*/  ULDC.64 UR20, c[0x0][0x8d0] ;  /* 0x0002340000147ab9 */ /* 0x000fe20000000a00 */
[----:B------:R-:W-:Y:S01]  /*0070*/  ULDC.64 UR14, c[0x0][0x8c8] ;  /* 0x00023200000e7ab9 */ /* 0x000fe20000000a00 */
[----:B------:R-:W-:Y:S01]  /*0080*/  IMAD.MOV.U32 R8, RZ, RZ, RZ ;  /* 0x000000ffff087224 */ /* 0x000fe200078e00ff */
[----:B------:R-:W-:Y:S01]  /*0090*/  MOV R0, RZ ;  /* 0x000000ff00007202 */ /* 0x000fe20000000f00 */
[----:B------:R-:W3:Y:S01]  /*00a0*/  S2UR UR25, SR_CTAID.Y ;  /* 0x00000000001979c3 */ /* 0x000ee20000002600 */
[----:B------:R-:W-:Y:S01]  /*00b0*/  ULDC.64 UR16, c[0x0][0x8e0] ;  /* 0x0002380000107ab9 */ /* 0x000fe20000000a00 */
[----:B------:R-:W-:Y:S01]  /*00c0*/  ULDC.64 UR22, c[0x0][0x8e8] ;  /* 0x00023a0000167ab9 */ /* 0x000fe20000000a00 */
[----:B-1----:R-:W4:Y:S01]  /*00d0*/  LDG.E R7, desc[UR38][R4.64] ;  /* 0x0000002604077981 */ /* 0x002f22000c1e1900 */
[----:B------:R-:W-:-:S03]  /*00e0*/  MOV R12, UR4 ;  /* 0x00000004000c7c02 */ /* 0x000fc60008000f00 */
[----:B------:R-:W4:Y:S01]  /*00f0*/  LDG.E R6, desc[UR38][R4.64+0x4] ;  /* 0x0000042604067981 */ /* 0x000f22000c1e1900 */
[----:B--2---:R-:W-:Y:S01]  /*0100*/  LOP3.LUT R21, R20, 0x1f, RZ, 0xc0, !PT ;  /* 0x0000001f14157812 */ /* 0x004fe200078ec0ff */
[----:B------:R-:W-:Y:S01]  /*0110*/  UISETP.NE.U32.AND UP0, UPT, UR20, URZ, UPT ;  /* 0x0000003f1400728c */ /* 0x000fe2000bf05070 */
[----:B------:R-:W1:Y:S01]  /*0120*/  S2UR UR58, SR_CTAID.X ;  /* 0x00000000003a79c3 */ /* 0x000e620000002500 */
[----:B------:R-:W-:Y:S01]  /*0130*/  ULDC UR4, c[0x0][0x908] ;  /* 0x0002420000047ab9 */ /* 0x000fe20000000800 */
[----:B------:R-:W-:Y:S01]  /*0140*/  ISETP.GE.AND P0, PT, R21, R12, PT ;  /* 0x0000000c1500720c */ /* 0x000fe20003f06270 */
[----:B------:R-:W-:Y:S02]  /*0150*/  UISETP.NE.AND.EX UP0, UPT, UR21, URZ, UPT, UP0 ;  /* 0x0000003f1500728c */ /* 0x000fe4000bf05300 */
[----:B------:R-:W-:-:S09]  /*0160*/  UISETP.NE.AND UP3, UPT, UR4, 0x1, UPT ;  /* 0x000000010400788c */ /* 0x000fd2000bf65270 */
[----:B------:R-:W-:Y:S01]  /*0170*/  @UP0 ULDC UR24, c[0x0][0x8dc] ;  /* 0x0002370000180ab9 */ /* 0x000fe20000000800 */
[----:B------:R-:W2:Y:S01]  /*0180*/  @!P0 LDC.64 R2, c[0x0][0x918] ;  /* 0x00024600ff028b82 */ /* 0x000ea20000000a00 */
[----:B---3--:R-:W-:Y:S01]  /*0190*/  @UP3 UMOV UR6, UR25 ;  /* 0x0000001900063c82 */ /* 0x008fe20008000000 */
[----:B------:R-:W-:Y:S01]  /*01a0*/  @UP3 ULDC UR8, c[0x0][0x10] ;  /* 0x0000040000083ab9 */ /* 0x000fe20000000800 */
[----:B------:R-:W-:Y:S01]  /*01b0*/  @UP3 UMOV UR4, UR6 ;  /* 0x0000000600043c82 */ /* 0x000fe20008000000 */
[----:B------:R-:W-:Y:S01]  /*01c0*/  @UP3 UMOV UR5, URZ ;  /* 0x0000003f00053c82 */ /* 0x000fe20008000000 */
[----:B------:R-:W-:Y:S01]  /*01d0*/  @!UP3 UMOV UR6, UR25 ;  /* 0x000000190006bc82 */ /* 0x000fe20008000000 */
[----:B-1----:R-:W-:Y:S01]  /*01e0*/  @UP3 UIMAD.WIDE.U32 UR8, UR58, UR8, UR4 ;  /* 0x000000083a0832a5 */ /* 0x002fe2000f8e0004 */
[----:B------:R-:W-:Y:S01]  /*01f0*/  @UP3 UMOV UR7, URZ ;  /* 0x0000003f00073c82 */ /* 0x000fe20008000000 */
[----:B--2---:R-:W-:-:S05]  /*0200*/  @!P0 IMAD.WIDE.U32 R2, R21, 0xc, R2 ;  /* 0x0000000c15028825 */ /* 0x004fca00078e0002 */
[----:B------:R1:W5:Y:S04]  /*0210*/  @!P0 LDG.E R8, desc[UR38][R2.64] ;  /* 0x0000002602088981 */ /* 0x000368000c1e1900 */
[----:B------:R1:W5:Y:S01]  /*0220*/  @!P0 LDG.E R0, desc[UR38][R2.64+0x4] ;  /* 0x0000042602008981 */ /* 0x000362000c1e1900 */
[----:B------:R-:W-:Y:S01]  /*0230*/  ISETP.NE.U32.AND P0, PT, RZ, UR22, PT ;  /* 0x00000016ff007c0c */ /* 0x000fe2000bf05070 */
[----:B------:R-:W-:-:S03]  /*0240*/  @!UP3 ULDC UR10, c[0x0][0xc] ;  /* 0x00000300000abab9 */ /* 0x000fc60000000800 */
[----:B------:R-:W-:Y:S01]  /*0250*/  ISETP.NE.AND.EX P0, PT, RZ, UR23, PT, P0 ;  /* 0x00000017ff007c0c */ /* 0x000fe2000bf05300 */
[----:B------:R-:W-:Y:S01]  /*0260*/  UMOV UR59, URZ ;  /* 0x0000003f003b7c82 */ /* 0x000fe20008000000 */
[----:B------:R-:W-:Y:S01]  /*0270*/  @UP3 UIADD3 UR7, UR9, UR7, URZ ;  /* 0x0000000709073290 */ /* 0x000fe2000fffe03f */
[----:B----4-:R-:W-:Y:S02]  /*0280*/  R2UR UR12, R7 ;  /* 0x00000000070c72ca */ /* 0x010fe400000e0000 */
[----:B------:R-:W-:-:S11]  /*0290*/  R2UR UR26, R6 ;  /* 0x00000000061a72ca */ /* 0x000fd600000e0000 */
[----:B------:R-:W-:-:S04]  /*02a0*/  UIADD3 UR11, UP1, UR12, UR14, URZ ;  /* 0x0000000e0c0b7290 */ /* 0x000fc8000ff3e03f */
[----:B------:R-:W-:Y:S02]  /*02b0*/  ULEA.HI.X.SX32 UR12, UR12, UR15, 0x1, UP1 ;  /* 0x0000000f0c0c7291 */ /* 0x000fe400088f0e3f */
[----:B------:R-:W-:-:S04]  /*02c0*/  UIADD3 UR11, UP1, UR11, -0x1, URZ ;  /* 0xffffffff0b0b7890 */ /* 0x000fc8000ff3e03f */
[----:B------:R-:W-:Y:S02]  /*02d0*/  UIADD3.X UR12, UR12, -0x1, URZ, UP1, !UPT ;  /* 0xffffffff0c0c7890 */ /* 0x000fe40008ffe43f */
[----:B------:R-:W-:-:S04]  /*02e0*/  @UP0 UIADD3 UR24, UP1, UR11, UR24, URZ ;  /* 0x000000180b180290 */ /* 0x000fc8000ff3e03f */
[----:B------:R-:W-:Y:S02]  /*02f0*/  @UP0 UIADD3.X UR27, URZ, UR12, URZ, UP1, !UPT ;  /* 0x0000000c3f1b0290 */ /* 0x000fe40008ffe43f */
[----:B------:R-:W-:Y:S02]  /*0300*/  UIADD3 UR13, UP1, UR26, UR16, URZ ;  /* 0x000000101a0d7290 */ /* 0x000fe4000ff3e03f */
[----:B------:R-:W-:Y:S02]  /*0310*/  @UP0 UIMAD.WIDE.U32 UR18, UR27, UR20, URZ ;  /* 0x000000141b1202a5 */ /* 0x000fe4000f8e003f */
[----:B------:R-:W-:Y:S02]  /*0320*/  ULEA.HI.X.SX32 UR26, UR26, UR17, 0x1, UP1 ;  /* 0x000000111a1a7291 */ /* 0x000fe400088f0e3f */
[----:B------:R-:W-:Y:S02]  /*0330*/  @UP0 UIMAD.WIDE.U32 UR18, UP1, UR24, UR21, UR18 ;  /* 0x00000015181202a5 */ /* 0x000fe4000f820012 */
[----:B------:R-:W-:-:S02]  /*0340*/  @UP0 UIMAD.WIDE.U32 UR4, UR24, UR20, URZ ;  /* 0x00000014180402a5 */ /* 0x000fc4000f8e003f */
[----:B------:R-:W-:Y:S02]  /*0350*/  @UP0 UIADD3.X UR25, URZ, URZ, URZ, UP1, !UPT ;  /* 0x0000003f3f190290 */ /* 0x000fe40008ffe43f */
[----:B------:R-:W-:Y:S01]  /*0360*/  @UP0 UIADD3 URZ, UP1, UR5, UR18, URZ ;  /* 0x00000012053f0290 */ /* 0x000fe2000ff3e03f */
[----:B------:R-:W-:Y:S01]  /*0370*/  @UP0 UMOV UR24, UR19 ;  /* 0x0000001300180c82 */ /* 0x000fe20008000000 */
[----:B------:R-:W-:Y:S02]  /*0380*/  @!UP3 UIMAD.WIDE.U32 UR4, UR10, UR6, UR58 ;  /* 0x000000060a04b2a5 */ /* 0x000fe4000f8e003a */
[----:B------:R-:W-:Y:S02]  /*0390*/  @UP0 UIMAD.WIDE.U32.X UR18, UR27, UR21, UR24, UP1 ;  /* 0x000000151b1202a5 */ /* 0x000fe400088e0418 */
[----:B------:R-:W-:-:S03]  /*03a0*/  UIADD3 UR13, UP2, UR13, -0x1, URZ ;  /* 0xffffffff0d0d7890 */ /* 0x000fc6000ff5e03f */
[----:B------:R-:W-:Y:S01]  /*03b0*/  @!UP3 UMOV UR8, UR4 ;  /* 0x000000040008bc82 */ /* 0x000fe20008000000 */
[----:B------:R-:W-:Y:S01]  /*03c0*/  UIADD3.X UR24, UR26, -0x1, URZ, UP2, !UPT ;  /* 0xffffffff1a187890 */ /* 0x000fe200097fe43f */
[----:B------:R-:W-:Y:S01]  /*03d0*/  @!UP3 UMOV UR7, UR5 ;  /* 0x000000050007bc82 */ /* 0x000fe20008000000 */
[----:B------:R-:W-:Y:S01]  /*03e0*/  @UP0 UMOV UR11, UR18 ;  /* 0x00000012000b0c82 */ /* 0x000fe20008000000 */
[----:B------:R-:W-:Y:S01]  /*03f0*/  @UP0 UMOV UR12, UR19 ;  /* 0x00000013000c0c82 */ /* 0x000fe20008000000 */
[----:B-1----:R-:W-:Y:S08]  /*0400*/  @!P0 BRA `(.L_x_0) ;  /* 0x0000000000308947 */ /* 0x002ff00003800000 */
[----:B------:R-:W-:Y:S02]  /*0410*/  ULDC UR9, c[0x0][0x8f4] ;  /* 0x00023d0000097ab9 */ /* 0x000fe40000000800 */
[----:B------:R-:W-:-:S04]  /*0420*/  UIADD3 UR9, UP1, UR13, UR9, URZ ;  /* 0x000000090d097290 */ /* 0x000fc8000ff3e03f */
[----:B------:R-:W-:-:S04]  /*0430*/  UIADD3.X UR10, URZ, UR24, URZ, UP1, !UPT ;  /* 0x000000183f0a7290 */ /* 0x000fc80008ffe43f */
[----:B------:R-:W-:-:S04]  /*0440*/  UIMAD.WIDE.U32 UR4, UR10, UR22, URZ ;  /* 0x000000160a0472a5 */ /* 0x000fc8000f8e003f */
[----:B------:R-:W-:Y:S02]  /*0450*/  UIMAD.WIDE.U32 UR18, UP1, UR9, UR23, UR4 ;  /* 0x00000017091272a5 */ /* 0x000fe4000f820004 */
[----:B------:R-:W-:Y:S02]  /*0460*/  UIMAD.WIDE.U32 UR4, UR9, UR22, URZ ;  /* 0x00000016090472a5 */ /* 0x000fe4000f8e003f */
[----:B------:R-:W-:Y:S02]  /*0470*/  UIADD3.X UR25, URZ, URZ, URZ, UP1, !UPT ;  /* 0x0000003f3f197290 */ /* 0x000fe40008ffe43f */
[----:B------:R-:W-:Y:S01]  /*0480*/  UIADD3 URZ, UP1, UR5, UR18, URZ ;  /* 0x00000012053f7290 */ /* 0x000fe2000ff3e03f */
[----:B------:R-:W-:-:S03]  /*0490*/  UMOV UR24, UR19 ;  /* 0x0000001300187c82 */ /* 0x000fc60008000000 */
[----:B------:R-:W-:-:S07]  /*04a0*/  UIMAD.WIDE.U32.X UR4, UR10, UR23, UR24, UP1 ;  /* 0x000000170a0472a5 */ /* 0x000fce00088e0418 */
[----:B------:R-:W-:Y:S01]  /*04b0*/  UMOV UR13, UR4 ;  /* 0x00000004000d7c82 */ /* 0x000fe20008000000 */
[----:B------:R-:W-:-:S05]  /*04c0*/  UMOV UR24, UR5 ;  /* 0x0000000500187c82 */ /* 0x000fca0008000000 */
.L_x_0:
[----:B------:R-:W-:Y:S01]  /*04d0*/  ULDC UR9, c[0x0][0x934] ;  /* 0x00024d0000097ab9 */ /* 0x000fe20000000800 */
[----:B------:R-:W-:Y:S01]  /*04e0*/  ULDC UR10, c[0x0][0x904] ;  /* 0x00024100000a7ab9 */ /* 0x000fe20000000800 */
[----:B------:R-:W-:Y:S01]  /*04f0*/  ULDC UR4, c[0x0][0x938] ;  /* 0x00024e0000047ab9 */ /* 0x000fe20000000800 */
[----:B------:R-:W-:Y:S01]  /*0500*/  USHF.L.U32 UR9, UR9, UR10, URZ ;  /* 0x0000000a09097299 */ /* 0x000fe2000800063f */
[----:B------:R-:W-:Y:S01]  /*0510*/  SHF.R.U32.HI R14, RZ, 0x5, R20 ;  /* 0x00000005ff0e7819 */ /* 0x000fe20000011614 */
[----:B------:R-:W-:Y:S01]  /*0520*/  USHF.L.U32 UR10, UR4, UR10, URZ ;  /* 0x0000000a040a7299 */ /* 0x000fe2000800063f */
[----:B------:R-:W-:Y:S01]  /*0530*/  ULDC UR27, c[0x0][0x8d8] ;  /* 0x00023600001b7ab9 */ /* 0x000fe20000000800 */
[----:B------:R-:W-:Y:S02]  /*0540*/  ULDC UR31, c[0x0][0x8f0] ;  /* 0x00023c00001f7ab9 */ /* 0x000fe40000000800 */
[----:B------:R-:W-:Y:S01]  /*0550*/  MOV R10, UR9 ;  /* 0x00000009000a7c02 */ /* 0x000fe20008000f00 */
[----:B------:R-:W-:Y:S01]  /*0560*/  USHF.R.U64 UR18, UR11, UR27, UR12 ;  /* 0x0000001b0b127299 */ /* 0x000fe2000800120c */
[----:B------:R-:W-:Y:S01]  /*0570*/  IMAD.U32 R9, RZ, RZ, UR10 ;  /* 0x0000000aff097e24 */ /* 0x000fe2000f8e00ff */
[----:B------:R-:W-:Y:S01]  /*0580*/  USHF.R.U64 UR11, UR13, UR31, UR24 ;  /* 0x0000001f0d0b7299 */ /* 0x000fe20008001218 */
[----:B------:R-:W-:Y:S01]  /*0590*/  IABS R2, R10 ;  /* 0x0000000a00027213 */ /* 0x000fe20000000000 */
[----:B------:R-:W-:-:S02]  /*05a0*/  UIADD3 UR18, UR18, -0x1, UR9 ;  /* 0xffffffff12127890 */ /* 0x000fc4000fffe009 */
[----:B------:R-:W-:Y:S01]  /*05b0*/  IABS R3, R9 ;  /* 0x0000000900037213 */ /* 0x000fe20000000000 */
[----:B------:R-:W-:Y:S01]  /*05c0*/  UIADD3 UR11, UR11, -0x1, UR10 ;  /* 0xffffffff0b0b7890 */ /* 0x000fe2000fffe00a */
[----:B------:R-:W-:Y:S01]  /*05d0*/  R2UR UR29, R2 ;  /* 0x00000000021d72ca */ /* 0x000fe200000e0000 */
[----:B------:R-:W-:Y:S01]  /*05e0*/  UMOV UR12, URZ ;  /* 0x0000003f000c7c82 */ /* 0x000fe20008000000 */
[----:B------:R-:W-:Y:S01]  /*05f0*/  MOV R2, R3 ;  /* 0x0000000300027202 */ /* 0x000fe20000000f00 */
[----:B------:R-:W-:Y:S01]  /*0600*/  UMOV UR4, URZ ;  /* 0x0000003f00047c82 */ /* 0x000fe20008000000 */
[----:B------:R-:W-:Y:S02]  /*0610*/  UISETP.GE.AND UP5, UPT, UR18, URZ, UPT ;  /* 0x0000003f1200728c */ /* 0x000fe4000bfa6270 */
[----:B------:R-:W-:Y:S01]  /*0620*/  R2UR UR28, R2 ;  /* 0x00000000021c72ca */ /* 0x000fe200000e0000 */
[----:B------:R-:W-:Y:S01]  /*0630*/  UISETP.NE.AND UP4, UPT, UR9, URZ, UPT ;  /* 0x0000003f0900728c */ /* 0x000fe2000bf85270 */
[----:B------:R-:W-:-:S05]  /*0640*/  UMOV UR59, 0x1 ;  /* 0x00000001003b7882 */ /* 0x000fca0000000000 */
[----:B------:R-:W1:Y:S08]  /*0650*/  I2F.RP R2, UR29 ;  /* 0x0000001d00027d06 */ /* 0x000e700008209400 */
[----:B------:R-:W2:Y:S08]  /*0660*/  I2F.RP R4, UR28 ;  /* 0x0000001c00047d06 */ /* 0x000eb00008209400 */
[----:B-1----:R-:W1:Y:S08]  /*0670*/  MUFU.RCP R2, R2 ;  /* 0x0000000200027308 */ /* 0x002e700000001000 */
[----:B--2---:R-:W2:Y:S01]  /*0680*/  MUFU.RCP R4, R4 ;  /* 0x0000000400047308 */ /* 0x004ea20000001000 */
[----:B-1----:R-:W-:-:S02]  /*0690*/  IADD3 R3, R2, 0xffffffe, RZ ;  /* 0x0ffffffe02037810 */ /* 0x002fc40007ffe0ff */
[----:B------:R-:W-:-:S05]  /*06a0*/  MOV R2, UR18 ;  /* 0x0000001200027c02 */ /* 0x000fca0008000f00 */
[----:B------:R-:W1:Y:S01]  /*06b0*/  F2I.FTZ.U32.TRUNC.NTZ R3, R3 ;  /* 0x0000000300037305 */ /* 0x000e62000021f000 */
[----:B------:R-:W-:Y:S01]  /*06c0*/  IABS R2, R2 ;  /* 0x0000000200027213 */ /* 0x000fe20000000000 */
[----:B--2---:R-:W-:Y:S01]  /*06d0*/  VIADD R5, R4, 0xffffffe ;  /* 0x0ffffffe04057836 */ /* 0x004fe20000000000 */
[----:B------:R-:W-:Y:S02]  /*06e0*/  IABS R4, R10 ;  /* 0x0000000a00047213 */ /* 0x000fe40000000000 */
[----:B------:R-:W-:-:S03]  /*06f0*/  R2UR UR26, R2 ;  /* 0x00000000021a72ca */ /* 0x000fc600000e0000 */
[----:B------:R-:W2:Y:S01]  /*0700*/  F2I.FTZ.U32.TRUNC.NTZ R5, R5 ;  /* 0x0000000500057305 */ /* 0x000ea2000021f000 */
[----:B------:R-:W-:Y:S01]  /*0710*/  IMAD.MOV R4, RZ, RZ, -R4 ;  /* 0x000000ffff047224 */ /* 0x000fe200078e0a04 */
[----:B-1----:R-:W-:Y:S02]  /*0720*/  R2UR UR13, R3 ;  /* 0x00000000030d72ca */ /* 0x002fe400000e0000 */
[----:B------:R-:W-:Y:S02]  /*0730*/  MOV R3, UR11 ;  /* 0x0000000b00037c02 */ /* 0x000fe40008000f00 */
[----:B--2---:R-:W-:Y:S02]  /*0740*/  R2UR UR5, R5 ;  /* 0x00000000050572ca */ /* 0x004fe400000e0000 */
[----:B------:R-:W-:Y:S02]  /*0750*/  IABS R5, R3 ;  /* 0x0000000300057213 */ /* 0x000fe40000000000 */
[----:B------:R-:W-:-:S05]  /*0760*/  MOV R3, R4 ;  /* 0x0000000400037202 */ /* 0x000fca0000000f00 */
[----:B------:R-:W-:Y:S01]  /*0770*/  UIADD3 UR24, URZ, -UR13, URZ ;  /* 0x8000000d3f187290 */ /* 0x000fe2000fffe03f */
[----:B------:R-:W-:Y:S02]  /*0780*/  IABS R4, R9 ;  /* 0x0000000900047213 */ /* 0x000fe40000000000 */
[----:B------:R-:W-:Y:S01]  /*0790*/  MOV R2, R5 ;  /* 0x0000000500027202 */ /* 0x000fe20000000f00 */
[----:B------:R-:W-:Y:S01]  /*07a0*/  UIMAD UR24, UR24, UR29, URZ ;  /* 0x0000001d181872a4 */ /* 0x000fe2000f8e023f */
[----:B------:R-:W-:Y:S01]  /*07b0*/  R2UR UR30, R3 ;  /* 0x00000000031e72ca */ /* 0x000fe200000e0000 */
[----:B------:R-:W-:Y:S01]  /*07c0*/  IMAD.MOV R4, RZ, RZ, -R4 ;  /* 0x000000ffff047224 */ /* 0x000fe200078e0a04 */
[----:B------:R-:W-:Y:S01]  /*07d0*/  R2UR UR34, R2 ;  /* 0x00000000022272ca */ /* 0x000fe200000e0000 */
[----:B------:R-:W-:Y:S01]  /*07e0*/  UIADD3 UR32, URZ, -UR5, URZ ;  /* 0x800000053f207290 */ /* 0x000fe2000fffe03f */
[----:B------:R-:W1:Y:S01]  /*07f0*/  SHFL.IDX PT, R3, R14, RZ, 0x1f ;  /* 0x00001fff0e037589 */ /* 0x000e6200000e0000 */
[----:B------:R-:W-:Y:S01]  /*0800*/  UIMAD.WIDE.U32 UR24, UR13, UR24, UR12 ;  /* 0x000000180d1872a5 */ /* 0x000fe2000f8e000c */
[----:B------:R-:W-:Y:S01]  /*0810*/  MOV R2, R4 ;  /* 0x0000000400027202 */ /* 0x000fe20000000f00 */
[----:B------:R-:W-:-:S03]  /*0820*/  UIMAD UR32, UR32, UR28, URZ ;  /* 0x0000001c202072a4 */ /* 0x000fc6000f8e023f */
[----:B------:R-:W-:Y:S01]  /*0830*/  R2UR UR12, R2 ;  /* 0x00000000020c72ca */ /* 0x000fe200000e0000 */
[----:B------:R-:W-:Y:S01]  /*0840*/  UIMAD.WIDE.U32 UR32, UR5, UR32, UR4 ;  /* 0x00000020052072a5 */ /* 0x000fe2000f8e0004 */
[----:B------:R-:W-:Y:S01]  /*0850*/  SHF.R.U32.HI R2, RZ, 0x7, R20 ;  /* 0x00000007ff027819 */ /* 0x000fe20000011614 */
[----:B------:R-:W-:Y:S01]  /*0860*/  UMOV UR13, UR25 ;  /* 0x00000019000d7c82 */ /* 0x000fe20008000000 */
[----:B------:R-:W-:Y:S02]  /*0870*/  ULOP3.LUT UR32, URZ, UR9, URZ, 0x33, !UPT ;  /* 0x000000093f207292 */ /* 0x000fe4000f8e333f */
[----:B------:R-:W-:Y:S02]  /*0880*/  UIMAD.WIDE.U32 UR4, UR13, UR26, URZ ;  /* 0x0000001a0d0472a5 */ /* 0x000fe4000f8e003f */
[----:B------:R-:W-:Y:S01]  /*0890*/  UMOV UR19, UR33 ;  /* 0x0000002100137c82 */ /* 0x000fe20008000000 */
[----:B------:R-:W2:Y:S01]  /*08a0*/  SHFL.IDX PT, R2, R2, RZ, 0x1f ;  /* 0x00001fff02027589 */ /* 0x000ea200000e0000 */
[----:B------:R-:W-:-:S02]  /*08b0*/  UIMAD UR5, UR5, UR30, UR26 ;  /* 0x0000001e050572a4 */ /* 0x000fc4000f8e021a */
[----:B------:R-:W-:Y:S02]  /*08c0*/  UIMAD.WIDE.U32 UR24, UR19, UR34, URZ ;  /* 0x00000022131872a5 */ /* 0x000fe4000f8e003f */
[----:B------:R-:W-:Y:S02]  /*08d0*/  UISETP.GT.U32.AND UP1, UPT, UR29, UR5, UPT ;  /* 0x000000051d00728c */ /* 0x000fe4000bf24070 */
[----:B------:R-:W-:Y:S01]  /*08e0*/  UIMAD UR25, UR25, UR12, UR34 ;  /* 0x0000000c191972a4 */ /* 0x000fe2000f8e0222 */
[----:B-1----:R-:W-:Y:S01]  /*08f0*/  R2UR UR34, R3 ;  /* 0x00000000032272ca */ /* 0x002fe200000e0000 */
[----:B------:R-:W-:Y:S02]  /*0900*/  ULOP3.LUT UR33, URZ, UR10, URZ, 0x33, !UPT ;  /* 0x0000000a3f217292 */ /* 0x000fe4000f8e333f */
[----:B------:R-:W-:-:S05]  /*0910*/  UISETP.GT.U32.AND UP2, UPT, UR28, UR25, UPT ;  /* 0x000000191c00728c */ /* 0x000fca000bf44070 */
[----:B------:R-:W-:-:S04]  /*0920*/  @!UP1 UIADD3 UR5, UR5, -UR29, URZ ;  /* 0x8000001d05059290 */ /* 0x000fc8000fffe03f */
[----:B------:R-:W-:Y:S02]  /*0930*/  UISETP.GT.U32.AND UP6, UPT, UR29, UR5, UPT ;  /* 0x000000051d00728c */ /* 0x000fe4000bfc4070 */
[----:B------:R-:W-:Y:S02]  /*0940*/  USHF.R.S32.HI UR4, URZ, 0x1f, UR34 ;  /* 0x0000001f3f047899 */ /* 0x000fe40008011422 */
[----:B------:R-:W-:Y:S01]  /*0950*/  ISETP.NE.AND P1, PT, RZ, UR34, PT ;  /* 0x00000022ff007c0c */ /* 0x000fe2000bf25270 */
[----:B------:R-:W-:Y:S01]  /*0960*/  @!UP2 UIADD3 UR25, UR25, -UR28, URZ ;  /* 0x8000001c1919a290 */ /* 0x000fe2000fffe03f */
[----:B--2---:R-:W-:Y:S01]  /*0970*/  R2UR UR26, R2 ;  /* 0x00000000021a72ca */ /* 0x004fe200000e0000 */
[----:B------:R-:W-:Y:S02]  /*0980*/  UISETP.NE.AND UP2, UPT, UR10, URZ, UPT ;  /* 0x0000003f0a00728c */ /* 0x000fe4000bf45270 */
[----:B------:R-:W-:Y:S02]  /*0990*/  UISETP.GT.U32.AND UP1, UPT, UR28, UR25, UPT ;  /* 0x000000191c00728c */ /* 0x000fe4000bf24070 */
[----:B------:R-:W-:-:S02]  /*09a0*/  ULEA.HI UR4, UR4, UR34, URZ, 0x2 ;  /* 0x0000002204047291 */ /* 0x000fc4000f8f103f */
[----:B------:R-:W-:Y:S02]  /*09b0*/  @!UP6 UIADD3 UR5, UR5, -UR29, URZ ;  /* 0x8000001d0505e290 */ /* 0x000fe4000fffe03f */
[----:B------:R-:W-:Y:S02]  /*09c0*/  UISETP.GE.AND UP6, UPT, UR11, URZ, UPT ;  /* 0x0000003f0b00728c */ /* 0x000fe4000bfc6270 */
[----:B------:R-:W-:Y:S02]  /*09d0*/  @!UP5 UIADD3 UR5, -UR5, URZ, URZ ;  /* 0x0000003f0505d290 */ /* 0x000fe4000fffe13f */
[----:B------:R-:W-:Y:S02]  /*09e0*/  ULOP3.LUT UR4, UR4, 0xfffffffc, URZ, 0xc0, !UPT ;  /* 0xfffffffc04047892 */ /* 0x000fe4000f8ec03f */
[----:B------:R-:W-:Y:S02]  /*09f0*/  @!UP1 UIADD3 UR25, UR25, -UR28, URZ ;  /* 0x8000001c19199290 */ /* 0x000fe4000fffe03f */
[----:B------:R-:W-:-:S02]  /*0a00*/  USEL UR5, UR32, UR5, !UP4 ;  /* 0x0000000520057287 */ /* 0x000fc4000e000000 */
[----:B------:R-:W-:Y:S02]  /*0a10*/  UIADD3 UR52, UR34, -UR4, URZ ;  /* 0x8000000422347290 */ /* 0x000fe4000fffe03f */
[----:B------:R-:W-:Y:S02]  /*0a20*/  @!UP6 UIADD3 UR25, -UR25, URZ, URZ ;  /* 0x0000003f1919e290 */ /* 0x000fe4000fffe13f */
[----:B------:R-:W-:Y:S02]  /*0a30*/  UIADD3 UR5, UR18, -UR5, URZ ;  /* 0x8000000512057290 */ /* 0x000fe4000fffe03f */
[----:B------:R-:W-:Y:S02]  /*0a40*/  USEL UR25, UR33, UR25, !UP2 ;  /* 0x0000001921197287 */ /* 0x000fe4000d000000 */
[----:B------:R-:W-:Y:S02]  /*0a50*/  UISETP.NE.AND UP1, UPT, UR26, URZ, UPT ;  /* 0x0000003f1a00728c */ /* 0x000fe4000bf25270 */
[----:B------:R-:W-:-:S02]  /*0a60*/  UIADD3 UR25, UR11, -UR25, URZ ;  /* 0x800000190b197290 */ /* 0x000fc4000fffe03f */
[----:B------:R-:W-:Y:S02]  /*0a70*/  UISETP.EQ.AND UP5, UPT, UR52, 0x3, !UP1 ;  /* 0x000000033400788c */ /* 0x000fe4000cfa2270 */
[----:B------:R-:W-:Y:S02]  /*0a80*/  UIMAD UR24, UR5, UR25, URZ ;  /* 0x00000019051872a4 */ /* 0x000fe4000f8e023f */
[----:B------:R-:W-:Y:S02]  /*0a90*/  USEL UR4, UR25, UR5, !UP3 ;  /* 0x0000000519047287 */ /* 0x000fe4000d800000 */
[----:B------:R-:W-:Y:S02]  /*0aa0*/  USHF.R.S32.HI UR25, URZ, 0x1f, UR24 ;  /* 0x0000001f3f197899 */ /* 0x000fe40008011418 */
[----:B------:R-:W-:Y:S01]  /*0ab0*/  USHF.R.S32.HI UR5, URZ, 0x1f, UR4 ;  /* 0x0000001f3f057899 */ /* 0x000fe20008011404 */
[----:B------:R-:W-:Y:S01]  /*0ac0*/  MOV R6, UR24 ;  /* 0x0000001800067c02 */ /* 0x000fe20008000f00 */
[----:B------:R-:W-:Y:S01]  /*0ad0*/  USEL UR59, UR59, 0x2, UP5 ;  /* 0x000000023b3b7887 */ /* 0x000fe2000a800000 */
[----:B------:R-:W-:Y:S01]  /*0ae0*/  MOV R4, UR4 ;  /* 0x0000000400047c02 */ /* 0x000fe20008000f00 */
[----:B------:R-:W-:-:S02]  /*0af0*/  IMAD.U32 R7, RZ, RZ, UR25 ;  /* 0x00000019ff077e24 */ /* 0x000fc4000f8e00ff */
[----:B------:R-:W-:Y:S01]  /*0b00*/  MOV R5, UR5 ;  /* 0x0000000500057c02 */ /* 0x000fe20008000f00 */
[----:B------:R-:W-:Y:S07]  /*0b10*/  @P1 BRA `(.L_x_1) ;  /* 0x0000000000841947 */ /* 0x000fee0003800000 */
[----:B------:R-:W-:Y:S01]  /*0b20*/  ELECT P1, URZ, PT ;  /* 0x00000000003f782f */ /* 0x000fe20003820000 */
[----:B------:R-:W-:-:S12]  /*0b30*/  BSSY B0, `(.L_x_1) ;  /* 0x000001f000007945 */ /* 0x000fd80003800000 */
[----:B------:R-:W-:Y:S05]  /*0b40*/  @!P1 BRA `(.L_x_2) ;  /* 0x0000000000749947 */ /* 0x000fea0003800000 */
[----:B------:R-:W1:Y:S01]  /*0b50*/  S2UR UR11, SR_CgaCtaId ;  /* 0x00000000000b79c3 */ /* 0x000e620000008800 */
[----:B------:R-:W-:Y:S01]  /*0b60*/  UMOV UR4, 0x400 ;  /* 0x0000040000047882 */ /* 0x000fe20000000000 */
[----:B------:R-:W-:Y:S01]  /*0b70*/  UMOV UR5, 0x1 ;  /* 0x0000000100057882 */ /* 0x000fe20000000000 */
[----:B------:R-:W-:Y:S02]  /*0b80*/  UMOV UR24, 0x140 ;  /* 0x0000014000187882 */ /* 0x000fe40000000000 */
[----:B------:R-:W-:-:S04]  /*0b90*/  UIADD3 UR24, -UR24, 0x100000, URZ ;  /* 0x0010000018187890 */ /* 0x000fc8000fffe13f */
[----:B------:R-:W-:Y:S02]  /*0ba0*/  USHF.L.U32 UR25, UR24, 0xb, URZ ;  /* 0x0000000b18197899 */ /* 0x000fe4000800063f */
[----:B------:R-:W-:Y:S02]  /*0bb0*/  USHF.L.U32 UR24, UR24, 0x1, URZ ;  /* 0x0000000118187899 */ /* 0x000fe4000800063f */
[----:B-1----:R-:W-:Y:S02]  /*0bc0*/  ULEA UR11, UR11, UR4, 0x18 ;  /* 0x000000040b0b7291 */ /* 0x002fe4000f8ec03f */
[----:B------:R-:W-:-:S04]  /*0bd0*/  UIADD3 UR4, -UR5, 0x100000, URZ ;  /* 0x0010000005047890 */ /* 0x000fc8000fffe13f */
[----:B------:R-:W-:Y:S02]  /*0be0*/  USHF.L.U32 UR5, UR4, 0xb, URZ ;  /* 0x0000000b04057899 */ /* 0x000fe4000800063f */
[----:B------:R-:W-:Y:S01]  /*0bf0*/  USHF.L.U32 UR4, UR4, 0x1, URZ ;  /* 0x0000000104047899 */ /* 0x000fe2000800063f */
[----:B------:R-:W1:Y:S11]  /*0c00*/  FENCE.VIEW.ASYNC.S ;  /* 0x00000000000073c6 */ /* 0x000e760000000000 */
[----:B-1----:R1:W2:Y:S01]  /*0c10*/  SYNCS.EXCH.64 URZ, [UR11+0x34400], UR4 ;  /* 0x034400040b3f75b2 */ /* 0x0022a20008000100 */
[----:B------:R1:W3:Y:S01]  /*0c20*/  SYNCS.EXCH.64 URZ, [UR11+0x34440], UR24 ;  /* 0x034440180b3f75b2 */ /* 0x0002e20008000100 */
[----:B------:R1:W4:Y:S01]  /*0c30*/  SYNCS.EXCH.64 URZ, [UR11+0x34408], UR4 ;  /* 0x034408040b3f75b2 */ /* 0x0003220008000100 */
[----:B------:R1:W1:Y:S01]  /*0c40*/  SYNCS.EXCH.64 URZ, [UR11+0x34448], UR24 ;  /* 0x034448180b3f75b2 */ /* 0x0002620008000100 */
        /* <DEDUP_REMOVED lines=12> */
[----:B------:R-:W-:Y:S01]  /*0d10*/  NOP ;  /* 0x0000000000007918 */ /* 0x000fe20000000000 */
.L_x_2:
[----:B-1----:R-:W-:Y:S05]  /*0d20*/  BSYNC B0 ;  /* 0x0000000000007941 */ /* 0x002fea0003800000 */
.L_x_1:
[----:B------:R-:W1:Y:S01]  /*0d30*/  SHFL.IDX PT, R11, R14, RZ, 0x1f ;  /* 0x00001fff0e0b7589 */ /* 0x000e6200000e0000 */
[----:B------:R-:W-:Y:S01]  /*0d40*/  UIADD3 UR18, UR26, -0x1, URZ ;  /* 0xffffffff1a127890 */ /* 0x000fe2000fffe03f */
[----:B------:R-:W-:Y:S01]  /*0d50*/  I2FP.F32.U32 R2, UR6 ;  /* 0x0000000600027c45 */ /* 0x000fe20008201000 */
[----:B------:R-:W-:Y:S01]  /*0d60*/  UISETP.LT.U32.AND UP6, UPT, UR52, 0x2, !UP1 ;  /* 0x000000023400788c */ /* 0x000fe2000cfc1070 */
[----:B------:R-:W-:Y:S01]  /*0d70*/  NOP ;  /* 0x0000000000007918 */ /* 0x000fe20000000000 */
[----:B------:R-:W-:Y:S02]  /*0d80*/  UISETP.GE.U32.AND UP5, UPT, UR18, 0x2, UPT ;  /* 0x000000021200788c */ /* 0x000fe4000bfa6070 */
[----:B------:R-:W-:-:S04]  /*0d90*/  USEL UR40, URZ, 0x1, !UP6 ;  /* 0x000000013f287887 */ /* 0x000fc8000f000000 */
[----:B------:R-:W-:Y:S01]  /*0da0*/  USEL UR40, UR40, 0x2, UP5 ;  /* 0x0000000228287887 */ /* 0x000fe2000a800000 */
[----:B-1----:R-:W-:-:S13]  /*0db0*/  ISETP.NE.AND P1, PT, R11, RZ, PT ;  /* 0x000000ff0b00720c */ /* 0x002fda0003f25270 */
[----:B------:R-:W-:Y:S05]  /*0dc0*/  @P1 BRA `(.L_x_3) ;  /* 0x0000000000501947 */ /* 0x000fea0003800000 */
[----:B------:R-:W1:Y:S01]  /*0dd0*/  S2UR UR5, SR_CgaCtaId ;  /* 0x00000000000579c3 */ /* 0x000e620000008800 */
[----:B------:R-:W-:Y:S01]  /*0de0*/  UMOV UR4, 0x400 ;  /* 0x0000040000047882 */ /* 0x000fe20000000000 */
[----:B------:R-:W-:Y:S01]  /*0df0*/  UMOV UR24, 0x1 ;  /* 0x0000000100187882 */ /* 0x000fe20000000000 */
[----:B------:R-:W-:Y:S01]  /*0e00*/  UMOV UR25, 0x2 ;  /* 0x0000000200197882 */ /* 0x000fe20000000000 */
[----:B------:R-:W-:Y:S01]  /*0e10*/  ELECT P1, URZ, PT ;  /* 0x00000000003f782f */ /* 0x000fe20003820000 */
[----:B-1----:R-:W-:Y:S02]  /*0e20*/  ULEA UR11, UR5, UR4, 0x18 ;  /* 0x00000004050b7291 */ /* 0x002fe4000f8ec03f */
[----:B------:R-:W-:-:S04]  /*0e30*/  UIADD3 UR4, -UR24, 0x100000, URZ ;  /* 0x0010000018047890 */ /* 0x000fc8000fffe13f */
[----:B------:R-:W-:Y:S02]  /*0e40*/  USHF.L.U32 UR5, UR4, 0xb, URZ ;  /* 0x0000000b04057899 */ /* 0x000fe4000800063f */
[----:B------:R-:W-:Y:S02]  /*0e50*/  USHF.L.U32 UR4, UR4, 0x1, URZ ;  /* 0x0000000104047899 */ /* 0x000fe4000800063f */
[----:B------:R-:W-:-:S04]  /*0e60*/  UIADD3 UR24, -UR25, 0x100000, URZ ;  /* 0x0010000019187890 */ /* 0x000fc8000fffe13f */
[----:B------:R-:W-:Y:S02]  /*0e70*/  USHF.L.U32 UR25, UR24, 0xb, URZ ;  /* 0x0000000b18197899 */ /* 0x000fe4000800063f */
[----:B------:R-:W-:Y:S01]  /*0e80*/  USHF.L.U32 UR24, UR24, 0x1, URZ ;  /* 0x0000000118187899 */ /* 0x000fe2000800063f */
[----:B------:R-:W1:Y:S03]  /*0e90*/  FENCE.VIEW.ASYNC.S ;  /* 0x00000000000073c6 */ /* 0x000e660000000000 */
[----:B-1----:R1:W1:Y:S08]  /*0ea0*/  SYNCS.EXCH.64 URZ, [UR11+0x34480], UR4 ;  /* 0x034480040b3f75b2 */ /* 0x0022700008000100 */
[----:B------:R1:W1:Y:S01]  /*0eb0*/  SYNCS.EXCH.64 URZ, [UR11+0x34498], UR24 ;  /* 0x034498180b3f75b2 */ /* 0x0002620008000100 */
[----:B------:R1:W1:Y:S01]  /*0ec0*/  SYNCS.EXCH.64 URZ, [UR11+0x34488], UR4 ;  /* 0x034488040b3f75b2 */ /* 0x0002620008000100 */
[----:B------:R1:W1:Y:S01]  /*0ed0*/  SYNCS.EXCH.64 URZ, [UR11+0x344a0], UR24 ;  /* 0x0344a0180b3f75b2 */ /* 0x0002620008000100 */
[----:B------:R1:W1:Y:S01]  /*0ee0*/  SYNCS.EXCH.64 URZ, [UR11+0x34490], UR4 ;  /* 0x034490040b3f75b2 */ /* 0x0002620008000100 */
[----:B------:R1:W1:Y:S01]  /*0ef0*/  SYNCS.EXCH.64 URZ, [UR11+0x344a8], UR24 ;  /* 0x0344a8180b3f75b2 */ /* 0x0002620008000100 */
[----:B------:R-:W-:Y:S01]  /*0f00*/  NOP ;  /* 0x0000000000007918 */ /* 0x000fe20000000000 */
.L_x_3:
[----:B------:R-:W2:Y:S01]  /*0f10*/  SHFL.IDX PT, R15, R14, RZ, 0x1f ;  /* 0x00001fff0e0f7589 */ /* 0x000ea200000e0000 */
[----:B-1----:R-:W-:Y:S01]  /*0f20*/  ULDC UR4, c[0x0][0x154] ;  /* 0x0000550000047ab9 */ /* 0x002fe20000000800 */
[----:B------:R-:W1:Y:S01]  /*0f30*/  LDC R13, c[0x0][0x148] ;  /* 0x00005200ff0d7b82 */ /* 0x000e620000000800 */
[----:B------:R-:W-:Y:S01]  /*0f40*/  FMUL R3, R2, UR4 ;  /* 0x0000000402037c20 */ /* 0x000fe20008400000 */
[----:B------:R-:W-:Y:S01]  /*0f50*/  UISETP.EQ.AND UP6, UPT, UR52, 0x2, !UP1 ;  /* 0x000000023400788c */ /* 0x000fe2000cfc2270 */
[----:B------:R-:W-:Y:S01]  /*0f60*/  I2FP.F32.U32 R2, UR58 ;  /* 0x0000003a00027c45 */ /* 0x000fe20008201000 */
[----:B------:R-:W-:Y:S01]  /*0f70*/  ULDC UR4, c[0x0][0x150] ;  /* 0x0000540000047ab9 */ /* 0x000fe20000000800 */
[----:B------:R-:W-:Y:S01]  /*0f80*/  NOP ;  /* 0x0000000000007918 */ /* 0x000fe20000000000 */
[----:B------:R-:W-:Y:S01]  /*0f90*/  USEL UR61, URZ, 0x1, !UP6 ;  /* 0x000000013f3d7887 */ /* 0x000fe2000f000000 */
[----:B------:R-:W3:Y:S03]  /*0fa0*/  F2I.U32.TRUNC.NTZ R3, R3 ;  /* 0x0000000300037305 */ /* 0x000ee6000020f000 */
[----:B------:R-:W-:Y:S01]  /*0fb0*/  USEL UR61, UR61, 0x2, UP5 ;  /* 0x000000023d3d7887 */ /* 0x000fe2000a800000 */
[----:B--2---:R-:W-:Y:S01]  /*0fc0*/  ISETP.NE.AND P1, PT, R15, RZ, PT ;  /* 0x000000ff0f00720c */ /* 0x004fe20003f25270 */
[----:B---3--:R-:W-:-:S02]  /*0fd0*/  IMAD.MOV R18, RZ, RZ, -R3 ;  /* 0x000000ffff127224 */ /* 0x008fc400078e0a03 */
[----:B------:R-:W-:Y:S02]  /*0fe0*/  FMUL R15, R2, UR4 ;  /* 0x00000004020f7c20 */ /* 0x000fe40008400000 */
[----:B-1----:R-:W-:-:S08]  /*0ff0*/  IMAD R18, R13, R18, UR6 ;  /* 0x000000060d127e24 */ /* 0x002fd0000f8e0212 */
[----:B------:R-:W-:Y:S05]  /*1000*/  @P1 BRA `(.L_x_4) ;  /* 0x0000000000581947 */ /* 0x000fea0003800000 */
[----:B------:R-:W1:Y:S01]  /*1010*/  S2UR UR5, SR_CgaCtaId ;  /* 0x00000000000579c3 */ /* 0x000e620000008800 */
[----:B------:R-:W-:Y:S01]  /*1020*/  UMOV UR4, 0x400 ;  /* 0x0000040000047882 */ /* 0x000fe20000000000 */
[----:B------:R-:W-:Y:S01]  /*1030*/  UMOV UR11, 0x20 ;  /* 0x00000020000b7882 */ /* 0x000fe20000000000 */
[----:B------:R-:W-:Y:S01]  /*1040*/  UMOV UR24, 0x80 ;  /* 0x0000008000187882 */ /* 0x000fe20000000000 */
[----:B------:R-:W-:Y:S01]  /*1050*/  ELECT P1, URZ, PT ;  /* 0x00000000003f782f */ /* 0x000fe20003820000 */
        /* <DEDUP_REMOVED lines=10> */
[----:B------:R1:W1:Y:S01]  /*1100*/  SYNCS.EXCH.64 URZ, [UR6+0x344b8], UR4 ;  /* 0x0344b804063f75b2 */ /* 0x0002620008000100 */
[----:B------:R1:W1:Y:S01]  /*1110*/  SYNCS.EXCH.64 URZ, [UR6+0x344d8], UR24 ;  /* 0x0344d818063f75b2 */ /* 0x0002620008000100 */
[----:B------:R1:W1:Y:S01]  /*1120*/  SYNCS.EXCH.64 URZ, [UR6+0x344c0], UR4 ;  /* 0x0344c004063f75b2 */ /* 0x0002620008000100 */
[----:B------:R1:W1:Y:S01]  /*1130*/  SYNCS.EXCH.64 URZ, [UR6+0x344e0], UR24 ;  /* 0x0344e018063f75b2 */ /* 0x0002620008000100 */
[----:B------:R1:W1:Y:S01]  /*1140*/  SYNCS.EXCH.64 URZ, [UR6+0x344c8], UR4 ;  /* 0x0344c804063f75b2 */ /* 0x0002620008000100 */
[----:B------:R1:W1:Y:S01]  /*1150*/  SYNCS.EXCH.64 URZ, [UR6+0x344e8], UR24 ;  /* 0x0344e818063f75b2 */ /* 0x0002620008000100 */
[----:B------:R-:W-:Y:S01]  /*1160*/  NOP ;  /* 0x0000000000007918 */ /* 0x000fe20000000000 */
.L_x_4:
[----:B------:R-:W4:Y:S01]  /*1170*/  SHFL.IDX PT, R13, R14, RZ, 0x1f ;  /* 0x00001fff0e0d7589 */ /* 0x000f2200000e0000 */
[----:B------:R-:W-:Y:S02]  /*1180*/  SHF.R.S32.HI R3, RZ, 0x1f, R20 ;  /* 0x0000001fff037819 */ /* 0x000fe40000011414 */
[----:B------:R-:W-:Y:S02]  /*1190*/  ELECT P1, URZ, PT ;  /* 0x00000000003f782f */ /* 0x000fe40003820000 */
[----:B------:R-:W-:Y:S01]  /*11a0*/  SHF.R.S32.HI R16, RZ, 0x1f, R11 ;  /* 0x0000001fff107819 */ /* 0x000fe2000001140b */
[----:B------:R-:W2:Y:S01]  /*11b0*/  SHFL.IDX PT, R2, R14, RZ, 0x1f ;  /* 0x00001fff0e027589 */ /* 0x000ea200000e0000 */
[-C--:B------:R-:W-:Y:S02]  /*11c0*/  LEA.HI R3, R3, R20.reuse, RZ, 0x7 ;  /* 0x0000001403037211 */ /* 0x080fe400078f38ff */
[----:B------:R-:W-:Y:S02]  /*11d0*/  ELECT P2, URZ, PT ;  /* 0x00000000003f782f */ /* 0x000fe40003840000 */
[----:B------:R-:W-:Y:S01]  /*11e0*/  LEA.HI R16, R16, R11, RZ, 0x2 ;  /* 0x0000000b10107211 */ /* 0x000fe200078f10ff */
[----:B------:R-:W3:Y:S01]  /*11f0*/  LDC R17, c[0x0][0x144] ;  /* 0x00005100ff117b82 */ /* 0x000ee20000000800 */
[----:B------:R-:W-:Y:S01]  /*1200*/  LOP3.LUT R3, R3, 0xffffff80, RZ, 0xc0, !PT ;  /* 0xffffff8003037812 */ /* 0x000fe200078ec0ff */
[----:B------:R-:W2:Y:S01]  /*1210*/  F2I.U32.TRUNC.NTZ R15, R15 ;  /* 0x0000000f000f7305 */ /* 0x000ea2000020f000 */
[----:B------:R-:W-:Y:S01]  /*1220*/  LOP3.LUT R16, R16, 0x3ffffffc, RZ, 0xc0, !PT ;  /* 0x3ffffffc10107812 */ /* 0x000fe200078ec0ff */
[----:B------:R-:W-:Y:S01]  /*1230*/  UMOV UR11, 0x20 ;  /* 0x00000020000b7882 */ /* 0x000fe20000000000 */
[----:B------:R-:W-:Y:S01]  /*1240*/  IADD3 R158, -R3, R20, RZ ;  /* 0x00000014039e7210 */ /* 0x000fe20007ffe1ff */
[----:B-1----:R-:W-:Y:S01]  /*1250*/  UMOV UR25, 0x80 ;  /* 0x0000008000197882 */ /* 0x002fe20000000000 */
[----:B------:R-:W-:Y:S01]  /*1260*/  IADD3 R16, R11, -R16, RZ ;  /* 0x800000100b107210 */ /* 0x000fe20007ffe0ff */
[----:B------:R-:W-:Y:S01]  /*1270*/  NOP ;  /* 0x0000000000007918 */ /* 0x000fe20000000000 */
[----:B------:R-:W-:Y:S01]  /*1280*/  SHF.R.S32.HI R3, RZ, 0x1f, R158 ;  /* 0x0000001fff037819 */ /* 0x000fe2000001149e */
[----:B------:R-:W-:Y:S01]  /*1290*/  ULDC UR60, c[0x0][0xc] ;  /* 0x00000300003c7ab9 */ /* 0x000fe20000000800 */
[----:B----4-:R-:W-:-:S02]  /*12a0*/  ISETP.NE.OR P1, PT, R13, RZ, !P1 ;  /* 0x000000ff0d00720c */ /* 0x010fc40004f25670 */
[----:B------:R-:W-:Y:S02]  /*12b0*/  LEA.HI R13, R3, R158, RZ, 0x3 ;  /* 0x0000009e030d7211 */ /* 0x000fe400078f18ff */
[----:B--2---:R-:W-:Y:S02]  /*12c0*/  ISETP.NE.OR P2, PT, R2, RZ, !P2 ;  /* 0x000000ff0200720c */ /* 0x004fe40005745670 */
[--C-:B------:R-:W-:Y:S02]  /*12d0*/  SHF.R.S32.HI R2, RZ, 0x3, R13.reuse ;  /* 0x00000003ff027819 */ /* 0x100fe4000001140d */
[----:B------:R-:W-:Y:S02]  /*12e0*/  SHF.R.S32.HI R13, RZ, 0x1f, R13 ;  /* 0x0000001fff0d7819 */ /* 0x000fe4000001140d */
[----:B------:R-:W-:Y:S02]  /*12f0*/  IADD3 R22, -R15, RZ, RZ ;  /* 0x000000ff0f167210 */ /* 0x000fe40007ffe1ff */
[----:B------:R-:W-:Y:S01]  /*1300*/  LEA.HI R13, R13, R2, RZ, 0x2 ;  /* 0x000000020d0d7211 */ /* 0x000fe200078f10ff */
[----:B------:R-:W-:-:S02]  /*1310*/  VOTEU.ALL UP6, P1 ;  /* 0x00000000003f7886 */ /* 0x000fc400008c0000 */
[----:B---3--:R-:W-:Y:S01]  /*1320*/  IMAD R17, R17, R22, UR58 ;  /* 0x0000003a11117e24 */ /* 0x008fe2000f8e0216 */
[----:B------:R-:W-:Y:S01]  /*1330*/  LOP3.LUT R13, R13, 0xfffffffc, RZ, 0xc0, !PT ;  /* 0xfffffffc0d0d7812 */ /* 0x000fe200078ec0ff */
[----:B------:R-:W-:Y:S01]  /*1340*/  VOTEU.ALL UP5, P2 ;  /* 0x00000000003f7886 */ /* 0x000fe200010a0000 */
[----:B------:R-:W1:Y:S01]  /*1350*/  @!UP6 S2UR UR5, SR_CgaCtaId ;  /* 0x000000000005e9c3 */ /* 0x000e620000008800 */
[----:B------:R-:W-:Y:S01]  /*1360*/  @!UP6 UMOV UR4, 0x400 ;  /* 0x000004000004e882 */ /* 0x000fe20000000000 */
[----:B------:R-:W-:Y:S01]  /*1370*/  MOV R22, 0x1 ;  /* 0x0000000100167802 */ /* 0x000fe20000000f00 */
[----:B------:R-:W-:-:S05]  /*1380*/  IMAD.IADD R13, R2, 0x1, -R13 ;  /* 0x00000001020d7824 */ /* 0x000fca00078e0a0d */
[----:B------:R-:W-:Y:S01]  /*1390*/  LEA R13, R16, R13, 0x2 ;  /* 0x0000000d100d7211 */ /* 0x000fe200078e10ff */
[----:B------:R-:W2:Y:S03]  /*13a0*/  @!UP5 S2UR UR24, SR_CgaCtaId ;  /* 0x000000000018d9c3 */ /* 0x000ea60000008800 */
[----:B------:R-:W-:-:S04]  /*13b0*/  LEA.HI R11, R13, R13, RZ, 0x1 ;  /* 0x0000000d0d0b7211 */ /* 0x000fc800078f08ff */
[----:B------:R-:W-:-:S05]  /*13c0*/  LOP3.LUT R16, R11, 0xfffffffe, RZ, 0xc0, !PT ;  /* 0xfffffffe0b107812 */ /* 0x000fca00078ec0ff */
[----:B------:R-:W-:Y:S01]  /*13d0*/  IMAD.IADD R16, R13, 0x1, -R16 ;  /* 0x000000010d107824 */ /* 0x000fe200078e0a10 */
[----:B-1----:R-:W-:-:S04]  /*13e0*/  @!UP6 ULEA UR6, UR5, UR4, 0x18 ;  /* 0x000000040506e291 */ /* 0x002fc8000f8ec03f */
[----:B------:R-:W-:Y:S01]  /*13f0*/  ISETP.NE.AND P3, PT, R16, R17, PT ;  /* 0x000000111000720c */ /* 0x000fe20003f65270 */
[----:B------:R-:W-:-:S04]  /*1400*/  @!UP6 UIADD3 UR4, -UR11, 0x100000, URZ ;  /* 0x001000000b04e890 */ /* 0x000fc8000fffe13f */
[----:B------:R-:W-:Y:S02]  /*1410*/  @!UP6 USHF.L.U32 UR5, UR4, 0xb, URZ ;  /* 0x0000000b0405e899 */ /* 0x000fe4000800063f */
[----:B------:R-:W-:Y:S01]  /*1420*/  @!UP6 USHF.L.U32 UR4, UR4, 0x1, URZ ;  /* 0x000000010404e899 */ /* 0x000fe2000800063f */
[C---:B------:R-:W-:Y:S01]  /*1430*/  SHF.L.U32 R16, R13.reuse, 0x2, RZ ;  /* 0x000000020d107819 */ /* 0x040fe200000006ff */
[----:B------:R-:W-:Y:S01]  /*1440*/  VOTEU.ALL UP6, P1 ;  /* 0x00000000003f7886 */ /* 0x000fe200008c0000 */
[----:B------:R-:W-:Y:S02]  /*1450*/  @!UP5 UMOV UR11, 0x400 ;  /* 0x00000400000bd882 */ /* 0x000fe40000000000 */
[----:B------:R-:W-:Y:S01]  /*1460*/  LOP3.LUT R23, R13, 0xc, R16, 0x78, !PT ;  /* 0x0000000c0d177812 */ /* 0x000fe200078e7810 */
[----:B--2---:R-:W-:Y:S01]  /*1470*/  @!UP5 ULEA UR11, UR24, UR11, 0x18 ;  /* 0x0000000b180bd291 */ /* 0x004fe2000f8ec03f */
[----:B------:R-:W1:Y:S01]  /*1480*/  LDC R13, c[0x0][0x140] ;  /* 0x00005000ff0d7b82 */ /* 0x000e620000000800 */
[----:B------:R-:W-:-:S04]  /*1490*/  @!UP5 UIADD3 UR24, -UR25, 0x100000, URZ ;  /* 0x001000001918d890 */ /* 0x000fc8000fffe13f */
[----:B------:R-:W-:Y:S02]  /*14a0*/  @!UP5 USHF.L.U32 UR25, UR24, 0xb, URZ ;  /* 0x0000000b1819d899 */ /* 0x000fe4000800063f */
[----:B------:R-:W-:Y:S01]  /*14b0*/  @!UP5 USHF.L.U32 UR24, UR24, 0x1, URZ ;  /* 0x000000011818d899 */ /* 0x000fe2000800063f */
[----:B------:R-:W-:Y:S01]  /*14c0*/  IMAD.MOV.U32 R16, RZ, RZ, -0x1 ;  /* 0xffffffffff107424 */ /* 0x000fe200078e00ff */
[----:B------:R-:W-:Y:S01]  /*14d0*/  VOTEU.ALL UP5, P1 ;  /* 0x00000000003f7886 */ /* 0x000fe200008a0000 */
[----:B------:R-:W-:Y:S02]  /*14e0*/  LOP3.LUT P1, RZ, R158, 0x7, RZ, 0xc0, !PT ;  /* 0x000000079eff7812 */ /* 0x000fe4000782c0ff */
[----:B------:R-:W-:Y:S01]  /*14f0*/  @P3 LEA.HI R11, R23, R23, RZ, 0x1 ;  /* 0x00000017170b3211 */ /* 0x000fe200078f08ff */
[----:B------:R-:W2:Y:S02]  /*1500*/  FENCE.VIEW.ASYNC.S ;  /* 0x00000000000073c6 */ /* 0x000ea40000000000 */
[----:B--2---:R-:W2:Y:S01]  /*1510*/  @!UP6 SYNCS.EXCH.64 URZ, [UR6+0x344f0], UR4 ;  /* 0x0344f004063fe5b2 */ /* 0x004ea20008000100 */
[----:B------:R-:W-:Y:S01]  /*1520*/  VOTEU.ALL UP6, P2 ;  /* 0x00000000003f7886 */ /* 0x000fe200010c0000 */
[----:B------:R-:W-:-:S02]  /*1530*/  @P3 SHF.R.S32.HI R11, RZ, 0x1, R11 ;  /* 0x00000001ff0b3819 */ /* 0x000fc4000001140b */
[----:B------:R-:W-:Y:S01]  /*1540*/  ISETP.LT.U32.AND P1, PT, R23, 0x2, !P1 ;  /* 0x000000021700780c */ /* 0x000fe20004f21070 */
[----:B------:R3:W4:Y:S01]  /*1550*/  @!UP5 SYNCS.EXCH.64 URZ, [UR6+0x344f8], UR4 ;  /* 0x0344f804063fd5b2 */ /* 0x0007220008000100 */
[----:B------:R-:W-:Y:S01]  /*1560*/  VOTEU.ALL UP5, P2 ;  /* 0x00000000003f7886 */ /* 0x000fe200010a0000 */
[----:B------:R-:W-:Y:S01]  /*1570*/  NOP ;  /* 0x0000000000007918 */ /* 0x000fe20000000000 */
[----:B---3--:R-:W-:Y:S01]  /*1580*/  UMOV UR4, URZ ;  /* 0x0000003f00047c82 */ /* 0x008fe20008000000 */
[----:B------:R-:W-:Y:S01]  /*1590*/  ULDC.U8 UR5, c[0x0][0x900] ;  /* 0x0002400000057ab9 */ /* 0x000fe20000000000 */
[----:B------:R3:W2:Y:S01]  /*15a0*/  @!UP6 SYNCS.EXCH.64 URZ, [UR11+0x34500], UR24 ;  /* 0x034500180b3fe5b2 */ /* 0x0006a20008000100 */
[----:B------:R-:W-:Y:S01]  /*15b0*/  VOTEU.ALL UP6, P2 ;  /* 0x00000000003f7886 */ /* 0x000fe200010c0000 */
[----:B------:R3:W2:Y:S01]  /*15c0*/  @!UP5 SYNCS.EXCH.64 URZ, [UR11+0x34508], UR24 ;  /* 0x034508180b3fd5b2 */ /* 0x0006a20008000100 */
[----:B------:R-:W-:Y:S01]  /*15d0*/  VOTEU.ALL UP5, P2 ;  /* 0x00000000003f7886 */ /* 0x000fe200010a0000 */
[----:B------:R-:W-:-:S02]  /*15e0*/  @P3 ISETP.NE.AND P2, PT, R11, R18, PT ;  /* 0x000000120b00320c */ /* 0x000fc40003f45270 */
[----:B------:R-:W-:Y:S02]  /*15f0*/  SEL R11, RZ, 0x1, !P1 ;  /* 0x00000001ff0b7807 */ /* 0x000fe40004800000 */
[----:B-1----:R-:W-:Y:S02]  /*1600*/  ISETP.EQ.U32.AND P1, PT, R13, 0x1, PT ;  /* 0x000000010d00780c */ /* 0x002fe40003f22070 */
[----:B------:R-:W-:-:S04]  /*1610*/  @P3 SEL R22, RZ, 0x1, P2 ;  /* 0x00000001ff163807 */ /* 0x000fc80001000000 */
[----:B------:R-:W-:Y:S01]  /*1620*/  LOP3.LUT R22, R22, R11, RZ, 0xc0, !PT ;  /* 0x0000000b16167212 */ /* 0x000fe200078ec0ff */
[----:B------:R3:W1:Y:S01]  /*1630*/  @!UP6 SYNCS.EXCH.64 URZ, [UR11+0x34510], UR24 ;  /* 0x034510180b3fe5b2 */ /* 0x0006620008000100 */
[----:B------:R3:W1:Y:S01]  /*1640*/  @!UP5 SYNCS.EXCH.64 URZ, [UR11+0x34518], UR24 ;  /* 0x034518180b3fd5b2 */ /* 0x0006620008000100 */
[----:B------:R-:W-:-:S04]  /*1650*/  NOP ;  /* 0x0000000000007918 */ /* 0x000fc80000000000 */
[----:B--234-:R-:W-:Y:S05]  /*1660*/  @!P1 BRA `(.L_x_5) ;  /* 0x0000000000089947 */ /* 0x01cfea0003800000 */
[----:B-1----:R-:W-:Y:S01]  /*1670*/  UCGABAR_ARV ;  /* 0x00000000000079c7 */ /* 0x002fe20008000000 */
[----:B------:R-:W-:Y:S05]  /*1680*/  BRA `(.L_x_6) ;  /* 0x0000000000047947 */ /* 0x000fea0003800000 */
.L_x_5:
[----:B-1----:R-:W-:Y:S01]  /*1690*/  NOP ;  /* 0x0000000000007918 */ /* 0x002fe20000000000 */
.L_x_6:
[----:B------:R-:W-:Y:S05]  /*16a0*/  @!P1 BRA `(.L_x_7) ;  /* 0x00000000000c9947 */ /* 0x000fea0003800000 */
[----:B------:R-:W-:Y:S01]  /*16b0*/  UCGABAR_WAIT ;  /* 0x0000000000007dc7 */ /* 0x000fe20008000000 */
[----:B------:R-:W-:Y:S01]  /*16c0*/  CCTL.IVALL ;  /* 0x00000000ff00798f */ /* 0x000fe20002000000 */
[----:B------:R-:W-:Y:S05]  /*16d0*/  BRA `(.L_x_8) ;  /* 0x0000000000047947 */ /* 0x000fea0003800000 */
.L_x_7:
[----:B------:R-:W-:Y:S06]  /*16e0*/  BAR.SYNC.DEFER_BLOCKING 0x0 ;  /* 0x0000000000007b1d */ /* 0x000fec0000010000 */
.L_x_8:
[----:B------:R-:W1:Y:S01]  /*16f0*/  LDC.64 R24, c[0x0][0x8f8] ;  /* 0x00023e00ff187b82 */ /* 0x000e620000000a00 */
[----:B------:R-:W-:Y:S01]  /*1700*/  MOV R18, UR7 ;  /* 0x0000000700127c02 */ /* 0x000fe20008000f00 */
[----:B------:R-:W-:Y:S01]  /*1710*/  UMOV UR6, URZ ;  /* 0x0000003f00067c82 */ /* 0x000fe20008000000 */
[----:B------:R-:W-:Y:S01]  /*1720*/  ISETP.NE.AND P2, PT, RZ, UR5, PT ;  /* 0x00000005ff007c0c */ /* 0x000fe2000bf45270 */
[----:B------:R-:W-:Y:S01]  /*1730*/  UMOV UR5, URZ ;  /* 0x0000003f00057c82 */ /* 0x000fe20008000000 */
[----:B------:R-:W-:Y:S01]  /*1740*/  UMOV UR11, URZ ;  /* 0x0000003f000b7c82 */ /* 0x000fe20008000000 */
[----:B------:R-:W-:Y:S02]  /*1750*/  MOV R17, 0xffffffff ;  /* 0xffffffff00117802 */ /* 0x000fe40000000f00 */
[----:B------:R-:W-:Y:S02]  /*1760*/  P2R R15, PR, RZ, 0x4 ;  /* 0x00000004ff0f7803 */ /* 0x000fe40000000000 */
[----:B-1----:R-:W-:-:S04]  /*1770*/  ISETP.LE.U32.AND P1, PT, R24, UR8, PT ;  /* 0x0000000818007c0c */ /* 0x002fc8000bf23070 */
[----:B------:R-:W-:Y:S01]  /*1780*/  ISETP.GE.U32.AND.EX P1, PT, R18, R25, PT, P1 ;  /* 0x000000191200720c */ /* 0x000fe20003f26110 */
[----:B------:R-:W-:-:S12]  /*1790*/  IMAD.MOV.U32 R18, RZ, RZ, -0x1 ;  /* 0xffffffffff127424 */ /* 0x000fd800078e00ff */
[----:B------:R-:W-:Y:S05]  /*17a0*/  @P2 BRA P1, `(.L_x_9) ;  /* 0x0000001400fc2947 */ /* 0x000fea0000800000 */
[----:B------:R-:W-:Y:S01]  /*17b0*/  ISETP.LE.U32.AND P1, PT, R6, UR8, PT ;  /* 0x0000000806007c0c */ /* 0x000fe2000bf23070 */
[----:B------:R-:W-:Y:S01]  /*17c0*/  UMOV UR5, URZ ;  /* 0x0000003f00057c82 */ /* 0x000fe20008000000 */
[----:B------:R-:W-:Y:S01]  /*17d0*/  MOV R11, UR7 ;  /* 0x00000007000b7c02 */ /* 0x000fe20008000f00 */
[----:B------:R-:W-:Y:S01]  /*17e0*/  UMOV UR6, URZ ;  /* 0x0000003f00067c82 */ /* 0x000fe20008000000 */
[----:B------:R-:W-:Y:S01]  /*17f0*/  UMOV UR11, URZ ;  /* 0x0000003f000b7c82 */ /* 0x000fe20008000000 */
[----:B------:R-:W-:Y:S01]  /*1800*/  UMOV UR4, URZ ;  /* 0x0000003f00047c82 */ /* 0x000fe20008000000 */
[----:B------:R-:W-:-:S13]  /*1810*/  ISETP.GE.U32.AND.EX P1, PT, R11, R7, PT, P1 ;  /* 0x000000070b00720c */ /* 0x000fda0003f26110 */
[----:B------:R-:W-:Y:S05]  /*1820*/  @!P1 BRA `(.L_x_10) ;  /* 0x0000001000c89947 */ /* 0x000fea0003800000 */
[----:B------:R-:W-:Y:S01]  /*1830*/  IADD3 R11, R21, 0x20, RZ ;  /* 0x00000020150b7810 */ /* 0x000fe20007ffe0ff */
[----:B------:R-:W-:Y:S01]  /*1840*/  IMAD.MOV.U32 R7, RZ, RZ, R21 ;  /* 0x000000ffff077224 */ /* 0x000fe200078e0015 */
[----:B-----5:R-:W-:Y:S01]  /*1850*/  MOV R17, R8 ;  /* 0x0000000800117202 */ /* 0x020fe20000000f00 */
[----:B------:R-:W-:Y:S01]  /*1860*/  IMAD.MOV.U32 R24, RZ, RZ, R0 ;  /* 0x000000ffff187224 */ /* 0x000fe200078e0000 */
[----:B------:R-:W-:-:S13]  /*1870*/  ISETP.GE.AND P1, PT, R11, R12, PT ;  /* 0x0000000c0b00720c */ /* 0x000fda0003f26270 */
[----:B------:R-:W1:Y:S01]  /*1880*/  @!P1 LDC.64 R18, c[0x0][0x918] ;  /* 0x00024600ff129b82 */ /* 0x000e620000000a00 */
[----:B------:R-:W-:Y:S01]  /*1890*/  @!P1 IADD3 R13, R7, 0x20, RZ ;  /* 0x00000020070d9810 */ /* 0x000fe20007ffe0ff */
[----:B------:R-:W-:Y:S02]  /*18a0*/  UIADD3 UR16, UP5, UR16, -0x1, URZ ;  /* 0xffffffff10107890 */ /* 0x000fe4000ffbe03f */
[----:B------:R-:W-:Y:S01]  /*18b0*/  UIADD3 UR14, UP6, UR14, -0x1, URZ ;  /* 0xffffffff0e0e7890 */ /* 0x000fe2000ffde03f */
[----:B------:R-:W-:Y:S01]  /*18c0*/  BSSY B0, `(.L_x_11) ;  /* 0x0000050000007945 */ /* 0x000fe20003800000 */
[----:B------:R-:W-:Y:S01]  /*18d0*/  UIADD3.X UR17, UR17, -0x1, URZ, UP5, !UPT ;  /* 0xffffffff11117890 */ /* 0x000fe2000affe43f */
[----:B-1----:R-:W-:-:S05]  /*18e0*/  @!P1 IMAD.WIDE R18, R13, 0xc, R18 ;  /* 0x0000000c0d129825 */ /* 0x002fca00078e0212 */
[----:B------:R1:W5:Y:S04]  /*18f0*/  @!P1 LDG.E R8, desc[UR38][R18.64] ;  /* 0x0000002612089981 */ /* 0x000368000c1e1900 */
[----:B------:R1:W5:Y:S01]  /*1900*/  @!P1 LDG.E R0, desc[UR38][R18.64+0x4] ;  /* 0x0000042612009981 */ /* 0x000362000c1e1900 */
[----:B------:R-:W-:Y:S01]  /*1910*/  ISETP.GE.AND P1, PT, R7, R12, PT ;  /* 0x0000000c0700720c */ /* 0x000fe20003f26270 */
[----:B------:R-:W-:Y:S01]  /*1920*/  UIADD3.X UR15, UR15, -0x1, URZ, UP6, !UPT ;  /* 0xffffffff0f0f7890 */ /* 0x000fe2000b7fe43f */
[----:B------:R-:W-:Y:S01]  /*1930*/  MOV R13, RZ ;  /* 0x000000ff000d7202 */ /* 0x000fe20000000f00 */
[----:B------:R-:W-:Y:S01]  /*1940*/  UIADD3 UR4, UR9, -0x1, URZ ;  /* 0xffffffff09047890 */ /* 0x000fe2000fffe03f */
[----:B------:R-:W-:Y:S01]  /*1950*/  MOV R6, RZ ;  /* 0x000000ff00067202 */ /* 0x000fe20000000f00 */
[----:B------:R-:W-:Y:S01]  /*1960*/  UIADD3 UR5, UR10, -0x1, URZ ;  /* 0xffffffff0a057890 */ /* 0x000fe2000fffe03f */
[----:B------:R-:W-:Y:S01]  /*1970*/  IMAD.MOV.U32 R29, RZ, RZ, 0x7fffffff ;  /* 0x7fffffffff1d7424 */ /* 0x000fe200078e00ff */
[----:B------:R-:W-:-:S06]  /*1980*/  MOV R30, RZ ;  /* 0x000000ff001e7202 */ /* 0x000fcc0000000f00 */
[----:B-1----:R-:W-:Y:S05]  /*1990*/  @P1 BRA `(.L_x_12) ;  /* 0x0000000400081947 */ /* 0x002fea0003800000 */
[----:B------:R-:W-:Y:S02]  /*19a0*/  PLOP3.LUT P3, PT, PT, PT, UP0, 0x80, 0x0 ;  /* 0x000000000000781c */ /* 0x000fe40003f6f008 */
[C---:B------:R-:W-:Y:S02]  /*19b0*/  IADD3 R26, P2, R24.reuse, UR16, RZ ;  /* 0x00000010181a7c10 */ /* 0x040fe4000ff5e0ff */
[C---:B------:R-:W-:Y:S02]  /*19c0*/  IADD3 R28, P1, R17.reuse, UR14, RZ ;  /* 0x0000000e111c7c10 */ /* 0x040fe4000ff3e0ff */
[----:B------:R-:W-:Y:S02]  /*19d0*/  LEA.HI.X.SX32 R27, R24, UR17, 0x1, P2 ;  /* 0x00000011181b7c11 */ /* 0x000fe400090f0eff */
[----:B------:R-:W-:-:S05]  /*19e0*/  LEA.HI.X.SX32 R29, R17, UR15, 0x1, P1 ;  /* 0x0000000f111d7c11 */ /* 0x000fca00088f0eff */
[----:B------:R-:W-:Y:S05]  /*19f0*/  @!P3 BRA `(.L_x_13) ;  /* 0x000000000030b947 */ /* 0x000fea0003800000 */
[----:B------:R-:W-:Y:S02]  /*1a00*/  ULDC UR6, c[0x0][0x8dc] ;  /* 0x0002370000067ab9 */ /* 0x000fe40000000800 */
[----:B------:R-:W-:-:S04]  /*1a10*/  IADD3 R17, P1, R28, UR6, RZ ;  /* 0x000000061c117c10 */ /* 0x000fc8000ff3e0ff */
[----:B------:R-:W-:-:S05]  /*1a20*/  IADD3.X R29, RZ, R29, RZ, P1, !PT ;  /* 0x0000001dff1d7210 */ /* 0x000fca0000ffe4ff */
[----:B------:R-:W-:-:S04]  /*1a30*/  IMAD.WIDE.U32 R4, R29, UR20, RZ ;  /* 0x000000141d047c25 */ /* 0x000fc8000f8e00ff */
[----:B------:R-:W-:-:S04]  /*1a40*/  IMAD.WIDE.U32 R18, P1, R17, UR21, R4 ;  /* 0x0000001511127c25 */ /* 0x000fc8000f820004 */
[----:B------:R-:W-:Y:S01]  /*1a50*/  IMAD.WIDE.U32 R4, R17, UR20, RZ ;  /* 0x0000001411047c25 */ /* 0x000fe2000f8e00ff */
[----:B------:R-:W-:-:S03]  /*1a60*/  MOV R24, R19 ;  /* 0x0000001300187202 */ /* 0x000fc60000000f00 */
[----:B------:R-:W-:Y:S01]  /*1a70*/  IMAD.X R25, RZ, RZ, RZ, P1 ;  /* 0x000000ffff197224 */ /* 0x000fe200008e06ff */
[----:B------:R-:W-:-:S05]  /*1a80*/  IADD3 RZ, P1, R5, R18, RZ ;  /* 0x0000001205ff7210 */ /* 0x000fca0007f3e0ff */
[----:B------:R-:W-:-:S04]  /*1a90*/  IMAD.WIDE.U32.X R4, R29, UR21, R24, P1 ;  /* 0x000000151d047c25 */ /* 0x000fc800088e0418 */
[----:B------:R-:W-:Y:S01]  /*1aa0*/  IMAD.MOV.U32 R29, RZ, RZ, R5 ;  /* 0x000000ffff1d7224 */ /* 0x000fe200078e0005 */
[----:B------:R-:W-:-:S07]  /*1ab0*/  MOV R28, R4 ;  /* 0x00000004001c7202 */ /* 0x000fce0000000f00 */
.L_x_13:
[----:B------:R-:W-:Y:S05]  /*1ac0*/  @!P0 BRA `(.L_x_14) ;  /* 0x0000000000308947 */ /* 0x000fea0003800000 */
[----:B------:R-:W-:Y:S02]  /*1ad0*/  ULDC UR6, c[0x0][0x8f4] ;  /* 0x00023d0000067ab9 */ /* 0x000fe40000000800 */
[----:B------:R-:W-:-:S04]  /*1ae0*/  IADD3 R17, P1, R26, UR6, RZ ;  /* 0x000000061a117c10 */ /* 0x000fc8000ff3e0ff */
[----:B------:R-:W-:-:S05]  /*1af0*/  IADD3.X R27, RZ, R27, RZ, P1, !PT ;  /* 0x0000001bff1b7210 */ /* 0x000fca0000ffe4ff */
[----:B------:R-:W-:-:S04]  /*1b00*/  IMAD.WIDE.U32 R4, R27, UR22, RZ ;  /* 0x000000161b047c25 */ /* 0x000fc8000f8e00ff */
[----:B------:R-:W-:-:S04]  /*1b10*/  IMAD.WIDE.U32 R18, P1, R17, UR23, R4 ;  /* 0x0000001711127c25 */ /* 0x000fc8000f820004 */
[----:B------:R-:W-:Y:S01]  /*1b20*/  IMAD.WIDE.U32 R4, R17, UR22, RZ ;  /* 0x0000001611047c25 */ /* 0x000fe2000f8e00ff */
[----:B------:R-:W-:-:S03]  /*1b30*/  IADD3.X R25, RZ, RZ, RZ, P1, !PT ;  /* 0x000000ffff197210 */ /* 0x000fc60000ffe4ff */
[----:B------:R-:W-:Y:S01]  /*1b40*/  IMAD.MOV.U32 R24, RZ, RZ, R19 ;  /* 0x000000ffff187224 */ /* 0x000fe200078e0013 */
[----:B------:R-:W-:-:S05]  /*1b50*/  IADD3 RZ, P1, R5, R18, RZ ;  /* 0x0000001205ff7210 */ /* 0x000fca0007f3e0ff */
[----:B------:R-:W-:-:S03]  /*1b60*/  IMAD.WIDE.U32.X R4, R27, UR23, R24, P1 ;  /* 0x000000171b047c25 */ /* 0x000fc600088e0418 */
[----:B------:R-:W-:Y:S02]  /*1b70*/  MOV R26, R4 ;  /* 0x00000004001a7202 */ /* 0x000fe40000000f00 */
[----:B------:R-:W-:-:S07]  /*1b80*/  MOV R27, R5 ;  /* 0x00000005001b7202 */ /* 0x000fce0000000f00 */
.L_x_14:
[----:B------:R-:W-:Y:S02]  /*1b90*/  SHF.R.U64 R4, R26, UR31, R27 ;  /* 0x0000001f1a047c19 */ /* 0x000fe4000800121b */
[----:B------:R-:W-:Y:S02]  /*1ba0*/  SHF.R.U64 R5, R28, UR27, R29 ;  /* 0x0000001b1c057c19 */ /* 0x000fe4000800121d */
[----:B------:R-:W-:-:S03]  /*1bb0*/  IADD3 R24, R4, UR5, RZ ;  /* 0x0000000504187c10 */ /* 0x000fc6000fffe0ff */
[----:B------:R-:W-:Y:S01]  /*1bc0*/  VIADD R19, R5, UR4 ;  /* 0x0000000405137c36 */ /* 0x000fe20008000000 */
[----:B------:R-:W-:-:S04]  /*1bd0*/  IABS R18, R24 ;  /* 0x0000001800127213 */ /* 0x000fc80000000000 */
[----:B------:R-:W-:Y:S01]  /*1be0*/  IABS R17, R19 ;  /* 0x0000001300117213 */ /* 0x000fe20000000000 */
[----:B------:R-:W-:-:S04]  /*1bf0*/  IMAD.HI.U32 R5, R18, UR19, RZ ;  /* 0x0000001312057c27 */ /* 0x000fc8000f8e00ff */
[----:B------:R-:W-:-:S04]  /*1c00*/  IMAD.HI.U32 R4, R17, UR13, RZ ;  /* 0x0000000d11047c27 */ /* 0x000fc8000f8e00ff */
[----:B------:R-:W-:Y:S01]  /*1c10*/  IMAD R5, R5, UR12, R18 ;  /* 0x0000000c05057c24 */ /* 0x000fe2000f8e0212 */
[----:B------:R-:W-:Y:S01]  /*1c20*/  MOV R18, UR33 ;  /* 0x0000002100127c02 */ /* 0x000fe20008000f00 */
[----:B------:R-:W-:Y:S02]  /*1c30*/  IMAD R4, R4, UR30, R17 ;  /* 0x0000001e04047c24 */ /* 0x000fe4000f8e0211 */
[----:B------:R-:W-:Y:S01]  /*1c40*/  IMAD.U32 R17, RZ, RZ, UR32 ;  /* 0x00000020ff117e24 */ /* 0x000fe2000f8e00ff */
[----:B------:R-:W-:Y:S02]  /*1c50*/  ISETP.LT.U32.AND P2, PT, R5, UR28, PT ;  /* 0x0000001c05007c0c */ /* 0x000fe4000bf41070 */
[----:B------:R-:W-:-:S11]  /*1c60*/  ISETP.LT.U32.AND P1, PT, R4, UR29, PT ;  /* 0x0000001d04007c0c */ /* 0x000fd6000bf21070 */
[----:B------:R-:W-:Y:S01]  /*1c70*/  @!P2 VIADD R5, R5, -UR28 ;  /* 0x8000001c0505ac36 */ /* 0x000fe20008000000 */
[----:B------:R-:W-:Y:S02]  /*1c80*/  ISETP.GE.AND P2, PT, R19, RZ, PT ;  /* 0x000000ff1300720c */ /* 0x000fe40003f46270 */
[----:B------:R-:W-:Y:S02]  /*1c90*/  @!P1 IADD3 R4, R4, -UR29, RZ ;  /* 0x8000001d04049c10 */ /* 0x000fe4000fffe0ff */
[----:B------:R-:W-:Y:S02]  /*1ca0*/  ISETP.LT.U32.AND P4, PT, R5, UR28, PT ;  /* 0x0000001c05007c0c */ /* 0x000fe4000bf81070 */
[----:B------:R-:W-:Y:S02]  /*1cb0*/  ISETP.LT.U32.AND P3, PT, R4, UR29, PT ;  /* 0x0000001d04007c0c */ /* 0x000fe4000bf61070 */
[----:B------:R-:W-:-:S09]  /*1cc0*/  ISETP.GE.AND P1, PT, R24, RZ, PT ;  /* 0x000000ff1800720c */ /* 0x000fd20003f26270 */
[----:B------:R-:W-:Y:S02]  /*1cd0*/  @!P4 IADD3 R5, R5, -UR28, RZ ;  /* 0x8000001c0505cc10 */ /* 0x000fe4000fffe0ff */
[----:B------:R-:W-:Y:S02]  /*1ce0*/  @!P3 IADD3 R4, R4, -UR29, RZ ;  /* 0x8000001d0404bc10 */ /* 0x000fe4000fffe0ff */
[----:B------:R-:W-:Y:S01]  /*1cf0*/  PLOP3.LUT P3, PT, PT, PT, UP4, 0x80, 0x0 ;  /* 0x000000000000781c */ /* 0x000fe20003f6f048 */
[----:B------:R-:W-:Y:S01]  /*1d00*/  @!P1 IMAD.MOV R5, RZ, RZ, -R5 ;  /* 0x000000ffff059224 */ /* 0x000fe200078e0a05 */
[----:B------:R-:W-:Y:S02]  /*1d10*/  PLOP3.LUT P4, PT, PT, PT, UP2, 0x80, 0x0 ;  /* 0x000000000000781c */ /* 0x000fe40003f8f028 */
[----:B------:R-:W-:Y:S02]  /*1d20*/  @!P2 IADD3 R4, -R4, RZ, RZ ;  /* 0x000000ff0404a210 */ /* 0x000fe40007ffe1ff */
[----:B------:R-:W-:-:S02]  /*1d30*/  SEL R5, R18, R5, !P4 ;  /* 0x0000000512057207 */ /* 0x000fc40006000000 */
[----:B------:R-:W-:Y:S02]  /*1d40*/  SEL R4, R17, R4, !P3 ;  /* 0x0000000411047207 */ /* 0x000fe40005800000 */
[----:B------:R-:W-:Y:S02]  /*1d50*/  IADD3 R5, R24, -R5, RZ ;  /* 0x8000000518057210 */ /* 0x000fe40007ffe0ff */
[----:B------:R-:W-:Y:S02]  /*1d60*/  IADD3 R18, R19, -R4, RZ ;  /* 0x8000000413127210 */ /* 0x000fe40007ffe0ff */
[----:B------:R-:W-:-:S03]  /*1d70*/  PLOP3.LUT P1, PT, PT, PT, UP3, 0x80, 0x0 ;  /* 0x000000000000781c */ /* 0x000fc60003f2f038 */
[----:B------:R-:W-:Y:S01]  /*1d80*/  IMAD R29, R18, R5, RZ ;  /* 0x00000005121d7224 */ /* 0x000fe200078e02ff */
[----:B------:R-:W-:-:S04]  /*1d90*/  SEL R4, R5, R18, !P1 ;  /* 0x0000001205047207 */ /* 0x000fc80004800000 */
[----:B------:R-:W-:Y:S02]  /*1da0*/  SHF.R.S32.HI R5, RZ, 0x1f, R4 ;  /* 0x0000001fff057819 */ /* 0x000fe40000011404 */
[----:B------:R-:W-:-:S07]  /*1db0*/  SHF.R.S32.HI R30, RZ, 0x1f, R29 ;  /* 0x0000001fff1e7819 */ /* 0x000fce000001141d */
.L_x_12:
[----:B------:R-:W-:Y:S05]  /*1dc0*/  BSYNC B0 ;  /* 0x0000000000007941 */ /* 0x000fea0003800000 */
.L_x_11:
[----:B------:R-:W1:Y:S01]  /*1dd0*/  SHFL.UP PT, R18, R29, 0x1, RZ ;  /* 0x042000001d127989 */ /* 0x000e6200000e00ff */
[C---:B------:R-:W-:Y:S02]  /*1de0*/  ISETP.NE.AND P2, PT, R21.reuse, RZ, PT ;  /* 0x000000ff1500720c */ /* 0x040fe40003f45270 */
[C---:B------:R-:W-:Y:S01]  /*1df0*/  ISETP.GE.U32.AND P3, PT, R21.reuse, 0x2, PT ;  /* 0x000000021500780c */ /* 0x040fe20003f66070 */
[----:B------:R-:W2:Y:S01]  /*1e00*/  SHFL.UP PT, R17, R30, 0x1, RZ ;  /* 0x042000001e117989 */ /* 0x000ea200000e00ff */
[C---:B------:R-:W-:Y:S02]  /*1e10*/  ISETP.GE.U32.AND P4, PT, R21.reuse, 0x4, PT ;  /* 0x000000041500780c */ /* 0x040fe40003f86070 */
[C---:B------:R-:W-:Y:S02]  /*1e20*/  ISETP.GE.U32.AND P5, PT, R21.reuse, 0x8, PT ;  /* 0x000000081500780c */ /* 0x040fe40003fa6070 */
[----:B------:R-:W-:Y:S02]  /*1e30*/  ISETP.GE.U32.AND P6, PT, R21, 0x10, PT ;  /* 0x000000101500780c */ /* 0x000fe40003fc6070 */
[----:B-1----:R-:W-:-:S02]  /*1e40*/  SEL R18, R18, RZ, P2 ;  /* 0x000000ff12127207 */ /* 0x002fc40001000000 */
[----:B--2---:R-:W-:Y:S02]  /*1e50*/  SEL R17, R17, RZ, P2 ;  /* 0x000000ff11117207 */ /* 0x004fe40001000000 */
[----:B------:R-:W-:-:S05]  /*1e60*/  IADD3 R25, P1, R18, R29, RZ ;  /* 0x0000001d12197210 */ /* 0x000fca0007f3e0ff */
[----:B------:R-:W-:Y:S01]  /*1e70*/  IMAD.X R24, R17, 0x1, R30, P1 ;  /* 0x0000000111187824 */ /* 0x000fe200008e061e */
[----:B------:R-:W1:Y:S04]  /*1e80*/  SHFL.UP PT, R18, R25, 0x2, RZ ;  /* 0x0440000019127989 */ /* 0x000e6800000e00ff */
[----:B------:R-:W2:Y:S01]  /*1e90*/  SHFL.UP PT, R17, R24, 0x2, RZ ;  /* 0x0440000018117989 */ /* 0x000ea200000e00ff */
[----:B-1----:R-:W-:-:S04]  /*1ea0*/  SEL R18, R18, RZ, P3 ;  /* 0x000000ff12127207 */ /* 0x002fc80001800000 */
[----:B------:R-:W-:Y:S02]  /*1eb0*/  IADD3 R19, P1, R18, R25, RZ ;  /* 0x0000001912137210 */ /* 0x000fe40007f3e0ff */
[----:B--2---:R-:W-:-:S03]  /*1ec0*/  SEL R17, R17, RZ, P3 ;  /* 0x000000ff11117207 */ /* 0x004fc60001800000 */
[----:B------:R-:W1:Y:S01]  /*1ed0*/  SHFL.UP PT, R18, R19, 0x4, RZ ;  /* 0x0480000013127989 */ /* 0x000e6200000e00ff */
[----:B------:R-:W-:-:S05]  /*1ee0*/  IADD3.X R26, R17, R24, RZ, P1, !PT ;  /* 0x00000018111a7210 */ /* 0x000fca0000ffe4ff */
        /* <DEDUP_REMOVED lines=10> */
[----:B------:R-:W1:Y:S02]  /*1f90*/  SHFL.UP PT, R18, R19, 0x10, RZ ;  /* 0x0600000013127989 */ /* 0x000e6400000e00ff */
[----:B------:R-:W-:-:S05]  /*1fa0*/  IMAD.X R26, R17, 0x1, R24, P1 ;  /* 0x00000001111a7824 */ /* 0x000fca00008e0618 */
[----:B------:R-:W2:Y:S01]  /*1fb0*/  SHFL.UP PT, R17, R26, 0x10, RZ ;  /* 0x060000001a117989 */ /* 0x000ea200000e00ff */
[----:B-1----:R-:W-:-:S04]  /*1fc0*/  SEL R18, R18, RZ, P6 ;  /* 0x000000ff12127207 */ /* 0x002fc80003000000 */
[----:B------:R-:W-:Y:S02]  /*1fd0*/  IADD3 R24, P1, R18, R19, RZ ;  /* 0x0000001312187210 */ /* 0x000fe40007f3e0ff */
[----:B--2---:R-:W-:-:S04]  /*1fe0*/  SEL R17, R17, RZ, P6 ;  /* 0x000000ff11117207 */ /* 0x004fc80003000000 */
[----:B------:R-:W-:Y:S02]  /*1ff0*/  IADD3.X R25, R17, R26, RZ, P1, !PT ;  /* 0x0000001a11197210 */ /* 0x000fe40000ffe4ff */
[----:B------:R-:W-:-:S04]  /*2000*/  ISETP.GT.U32.AND P1, PT, R24, UR8, PT ;  /* 0x0000000818007c0c */ /* 0x000fc8000bf24070 */
[----:B------:R-:W-:-:S13]  /*2010*/  ISETP.GT.U32.AND.EX P1, PT, R25, UR7, PT, P1 ;  /* 0x0000000719007c0c */ /* 0x000fda000bf24110 */
[----:B------:R-:W-:-:S04]  /*2020*/  VOTE.ANY R17, PT, P1 ;  /* 0x0000000000117806 */ /* 0x000fc800008e0100 */
[----:B------:R-:W-:-:S13]  /*2030*/  ISETP.NE.AND P1, PT, R17, RZ, PT ;  /* 0x000000ff1100720c */ /* 0x000fda0003f25270 */
[----:B------:R-:W-:Y:S05]  /*2040*/  @P1 BRA `(.L_x_15) ;  /* 0x0000000800701947 */ /* 0x000fea0003800000 */
[----:B------:R-:W1:Y:S01]  /*2050*/  LDC R12, c[0x0][0x910] ;  /* 0x00024400ff0c7b82 */ /* 0x000e620000000800 */
[----:B------:R-:W-:Y:S01]  /*2060*/  MOV R26, R24 ;  /* 0x00000018001a7202 */ /* 0x000fe20000000f00 */
[----:B------:R-:W-:Y:S01]  /*2070*/  ULDC UR19, c[0x0][0x8f4] ;  /* 0x00023d0000137ab9 */ /* 0x000fe20000000800 */
[----:B------:R-:W-:Y:S01]  /*2080*/  ULDC UR6, c[0x0][0x8dc] ;  /* 0x0002370000067ab9 */ /* 0x000fe20000000800 */
[----:B------:R-:W-:Y:S01]  /*2090*/  ULDC UR22, c[0x0][0x8d8] ;  /* 0x0002360000167ab9 */ /* 0x000fe20000000800 */
[----:B------:R-:W-:Y:S01]  /*20a0*/  ULDC UR23, c[0x0][0x8f0] ;  /* 0x00023c0000177ab9 */ /* 0x000fe20000000800 */
[----:B------:R-:W-:Y:S01]  /*20b0*/  ULDC.64 UR12, c[0x0][0x8d0] ;  /* 0x00023400000c7ab9 */ /* 0x000fe20000000a00 */
[----:B------:R-:W-:-:S05]  /*20c0*/  ULDC.64 UR20, c[0x0][0x8e8] ;  /* 0x00023a0000147ab9 */ /* 0x000fca0000000a00 */
.L_x_20:
[----:B------:R-:W-:Y:S01]  /*20d0*/  IMAD.MOV.U32 R7, RZ, RZ, R11 ;  /* 0x000000ffff077224 */ /* 0x000fe200078e000b */
[----:B------:R-:W-:Y:S01]  /*20e0*/  IADD3 R11, R11, 0x20, RZ ;  /* 0x000000200b0b7810 */ /* 0x000fe20007ffe0ff */
[----:B-----5:R-:W-:Y:S01]  /*20f0*/  IMAD.MOV.U32 R17, RZ, RZ, R8 ;  /* 0x000000ffff117224 */ /* 0x020fe200078e0008 */
[----:B------:R-:W-:Y:S02]  /*2100*/  MOV R24, R0 ;  /* 0x0000000000187202 */ /* 0x000fe40000000f00 */
[----:B-1----:R-:W-:-:S13]  /*2110*/  ISETP.GE.AND P1, PT, R11, R12, PT ;  /* 0x0000000c0b00720c */ /* 0x002fda0003f26270 */
[----:B------:R-:W1:Y:S01]  /*2120*/  @!P1 LDC.64 R18, c[0x0][0x918] ;  /* 0x00024600ff129b82 */ /* 0x000e620000000a00 */
[----:B------:R-:W-:Y:S01]  /*2130*/  @!P1 IADD3 R13, R7, 0x20, RZ ;  /* 0x00000020070d9810 */ /* 0x000fe20007ffe0ff */
[----:B------:R2:W3:Y:S01]  /*2140*/  SHFL.IDX PT, R6, R25, 0x1f, 0x1f ;  /* 0x03e01f0019067f89 */ /* 0x0004e200000e0000 */
[----:B------:R-:W-:Y:S03]  /*2150*/  BSSY B0, `(.L_x_16) ;  /* 0x0000064000007945 */ /* 0x000fe60003800000 */
[----:B-1----:R-:W-:-:S05]  /*2160*/  @!P1 IMAD.WIDE R18, R13, 0xc, R18 ;  /* 0x0000000c0d129825 */ /* 0x002fca00078e0212 */
[----:B------:R2:W5:Y:S04]  /*2170*/  @!P1 LDG.E R8, desc[UR38][R18.64] ;  /* 0x0000002612089981 */ /* 0x000568000c1e1900 */
[----:B------:R2:W5:Y:S01]  /*2180*/  @!P1 LDG.E R0, desc[UR38][R18.64+0x4] ;  /* 0x0000042612009981 */ /* 0x000562000c1e1900 */
[----:B------:R-:W-:Y:S01]  /*2190*/  ISETP.GE.AND P1, PT, R7, R12, PT ;  /* 0x0000000c0700720c */ /* 0x000fe20003f26270 */
[----:B------:R-:W-:Y:S01]  /*21a0*/  IMAD.MOV.U32 R30, RZ, RZ, RZ ;  /* 0x000000ffff1e7224 */ /* 0x000fe200078e00ff */
[----:B------:R-:W-:Y:S01]  /*21b0*/  MOV R29, 0x7fffffff ;  /* 0x7fffffff001d7802 */ /* 0x000fe20000000f00 */
[----:B------:R2:W1:Y:S10]  /*21c0*/  SHFL.IDX PT, R13, R26, 0x1f, 0x1f ;  /* 0x03e01f001a0d7f89 */ /* 0x00047400000e0000 */
[----:B--23--:R-:W-:Y:S05]  /*21d0*/  @P1 BRA `(.L_x_17) ;  /* 0x00000004006c1947 */ /* 0x00cfea0003800000 */
[----:B------:R-:W-:Y:S02]  /*21e0*/  IABS R30, R9 ;  /* 0x00000009001e7213 */ /* 0x000fe40000000000 */
[C---:B------:R-:W-:Y:S02]  /*21f0*/  IADD3 R27, P1, R17.reuse, UR14, RZ ;  /* 0x0000000e111b7c10 */ /* 0x040fe4000ff3e0ff */
[----:B------:R-:W2:Y:S02]  /*2200*/  I2F.RP R4, R30 ;  /* 0x0000001e00047306 */ /* 0x000ea40000209400 */
[----:B------:R-:W-:Y:S02]  /*2210*/  LEA.HI.X.SX32 R28, R17, UR15, 0x1, P1 ;  /* 0x0000000f111c7c11 */ /* 0x000fe400088f0eff */
[----:B------:R-:W-:-:S04]  /*2220*/  IADD3 R17, P1, R24, UR16, RZ ;  /* 0x0000001018117c10 */ /* 0x000fc8000ff3e0ff */
[----:B------:R-:W-:Y:S02]  /*2230*/  LEA.HI.X.SX32 R26, R24, UR17, 0x1, P1 ;  /* 0x00000011181a7c11 */ /* 0x000fe400088f0eff */
[----:B------:R-:W-:Y:S01]  /*2240*/  PLOP3.LUT P1, PT, PT, PT, UP0, 0x80, 0x0 ;  /* 0x000000000000781c */ /* 0x000fe20003f2f008 */
[----:B--2---:R-:W2:Y:S02]  /*2250*/  MUFU.RCP R4, R4 ;  /* 0x0000000400047308 */ /* 0x004ea40000001000 */
[----:B--2---:R-:W-:-:S06]  /*2260*/  IADD3 R5, R4, 0xffffffe, RZ ;  /* 0x0ffffffe04057810 */ /* 0x004fcc0007ffe0ff */
[----:B------:R-:W2:Y:S02]  /*2270*/  F2I.FTZ.U32.TRUNC.NTZ R31, R5 ;  /* 0x00000005001f7305 */ /* 0x000ea4000021f000 */
[----:B--2---:R-:W-:Y:S02]  /*2280*/  IADD3 R32, RZ, -R31, RZ ;  /* 0x8000001fff207210 */ /* 0x004fe40007ffe0ff */
[----:B------:R-:W-:Y:S05]  /*2290*/  @!P1 BRA `(.L_x_18) ;  /* 0x00000000002c9947 */ /* 0x000fea0003800000 */
[----:B------:R-:W-:-:S05]  /*22a0*/  IADD3 R27, P1, R27, UR6, RZ ;  /* 0x000000061b1b7c10 */ /* 0x000fca000ff3e0ff */
[----:B------:R-:W-:-:S04]  /*22b0*/  IMAD.X R29, RZ, RZ, R28, P1 ;  /* 0x000000ffff1d7224 */ /* 0x000fc800008e061c */
[----:B------:R-:W-:-:S04]  /*22c0*/  IMAD.WIDE.U32 R4, R29, UR12, RZ ;  /* 0x0000000c1d047c25 */ /* 0x000fc8000f8e00ff */
[----:B------:R-:W-:-:S04]  /*22d0*/  IMAD.WIDE.U32 R18, P1, R27, UR13, R4 ;  /* 0x0000000d1b127c25 */ /* 0x000fc8000f820004 */
[----:B------:R-:W-:Y:S01]  /*22e0*/  IMAD.WIDE.U32 R4, R27, UR12, RZ ;  /* 0x0000000c1b047c25 */ /* 0x000fe2000f8e00ff */
[----:B------:R-:W-:Y:S02]  /*22f0*/  IADD3.X R25, RZ, RZ, RZ, P1, !PT ;  /* 0x000000ffff197210 */ /* 0x000fe40000ffe4ff */
[----:B------:R-:W-:Y:S02]  /*2300*/  MOV R24, R19 ;  /* 0x0000001300187202 */ /* 0x000fe40000000f00 */
[----:B------:R-:W-:-:S05]  /*2310*/  IADD3 RZ, P1, R5, R18, RZ ;  /* 0x0000001205ff7210 */ /* 0x000fca0007f3e0ff */
[----:B------:R-:W-:-:S04]  /*2320*/  IMAD.WIDE.U32.X R4, R29, UR13, R24, P1 ;  /* 0x0000000d1d047c25 */ /* 0x000fc800088e0418 */
[----:B------:R-:W-:Y:S01]  /*2330*/  IMAD.MOV.U32 R27, RZ, RZ, R4 ;  /* 0x000000ffff1b7224 */ /* 0x000fe200078e0004 */
[----:B------:R-:W-:-:S07]  /*2340*/  MOV R28, R5 ;  /* 0x00000005001c7202 */ /* 0x000fce0000000f00 */
.L_x_18:
[----:B------:R-:W-:Y:S05]  /*2350*/  @!P0 BRA `(.L_x_19) ;  /* 0x00000000002c8947 */ /* 0x000fea0003800000 */
        /* <DEDUP_REMOVED lines=11> */
.L_x_19:
[----:B------:R-:W-:Y:S02]  /*2410*/  SHF.R.U64 R17, R17, UR23, R26 ;  /* 0x0000001711117c19 */ /* 0x000fe4000800121a */
[----:B------:R-:W-:Y:S02]  /*2420*/  MOV R5, R32 ;  /* 0x0000002000057202 */ /* 0x000fe40000000f00 */
[----:B------:R-:W-:Y:S02]  /*2430*/  IABS R4, R9 ;  /* 0x0000000900047213 */ /* 0x000fe40000000000 */
[----:B------:R-:W-:Y:S01]  /*2440*/  IADD3 R19, R17, UR5, RZ ;  /* 0x0000000511137c10 */ /* 0x000fe2000fffe0ff */
[----:B------:R-:W-:Y:S01]  /*2450*/  IMAD R17, R5, R30, RZ ;  /* 0x0000001e05117224 */ /* 0x000fe200078e02ff */
[----:B------:R-:W-:Y:S01]  /*2460*/  MOV R5, R31 ;  /* 0x0000001f00057202 */ /* 0x000fe20000000f00 */
[----:B------:R-:W-:Y:S01]  /*2470*/  IMAD.MOV R24, RZ, RZ, -R4 ;  /* 0x000000ffff187224 */ /* 0x000fe200078e0a04 */
[----:B------:R-:W-:-:S02]  /*2480*/  MOV R4, RZ ;  /* 0x000000ff00047202 */ /* 0x000fc40000000f00 */
[----:B------:R-:W-:Y:S02]  /*2490*/  IABS R18, R19 ;  /* 0x0000001300127213 */ /* 0x000fe40000000000 */
[----:B------:R-:W-:Y:S01]  /*24a0*/  SHF.R.U64 R27, R27, UR22, R28 ;  /* 0x000000161b1b7c19 */ /* 0x000fe2000800121c */
[----:B------:R-:W-:Y:S01]  /*24b0*/  IMAD.HI.U32 R4, R31, R17, R4 ;  /* 0x000000111f047227 */ /* 0x000fe200078e0004 */
[----:B------:R-:W-:Y:S02]  /*24c0*/  MOV R5, R24 ;  /* 0x0000001800057202 */ /* 0x000fe40000000f00 */
[----:B------:R-:W-:Y:S01]  /*24d0*/  IABS R24, R10 ;  /* 0x0000000a00187213 */ /* 0x000fe20000000000 */
[----:B------:R-:W-:Y:S01]  /*24e0*/  IMAD.MOV.U32 R17, RZ, RZ, R18 ;  /* 0x000000ffff117224 */ /* 0x000fe200078e0012 */
[----:B------:R-:W-:Y:S02]  /*24f0*/  IADD3 R18, R27, UR4, RZ ;  /* 0x000000041b127c10 */ /* 0x000fe4000fffe0ff */
[----:B------:R-:W2:Y:S01]  /*2500*/  I2F.RP R25, R24 ;  /* 0x0000001800197306 */ /* 0x000ea20000209400 */
[----:B------:R-:W-:Y:S01]  /*2510*/  IMAD.HI.U32 R4, R4, R17, RZ ;  /* 0x0000001104047227 */ /* 0x000fe200078e00ff */
[----:B------:R-:W-:-:S03]  /*2520*/  IABS R28, R18 ;  /* 0x00000012001c7213 */ /* 0x000fc60000000000 */
[----:B------:R-:W-:-:S05]  /*2530*/  IMAD R17, R4, R5, R17 ;  /* 0x0000000504117224 */ /* 0x000fca00078e0211 */
[----:B------:R-:W-:Y:S01]  /*2540*/  ISETP.GT.U32.AND P1, PT, R30, R17, PT ;  /* 0x000000111e00720c */ /* 0x000fe20003f24070 */
[----:B--2---:R-:W2:-:S12]  /*2550*/  MUFU.RCP R25, R25 ;  /* 0x0000001900197308 */ /* 0x004e980000001000 */
[----:B------:R-:W-:Y:S01]  /*2560*/  @!P1 IADD3 R17, R17, -R30, RZ ;  /* 0x8000001e11119210 */ /* 0x000fe20007ffe0ff */
[----:B--2---:R-:W-:-:S04]  /*2570*/  VIADD R4, R25, 0xffffffe ;  /* 0x0ffffffe19047836 */ /* 0x004fc80000000000 */
[----:B------:R2:W3:Y:S02]  /*2580*/  F2I.FTZ.U32.TRUNC.NTZ R5, R4 ;  /* 0x0000000400057305 */ /* 0x0004e4000021f000 */
[----:B--2---:R-:W-:Y:S01]  /*2590*/  IMAD.MOV.U32 R4, RZ, RZ, RZ ;  /* 0x000000ffff047224 */ /* 0x004fe200078e00ff */
[----:B---3--:R-:W-:-:S05]  /*25a0*/  IADD3 R29, RZ, -R5, RZ ;  /* 0x80000005ff1d7210 */ /* 0x008fca0007ffe0ff */
[----:B------:R-:W-:Y:S01]  /*25b0*/  IMAD R27, R29, R24, RZ ;  /* 0x000000181d1b7224 */ /* 0x000fe200078e02ff */
[----:B------:R-:W-:-:S03]  /*25c0*/  IABS R29, R10 ;  /* 0x0000000a001d7213 */ /* 0x000fc60000000000 */
[----:B------:R-:W-:Y:S01]  /*25d0*/  IMAD.HI.U32 R26, R5, R27, R4 ;  /* 0x0000001b051a7227 */ /* 0x000fe200078e0004 */
[----:B------:R-:W-:Y:S02]  /*25e0*/  MOV R5, R28 ;  /* 0x0000001c00057202 */ /* 0x000fe40000000f00 */
[----:B------:R-:W-:-:S03]  /*25f0*/  IADD3 R25, RZ, -R29, RZ ;  /* 0x8000001dff197210 */ /* 0x000fc60007ffe0ff */
[----:B------:R-:W-:-:S04]  /*2600*/  IMAD.HI.U32 R4, R26, R5, RZ ;  /* 0x000000051a047227 */ /* 0x000fc800078e00ff */
[----:B------:R-:W-:-:S05]  /*2610*/  IMAD R5, R4, R25, R5 ;  /* 0x0000001904057224 */ /* 0x000fca00078e0205 */
[----:B------:R-:W-:-:S13]  /*2620*/  ISETP.GT.U32.AND P1, PT, R24, R5, PT ;  /* 0x000000051800720c */ /* 0x000fda0003f24070 */
[----:B------:R-:W-:Y:S01]  /*2630*/  @!P1 IMAD.IADD R5, R5, 0x1, -R24 ;  /* 0x0000000105059824 */ /* 0x000fe200078e0a18 */
[----:B------:R-:W-:-:S13]  /*2640*/  ISETP.GT.U32.AND P1, PT, R30, R17, PT ;  /* 0x000000111e00720c */ /* 0x000fda0003f24070 */
[----:B------:R-:W-:Y:S02]  /*2650*/  @!P1 IADD3 R17, R17, -R30, RZ ;  /* 0x8000001e11119210 */ /* 0x000fe40007ffe0ff */
[----:B------:R-:W-:-:S03]  /*2660*/  ISETP.GT.U32.AND P1, PT, R24, R5, PT ;  /* 0x000000051800720c */ /* 0x000fc60003f24070 */
[----:B------:R-:W-:-:S10]  /*2670*/  IMAD.MOV.U32 R4, RZ, RZ, R17 ;  /* 0x000000ffff047224 */ /* 0x000fd400078e0011 */
[----:B------:R-:W-:Y:S02]  /*2680*/  @!P1 IADD3 R5, R5, -R24, RZ ;  /* 0x8000001805059210 */ /* 0x000fe40007ffe0ff */
[----:B------:R-:W-:-:S13]  /*2690*/  ISETP.GE.AND P1, PT, R19, RZ, PT ;  /* 0x000000ff1300720c */ /* 0x000fda0003f26270 */
[----:B------:R-:W-:Y:S02]  /*26a0*/  @!P1 IADD3 R4, -R4, RZ, RZ ;  /* 0x000000ff04049210 */ /* 0x000fe40007ffe1ff */
[----:B------:R-:W-:-:S13]  /*26b0*/  ISETP.GE.AND P1, PT, R18, RZ, PT ;  /* 0x000000ff1200720c */ /* 0x000fda0003f26270 */
[----:B------:R-:W-:Y:S02]  /*26c0*/  @!P1 IADD3 R5, -R5, RZ, RZ ;  /* 0x000000ff05059210 */ /* 0x000fe40007ffe1ff */
[----:B------:R-:W-:-:S13]  /*26d0*/  ISETP.NE.AND P1, PT, RZ, UR10, PT ;  /* 0x0000000aff007c0c */ /* 0x000fda000bf25270 */
[----:B------:R-:W-:Y:S02]  /*26e0*/  @!P1 LOP3.LUT R4, RZ, UR10, RZ, 0x33, !PT ;  /* 0x0000000aff049c12 */ /* 0x000fe4000f8e33ff */
[----:B------:R-:W-:-:S03]  /*26f0*/  ISETP.NE.AND P1, PT, RZ, UR9, PT ;  /* 0x00000009ff007c0c */ /* 0x000fc6000bf25270 */
[----:B------:R-:W-:-:S10]  /*2700*/  IMAD.IADD R4, R19, 0x1, -R4 ;  /* 0x0000000113047824 */ /* 0x000fd400078e0a04 */
[----:B------:R-:W-:Y:S02]  /*2710*/  @!P1 LOP3.LUT R5, RZ, UR9, RZ, 0x33, !PT ;  /* 0x00000009ff059c12 */ /* 0x000fe4000f8e33ff */
[----:B------:R-:W-:Y:S02]  /*2720*/  PLOP3.LUT P1, PT, PT, PT, UP3, 0x80, 0x0 ;  /* 0x000000000000781c */ /* 0x000fe40003f2f038 */
[----:B------:R-:W-:-:S04]  /*2730*/  IADD3 R5, -R5, R18, RZ ;  /* 0x0000001205057210 */ /* 0x000fc80007ffe1ff */
[CC--:B------:R-:W-:Y:S01]  /*2740*/  SEL R17, R4.reuse, R5.reuse, !P1 ;  /* 0x0000000504117207 */ /* 0x0c0fe20004800000 */
[----:B------:R-:W-:-:S03]  /*2750*/  IMAD R29, R4, R5, RZ ;  /* 0x00000005041d7224 */ /* 0x000fc600078e02ff */
[----:B------:R-:W-:Y:S02]  /*2760*/  SHF.R.S32.HI R5, RZ, 0x1f, R17 ;  /* 0x0000001fff057819 */ /* 0x000fe40000011411 */
[----:B------:R-:W-:Y:S02]  /*2770*/  SHF.R.S32.HI R30, RZ, 0x1f, R29 ;  /* 0x0000001fff1e7819 */ /* 0x000fe4000001141d */
[----:B------:R-:W-:-:S07]  /*2780*/  MOV R4, R17 ;  /* 0x0000001100047202 */ /* 0x000fce0000000f00 */
.L_x_17:
[----:B------:R-:W-:Y:S05]  /*2790*/  BSYNC B0 ;  /* 0x0000000000007941 */ /* 0x000fea0003800000 */
.L_x_16:
[----:B------:R-:W2:Y:S04]  /*27a0*/  SHFL.UP PT, R18, R29, 0x1, RZ ;  /* 0x042000001d127989 */ /* 0x000ea800000e00ff */
[----:B------:R-:W3:Y:S01]  /*27b0*/  SHFL.UP PT, R17, R30, 0x1, RZ ;  /* 0x042000001e117989 */ /* 0x000ee200000e00ff */
[----:B--2---:R-:W-:Y:S02]  /*27c0*/  SEL R18, R18, RZ, P2 ;  /* 0x000000ff12127207 */ /* 0x004fe40001000000 */
[----:B---3--:R-:W-:Y:S02]  /*27d0*/  SEL R17, R17, RZ, P2 ;  /* 0x000000ff11117207 */ /* 0x008fe40001000000 */
[----:B------:R-:W-:-:S05]  /*27e0*/  IADD3 R25, P1, R18, R29, RZ ;  /* 0x0000001d12197210 */ /* 0x000fca0007f3e0ff */
[----:B------:R-:W-:Y:S01]  /*27f0*/  IMAD.X R24, R17, 0x1, R30, P1 ;  /* 0x0000000111187824 */ /* 0x000fe200008e061e */
[----:B------:R-:W2:Y:S04]  /*2800*/  SHFL.UP PT, R18, R25, 0x2, RZ ;  /* 0x0440000019127989 */ /* 0x000ea800000e00ff */
[----:B------:R-:W3:Y:S01]  /*2810*/  SHFL.UP PT, R17, R24, 0x2, RZ ;  /* 0x0440000018117989 */ /* 0x000ee200000e00ff */
[----:B--2---:R-:W-:Y:S02]  /*2820*/  SEL R18, R18, RZ, P3 ;  /* 0x000000ff12127207 */ /* 0x004fe40001800000 */
[----:B---3--:R-:W-:Y:S02]  /*2830*/  SEL R17, R17, RZ, P3 ;  /* 0x000000ff11117207 */ /* 0x008fe40001800000 */
[----:B------:R-:W-:-:S04]  /*2840*/  IADD3 R27, P1, R18, R25, RZ ;  /* 0x00000019121b7210 */ /* 0x000fc80007f3e0ff */
[----:B------:R-:W-:Y:S01]  /*2850*/  IADD3.X R28, R17, R24, RZ, P1, !PT ;  /* 0x00000018111c7210 */ /* 0x000fe20000ffe4ff */
        /* <DEDUP_REMOVED lines=17> */
[----:B------:R-:W-:Y:S02]  /*2970*/  IADD3.X R19, R17, R24, RZ, P1, !PT ;  /* 0x0000001811137210 */ /* 0x000fe40000ffe4ff */
[----:B-1----:R-:W-:-:S04]  /*2980*/  IADD3 R26, P1, R18, R13, RZ ;  /* 0x0000000d121a7210 */ /* 0x002fc80007f3e0ff */
[----:B------:R-:W-:Y:S02]  /*2990*/  IADD3.X R25, R19, R6, RZ, P1, !PT ;  /* 0x0000000613197210 */ /* 0x000fe40000ffe4ff */
[----:B------:R-:W-:-:S04]  /*29a0*/  ISETP.GT.U32.AND P1, PT, R26, UR8, PT ;  /* 0x000000081a007c0c */ /* 0x000fc8000bf24070 */
[----:B------:R-:W-:-:S13]  /*29b0*/  ISETP.GT.U32.AND.EX P1, PT, R25, UR7, PT, P1 ;  /* 0x0000000719007c0c */ /* 0x000fda000bf24110 */
[----:B------:R-:W-:-:S04]  /*29c0*/  VOTE.ANY R17, PT, P1 ;  /* 0x0000000000117806 */ /* 0x000fc800008e0100 */
[----:B------:R-:W-:-:S13]  /*29d0*/  ISETP.NE.AND P1, PT, R17, RZ, PT ;  /* 0x000000ff1100720c */ /* 0x000fda0003f25270 */
[----:B------:R-:W-:Y:S05]  /*29e0*/  @!P1 BRA `(.L_x_20) ;  /* 0xfffffff400b89947 */ /* 0x000fea000383ffff */
[----:B------:R-:W-:Y:S01]  /*29f0*/  IMAD.MOV.U32 R24, RZ, RZ, R18 ;  /* 0x000000ffff187224 */ /* 0x000fe200078e0012 */
[----:B------:R-:W-:-:S07]  /*2a00*/  MOV R25, R19 ;  /* 0x0000001300197202 */ /* 0x000fce0000000f00 */
.L_x_15:
[----:B------:R-:W1:Y:S08]  /*2a10*/  BREV R17, R17 ;  /* 0x0000001100117301 */ /* 0x000e700000000000 */
[----:B-1----:R-:W1:Y:S02]  /*2a20*/  FLO.U32.SH R11, R17 ;  /* 0x00000011000b7300 */ /* 0x002e6400000e0400 */
[----:B-1----:R-:W1:Y:S02]  /*2a30*/  SHFL.IDX PT, R7, R7, R11, 0x1f ;  /* 0x00001f0b07077589 */ /* 0x002e6400000e0000 */
[----:B-1----:R-:W-:-:S13]  /*2a40*/  R2UR UR4, R7 ;  /* 0x00000000070472ca */ /* 0x002fda00000e0000 */
[----:B------:R-:W-:-:S04]  /*2a50*/  IADD3 R27, R21, UR4, RZ ;  /* 0x00000004151b7c10 */ /* 0x000fc8000fffe0ff */
[----:B------:R-:W-:-:S13]  /*2a60*/  ISETP.GE.AND P1, PT, R27, R12, PT ;  /* 0x0000000c1b00720c */ /* 0x000fda0003f26270 */
[----:B------:R-:W1:Y:S02]  /*2a70*/  @!P1 LDC.64 R18, c[0x0][0x918] ;  /* 0x00024600ff129b82 */ /* 0x000e640000000a00 */
[----:B-1----:R-:W-:-:S05]  /*2a80*/  @!P1 IMAD.WIDE R18, R27, 0xc, R18 ;  /* 0x0000000c1b129825 */ /* 0x002fca00078e0212 */
[----:B-----5:R1:W5:Y:S04]  /*2a90*/  @!P1 LDG.E R8, desc[UR38][R18.64] ;  /* 0x0000002612089981 */ /* 0x020368000c1e1900 */
[----:B------:R1:W5:Y:S01]  /*2aa0*/  @!P1 LDG.E R0, desc[UR38][R18.64+0x4] ;  /* 0x0000042612009981 */ /* 0x000362000c1e1900 */
[----:B------:R-:W-:-:S03]  /*2ab0*/  IADD3 R24, P1, P2, R24, R13, -R29 ;  /* 0x0000000d18187210 */ /* 0x000fc60007a3e81d */
[----:B------:R-:W-:Y:S01]  /*2ac0*/  SHFL.IDX PT, R7, R30, R11, 0x1f ;  /* 0x00001f0b1e077589 */ /* 0x000fe200000e0000 */
[----:B------:R-:W-:-:S03]  /*2ad0*/  IADD3.X R26, R25, R6, ~R30, P1, P2 ;  /* 0x00000006191a7210 */ /* 0x000fc60000fe4c1e */
[----:B------:R-:W2:Y:S04]  /*2ae0*/  SHFL.IDX PT, R24, R24, R11, 0x1f ;  /* 0x00001f0b18187589 */ /* 0x000ea800000e0000 */
[----:B------:R-:W3:Y:S04]  /*2af0*/  SHFL.IDX PT, R26, R26, R11, 0x1f ;  /* 0x00001f0b1a1a7589 */ /* 0x000ee800000e0000 */
[----:B------:R1:W4:Y:S04]  /*2b00*/  SHFL.IDX PT, R6, R29, R11, 0x1f ;  /* 0x00001f0b1d067589 */ /* 0x00032800000e0000 */
[----:B------:R1:W1:Y:S04]  /*2b10*/  SHFL.IDX PT, R5, R5, R11, 0x1f ;  /* 0x00001f0b05057589 */ /* 0x00026800000e0000 */
[----:B------:R1:W1:Y:S01]  /*2b20*/  SHFL.IDX PT, R4, R4, R11, 0x1f ;  /* 0x00001f0b04047589 */ /* 0x00026200000e0000 */
[----:B--2---:R-:W-:-:S02]  /*2b30*/  R2UR UR5, R24 ;  /* 0x00000000180572ca */ /* 0x004fc400000e0000 */
[----:B---3--:R-:W-:-:S15]  /*2b40*/  R2UR UR6, R26 ;  /* 0x000000001a0672ca */ /* 0x008fde00000e0000 */
.L_x_10:
[----:B------:R-:W-:Y:S01]  /*2b50*/  ISETP.LE.AND P1, PT, R12, UR4, PT ;  /* 0x000000040c007c0c */ /* 0x000fe2000bf23270 */
[----:B------:R-:W-:Y:S01]  /*2b60*/  IMAD.MOV.U32 R17, RZ, RZ, -0x1 ;  /* 0xffffffffff117424 */ /* 0x000fe200078e00ff */
[----:B-1----:R-:W-:-:S11]  /*2b70*/  MOV R18, 0xffffffff ;  /* 0xffffffff00127802 */ /* 0x002fd60000000f00 */
[----:B------:R-:W-:Y:S05]  /*2b80*/  @P1 BRA `(.L_x_9) ;  /* 0x0000000400041947 */ /* 0x000fea0003800000 */
[----:B------:R-:W-:Y:S01]  /*2b90*/  UIADD3 UR14, UP2, -UR5, UR8, URZ ;  /* 0x00000008050e7290 */ /* 0x000fe2000ff5e13f */
[----:B------:R-:W1:Y:S01]  /*2ba0*/  S2UR UR17, SR_CTAID.Y ;  /* 0x00000000001179c3 */ /* 0x000e620000002600 */
[----:B------:R-:W-:Y:S01]  /*2bb0*/  ULDC UR16, c[0x0][0x8c0] ;  /* 0x0002300000107ab9 */ /* 0x000fe20000000800 */
[----:B------:R-:W-:Y:S01]  /*2bc0*/  ULDC UR20, c[0x0][0x8b0] ;  /* 0x00022c0000147ab9 */ /* 0x000fe20000000800 */
[----:B------:R-:W-:Y:S01]  /*2bd0*/  UIADD3.X UR11, ~UR6, UR7, URZ, UP2, !UPT ;  /* 0x00000007060b7290 */ /* 0x000fe200097fe53f */
[--C-:B------:R-:W-:Y:S01]  /*2be0*/  SHF.R.U32.HI R25, RZ, UR20, R5.reuse ;  /* 0x00000014ff197c19 */ /* 0x100fe20008011605 */
[----:B------:R-:W-:Y:S01]  /*2bf0*/  ULDC UR19, c[0x0][0x904] ;  /* 0x0002410000137ab9 */ /* 0x000fe20000000800 */
[----:B------:R-:W-:Y:S01]  /*2c00*/  ULDC UR12, c[0x0][0x8a8] ;  /* 0x00022a00000c7ab9 */ /* 0x000fe20000000800 */
[----:B------:R-:W-:Y:S01]  /*2c10*/  USHF.R.U32.HI UR15, URZ, UR16, UR11 ;  /* 0x000000103f0f7299 */ /* 0x000fe2000801160b */
[----:B------:R-:W-:Y:S01]  /*2c20*/  SHF.R.U64 R26, R4, UR20, R5 ;  /* 0x00000014041a7c19 */ /* 0x000fe20008001205 */
[----:B------:R-:W-:-:S02]  /*2c30*/  USHF.R.U64 UR14, UR14, UR16, UR11 ;  /* 0x000000100e0e7299 */ /* 0x000fc4000800120b */
[----:B------:R-:W-:Y:S02]  /*2c40*/  USHF.R.U32.HI UR13, URZ, UR20, UR15 ;  /* 0x000000143f0d7299 */ /* 0x000fe4000801160f */
[----:B------:R-:W-:Y:S02]  /*2c50*/  UIADD3 UR12, UR12, -0x1, URZ ;  /* 0xffffffff0c0c7890 */ /* 0x000fe4000fffe03f */
[----:B------:R-:W-:Y:S02]  /*2c60*/  USHF.R.U32.HI UR21, URZ, UR19, UR13 ;  /* 0x000000133f157299 */ /* 0x000fe4000801160d */
[----:B------:R-:W-:Y:S02]  /*2c70*/  USHF.R.U64 UR15, UR14, UR20, UR15 ;  /* 0x000000140e0f7299 */ /* 0x000fe4000800120f */
[----:B------:R-:W-:Y:S02]  /*2c80*/  ULOP3.LUT UR14, UR14, UR12, URZ, 0xc0, !UPT ;  /* 0x0000000c0e0e7292 */ /* 0x000fe4000f8ec03f */
[----:B------:R-:W-:Y:S01]  /*2c90*/  LOP3.LUT R11, R25, UR21, RZ, 0xfc, !PT ;  /* 0x00000015190b7c12 */ /* 0x000fe2000f8efcff */
[----:B------:R-:W-:-:S02]  /*2ca0*/  USHF.R.U64 UR13, UR15, UR19, UR13 ;  /* 0x000000130f0d7299 */ /* 0x000fc4000800120d */
[----:B-1----:R-:W-:Y:S01]  /*2cb0*/  USEL UR11, UR58, UR17, !UP3 ;  /* 0x000000113a0b7287 */ /* 0x002fe2000d800000 */
[----:B------:R-:W-:-:S13]  /*2cc0*/  ISETP.NE.U32.AND P1, PT, R11, RZ, PT ;  /* 0x000000ff0b00720c */ /* 0x000fda0003f25070 */
[----:B------:R-:W-:Y:S05]  /*2cd0*/  @!P1 BRA `(.L_x_21) ;  /* 0x0000000000149947 */ /* 0x000fea0003800000 */
[----:B------:R-:W-:-:S07]  /*2ce0*/  MOV R12, 0x2d00 ;  /* 0x00002d00000c7802 */ /* 0x000fce0000000f00 */
[----:B----45:R-:W-:Y:S05]  /*2cf0*/  CALL.REL.NOINC `($__internal_0_$__cuda_sm20_div_u64) ;  /* 0x0000033800647944 */ /* 0x030fea0003c00000 */
[----:B------:R-:W-:-:S05]  /*2d00*/  IADD3 R13, -R11, RZ, RZ ;  /* 0x000000ff0b0d7210 */ /* 0x000fca0007ffe1ff */
[----:B------:R-:W-:Y:S01]  /*2d10*/  IMAD R13, R26, R13, UR13 ;  /* 0x0000000d1a0d7e24 */ /* 0x000fe2000f8e020d */
[----:B------:R-:W-:Y:S06]  /*2d20*/  BRA `(.L_x_22) ;  /* 0x0000000000507947 */ /* 0x000fec0003800000 */
.L_x_21:
[----:B------:R-:W1:Y:S01]  /*2d30*/  I2F.U32.RP R11, R26 ;  /* 0x0000001a000b7306 */ /* 0x000e620000209000 */
[----:B------:R-:W-:-:S07]  /*2d40*/  ISETP.NE.U32.AND P3, PT, R26, RZ, PT ;  /* 0x000000ff1a00720c */ /* 0x000fce0003f65070 */
[----:B-1----:R-:W1:Y:S02]  /*2d50*/  MUFU.RCP R11, R11 ;  /* 0x0000000b000b7308 */ /* 0x002e640000001000 */
[----:B-1----:R-:W-:-:S06]  /*2d60*/  VIADD R12, R11, 0xffffffe ;  /* 0x0ffffffe0b0c7836 */ /* 0x002fcc0000000000 */
[----:B------:R1:W2:Y:S02]  /*2d70*/  F2I.FTZ.U32.TRUNC.NTZ R13, R12 ;  /* 0x0000000c000d7305 */ /* 0x0002a4000021f000 */
[----:B-1----:R-:W-:Y:S02]  /*2d80*/  MOV R12, RZ ;  /* 0x000000ff000c7202 */ /* 0x002fe40000000f00 */
[----:B--2---:R-:W-:-:S05]  /*2d90*/  IADD3 R17, RZ, -R13, RZ ;  /* 0x8000000dff117210 */ /* 0x004fca0007ffe0ff */
[----:B------:R-:W-:-:S04]  /*2da0*/  IMAD R17, R17, R26, RZ ;  /* 0x0000001a11117224 */ /* 0x000fc800078e02ff */
[----:B------:R-:W-:-:S06]  /*2db0*/  IMAD.HI.U32 R13, R13, R17, R12 ;  /* 0x000000110d0d7227 */ /* 0x000fcc00078e000c */
[----:B------:R-:W-:-:S04]  /*2dc0*/  IMAD.HI.U32 R11, R13, UR13, RZ ;  /* 0x0000000d0d0b7c27 */ /* 0x000fc8000f8e00ff */
[----:B------:R-:W-:-:S04]  /*2dd0*/  IMAD.MOV R13, RZ, RZ, -R11 ;  /* 0x000000ffff0d7224 */ /* 0x000fc800078e0a0b */
[----:B------:R-:W-:-:S05]  /*2de0*/  IMAD R13, R26, R13, UR13 ;  /* 0x0000000d1a0d7e24 */ /* 0x000fca000f8e020d */
[----:B------:R-:W-:-:S13]  /*2df0*/  ISETP.GE.U32.AND P1, PT, R13, R26, PT ;  /* 0x0000001a0d00720c */ /* 0x000fda0003f26070 */
[-C--:B------:R-:W-:Y:S02]  /*2e00*/  @P1 IADD3 R13, R13, -R26.reuse, RZ ;  /* 0x8000001a0d0d1210 */ /* 0x080fe40007ffe0ff */
[----:B------:R-:W-:Y:S02]  /*2e10*/  @P1 IADD3 R11, R11, 0x1, RZ ;  /* 0x000000010b0b1810 */ /* 0x000fe40007ffe0ff */
[----:B------:R-:W-:-:S13]  /*2e20*/  ISETP.GE.U32.AND P2, PT, R13, R26, PT ;  /* 0x0000001a0d00720c */ /* 0x000fda0003f46070 */
[----:B------:R-:W-:Y:S01]  /*2e30*/  @P2 VIADD R11, R11, 0x1 ;  /* 0x000000010b0b2836 */ /* 0x000fe20000000000 */
[----:B------:R-:W-:-:S04]  /*2e40*/  @!P3 LOP3.LUT R11, RZ, R26, RZ, 0x33, !PT ;  /* 0x0000001aff0bb212 */ /* 0x000fc800078e33ff */
[----:B------:R-:W-:-:S05]  /*2e50*/  IADD3 R13, -R11, RZ, RZ ;  /* 0x000000ff0b0d7210 */ /* 0x000fca0007ffe1ff */
[----:B------:R-:W-:-:S07]  /*2e60*/  IMAD R13, R26, R13, UR13 ;  /* 0x0000000d1a0d7e24 */ /* 0x000fce000f8e020d */
.L_x_22:
[----:B------:R-:W1:Y:S01]  /*2e70*/  LDC R18, c[0x0][0x8a8] ;  /* 0x00022a00ff127b82 */ /* 0x000e620000000800 */
[----:B------:R-:W-:Y:S01]  /*2e80*/  ULDC UR13, c[0x0][0x904] ;  /* 0x00024100000d7ab9 */ /* 0x000fe20000000800 */
[----:B------:R-:W-:Y:S01]  /*2e90*/  UMOV UR12, 0xffffffff ;  /* 0xffffffff000c7882 */ /* 0x000fe20000000000 */
[----:B------:R-:W-:Y:S01]  /*2ea0*/  PLOP3.LUT P1, PT, PT, PT, UP3, 0x80, 0x0 ;  /* 0x000000000000781c */ /* 0x000fe20003f2f038 */
[----:B------:R-:W-:-:S04]  /*2eb0*/  USHF.L.U32 UR12, UR12, UR13, URZ ;  /* 0x0000000d0c0c7299 */ /* 0x000fc8000800063f */
[----:B------:R-:W2:Y:S02]  /*2ec0*/  LDC R16, c[0x0][0x8b8] ;  /* 0x00022e00ff107b82 */ /* 0x000ea40000000800 */
[----:B------:R-:W-:Y:S01]  /*2ed0*/  LOP3.LUT R12, RZ, UR12, RZ, 0x33, !PT ;  /* 0x0000000cff0c7c12 */ /* 0x000fe2000f8e33ff */
[----:B------:R-:W-:Y:S02]  /*2ee0*/  UMOV UR12, 0x1 ;  /* 0x00000001000c7882 */ /* 0x000fe40000000000 */
[----:B------:R-:W-:Y:S01]  /*2ef0*/  USHF.L.U32 UR12, UR12, UR13, URZ ;  /* 0x0000000d0c0c7299 */ /* 0x000fe2000800063f */
[----:B------:R-:W-:-:S05]  /*2f00*/  LOP3.LUT R12, R12, UR15, RZ, 0xc0, !PT ;  /* 0x0000000f0c0c7c12 */ /* 0x000fca000f8ec0ff */
[----:B------:R-:W-:Y:S02]  /*2f10*/  IMAD R11, R11, UR12, R12 ;  /* 0x0000000c0b0b7c24 */ /* 0x000fe4000f8e020c */
[----:B-1----:R-:W-:Y:S01]  /*2f20*/  IMAD R13, R13, R18, UR14 ;  /* 0x0000000e0d0d7e24 */ /* 0x002fe2000f8e0212 */
[----:B------:R-:W-:Y:S02]  /*2f30*/  @P1 MOV R18, UR4 ;  /* 0x0000000400121c02 */ /* 0x000fe40008000f00 */
[----:B------:R-:W-:Y:S01]  /*2f40*/  @!P1 MOV R18, UR4 ;  /* 0x0000000400129c02 */ /* 0x000fe20008000f00 */
[----:B--2---:R-:W-:Y:S01]  /*2f50*/  IMAD R17, R11, R16, UR11 ;  /* 0x0000000b0b117e24 */ /* 0x004fe2000f8e0210 */
[----:B------:R-:W-:Y:S01]  /*2f60*/  UMOV UR11, 0x1 ;  /* 0x00000001000b7882 */ /* 0x000fe20000000000 */
[----:B------:R-:W-:-:S03]  /*2f70*/  @P1 IMAD.MOV.U32 R16, RZ, RZ, R13 ;  /* 0x000000ffff101224 */ /* 0x000fc600078e000d */
[----:B------:R-:W-:Y:S01]  /*2f80*/  @!P1 MOV R16, R17 ;  /* 0x0000001100109202 */ /* 0x000fe20000000f00 */
[----:B------:R-:W-:-:S07]  /*2f90*/  @!P1 IMAD.MOV.U32 R17, RZ, RZ, R13 ;  /* 0x000000ffff119224 */ /* 0x000fce00078e000d */
.L_x_9:
[----:B------:R-:W-:-:S13]  /*2fa0*/  ISETP.NE.AND P1, PT, RZ, UR11, PT ;  /* 0x0000000bff007c0c */ /* 0x000fda000bf25270 */
[----:B------:R-:W-:Y:S05]  /*2fb0*/  @!P1 EXIT ;  /* 0x000000000000994d */ /* 0x000fea0003800000 */
[----:B------:R-:W1:Y:S02]  /*2fc0*/  LDC.64 R24, c[0x0][0x290] ;  /* 0x0000a400ff187b82 */ /* 0x000e640000000a00 */
[----:B-1----:R-:W-:-:S05]  /*2fd0*/  IMAD.WIDE R12, R18, 0xc, R24 ;  /* 0x0000000c120c7825 */ /* 0x002fca00078e0218 */
[----:B------:R1:W5:Y:S01]  /*2fe0*/  LDG.E R11, desc[UR38][R12.64+0x8] ;  /* 0x000008260c0b7981 */ /* 0x000362000c1e1900 */
[----:B------:R-:W-:Y:S01]  /*2ff0*/  UISETP.NE.AND UP2, UPT, UR26, 0x2, UPT ;  /* 0x000000021a00788c */ /* 0x000fe2000bf45270 */
[----:B------:R-:W2:Y:S01]  /*3000*/  S2UR UR49, SR_CgaCtaId ;  /* 0x00000000003179c3 */ /* 0x000ea20000008800 */
[----:B------:R-:W-:Y:S01]  /*3010*/  UMOV UR41, URZ ;  /* 0x0000003f00297c82 */ /* 0x000fe20008000000 */
[----:B------:R1:W-:Y:S01]  /*3020*/  STL [R1+0x600], RZ ;  /* 0x000600ff01007387 */ /* 0x0003e20000100800 */
[----:B------:R-:W-:Y:S01]  /*3030*/  UMOV UR42, URZ ;  /* 0x0000003f002a7c82 */ /* 0x000fe20008000000 */
[----:B------:R-:W-:Y:S02]  /*3040*/  SHF.R.S32.HI R19, RZ, 0x1f, R18 ;  /* 0x0000001fff137819 */ /* 0x000fe40000011412 */
[----:B------:R-:W-:-:S13]  /*3050*/  PLOP3.LUT P1, PT, PT, PT, UP2, 0x80, 0x0 ;  /* 0x000000000000781c */ /* 0x000fda0003f2f028 */
[----:B-1----:R-:W-:Y:S05]  /*3060*/  @P1 BRA `(.L_x_23) ;  /* 0x0000000000a01947 */ /* 0x002fea0003800000 */
[----:B-----5:R-:W-:Y:S01]  /*3070*/  R2UR UR11, R11 ;  /* 0x000000000b0b72ca */ /* 0x020fe200000e0000 */
[----:B------:R-:W-:-:S04]  /*3080*/  ULOP3.LUT UR13, UR59, 0x1, URZ, 0xfc, !UPT ;  /* 0x000000013b0d7892 */ /* 0x000fc8000f8efc3f */
[----:B------:R-:W-:-:S06]  /*3090*/  UISETP.NE.AND UP2, UPT, UR13, 0x3, UPT ;  /* 0x000000030d00788c */ /* 0x000fcc000bf45270 */
[----:B------:R-:W-:Y:S02]  /*30a0*/  PLOP3.LUT P2, PT, PT, PT, UP2, 0x80, 0x0 ;  /* 0x000000000000781c */ /* 0x000fe40003f4f028 */
[----:B------:R-:W-:-:S04]  /*30b0*/  UIADD3 UR11, UR11, 0x7f, URZ ;  /* 0x0000007f0b0b7890 */ /* 0x000fc8000fffe03f */
[----:B------:R-:W-:-:S04]  /*30c0*/  USHF.R.S32.HI UR12, URZ, 0x1f, UR11 ;  /* 0x0000001f3f0c7899 */ /* 0x000fc8000801140b */
[----:B------:R-:W-:-:S04]  /*30d0*/  ULEA.HI UR12, UR12, UR11, URZ, 0x7 ;  /* 0x0000000b0c0c7291 */ /* 0x000fc8000f8f383f */
[----:B------:R-:W-:Y:S01]  /*30e0*/  USHF.R.S32.HI UR41, URZ, 0x7, UR12 ;  /* 0x000000073f297899 */ /* 0x000fe2000801140c */
[----:B------:R-:W-:Y:S11]  /*30f0*/  @!P2 BRA `(.L_x_24) ;  /* 0x000000000004a947 */ /* 0x000ff60003800000 */
[----:B--2---:R-:W-:Y:S01]  /*3100*/  BPT.TRAP 0x1 ;  /* 0x000000040000795c */ /* 0x004fe20000300000 */
.L_x_24:
[----:B------:R-:W-:Y:S01]  /*3110*/  UMOV UR11, 0x400 ;  /* 0x00000400000b7882 */ /* 0x000fe20000000000 */
[----:B------:R-:W-:Y:S01]  /*3120*/  SHF.L.U32 R11, RZ, 0x1f, RZ ;  /* 0x0000001fff0b7819 */ /* 0x000fe200000006ff */
[----:B--2---:R-:W-:-:S09]  /*3130*/  ULEA UR11, UR49, UR11, 0x18 ;  /* 0x0000000b310b7291 */ /* 0x004fd2000f8ec03f */
[----:B------:R-:W1:Y:S02]  /*3140*/  SYNCS.PHASECHK.TRANS64.TRYWAIT P1, [UR11+0x34400], R11 ;  /* 0x0344000bff0075a7 */ /* 0x000e64000802014b */
[----:B-1----:R-:W-:Y:S05]  /*3150*/  @!P1 BRA `(.L_x_25) ;  /* 0x00000310008c9947 */ /* 0x002fea0003800000 */
.L_x_536:
[----:B------:R-:W2:Y:S01]  /*3160*/  LDS.128 R16, [UR11+0x34520] ;  /* 0x0345200bff107984 */ /* 0x000ea20008000c00 */
[----:B------:R-:W-:Y:S01]  /*3170*/  @!PT LDS RZ, [RZ] ;  /* 0x00000000fffff984 */ /* 0x000fe20000000800 */
[----:B------:R-:W-:Y:S01]  /*3180*/  @!PT LDS RZ, [RZ] ;  /* 0x00000000fffff984 */ /* 0x000fe20000000800 */
[----:B------:R-:W-:Y:S01]  /*3190*/  @!PT LDS RZ, [RZ] ;  /* 0x00000000fffff984 */ /* 0x000fe20000000800 */
[----:B------:R-:W-:Y:S01]  /*31a0*/  @!PT LDS RZ, [RZ] ;  /* 0x00000000fffff984 */ /* 0x000fe20000000800 */
[----:B------:R3:W-:Y:S06]  /*31b0*/  MEMBAR.ALL.CTA ;  /* 0x0000000000007992 */ /* 0x0007ec0000008000 */
[----:B---3--:R-:W3:Y:S01]  /*31c0*/  FENCE.VIEW.ASYNC.S ;  /* 0x00000000000073c6 */ /* 0x008ee20000000000 */
[----:B------:R-:W-:Y:S05]  /*31d0*/  @!P2 BRA `(.L_x_26) ;  /* 0x000000000004a947 */ /* 0x000fea0003800000 */
[----:B------:R-:W-:Y:S01]  /*31e0*/  BPT.TRAP 0x1 ;  /* 0x000000040000795c */ /* 0x000fe20000300000 */
.L_x_26:
[----:B------:R-:W-:Y:S01]  /*31f0*/  UIADD3 UR11, UR11, 0x34440, URZ ;  /* 0x000344400b0b7890 */ /* 0x000fe2000fffe03f */
[----:B--2---:R-:W-:-:S03]  /*3200*/  ISETP.NE.AND P1, PT, R19, RZ, PT ;  /* 0x000000ff1300720c */ /* 0x004fc60003f25270 */
[----:B------:R-:W-:-:S09]  /*3210*/  UPRMT UR11, UR49, 0x654, UR11 ;  /* 0x00000654310b7896 */ /* 0x000fd2000800000b */
[----:B---3--:R-:W-:Y:S01]  /*3220*/  SYNCS.ARRIVE.TRANS64.RED.A1T0 RZ, [UR11], RZ ;  /* 0x000000ffffff79a7 */ /* 0x008fe2000810040b */
[----:B------:R-:W-:Y:S05]  /*3230*/  @!P1 EXIT ;  /* 0x000000000000994d */ /* 0x000fea0003800000 */
[----:B-1----:R-:W-:-:S05]  /*3240*/  IMAD.WIDE R12, R18, 0xc, R24 ;  /* 0x0000000c120c7825 */ /* 0x002fca00078e0218 */
[----:B------:R1:W5:Y:S01]  /*3250*/  LDG.E R11, desc[UR38][R12.64+0x8] ;  /* 0x000008260c0b7981 */ /* 0x000362000c1e1900 */
[----:B------:R-:W-:Y:S01]  /*3260*/  UISETP.GE.U32.AND UP2, UPT, UR41, 0x3, UPT ;  /* 0x000000032900788c */ /* 0x000fe2000bf46070 */
[----:B------:R-:W-:Y:S01]  /*3270*/  SHF.R.S32.HI R19, RZ, 0x1f, R18 ;  /* 0x0000001fff137819 */ /* 0x000fe20000011412 */
[----:B------:R-:W-:Y:S01]  /*3280*/  UIMAD.WIDE.U32 UR12, UR41, -0x55555555, URZ ;  /* 0xaaaaaaab290c78a5 */ /* 0x000fe2000f8e003f */
[----:B------:R-:W-:-:S03]  /*3290*/  UMOV UR42, URZ ;  /* 0x0000003f002a7c82 */ /* 0x000fc60008000000 */
[----:B------:R-:W-:Y:S01]  /*32a0*/  USHF.R.U32.HI UR12, URZ, 0x1, UR13 ;  /* 0x000000013f0c7899 */ /* 0x000fe2000801160d */
[----:B-1----:R-:W-:-:S03]  /*32b0*/  MOV R12, 0x1 ;  /* 0x00000001000c7802 */ /* 0x002fc60000000f00 */
[----:B------:R-:W-:Y:S02]  /*32c0*/  UIMAD UR41, UR12, -0x3, UR41 ;  /* 0xfffffffd0c2978a4 */ /* 0x000fe4000f8e0229 */
[----:B------:R-:W-:Y:S01]  /*32d0*/  @UP2 ULOP3.LUT UR42, UR12, 0x1, URZ, 0xc0, !UPT ;  /* 0x000000010c2a2892 */ /* 0x000fe2000f8ec03f */
[----:B------:R1:W-:Y:S11]  /*32e0*/  STL [R1+0x600], R12 ;  /* 0x0006000c01007387 */ /* 0x0003f60000100800 */
.L_x_23:
[----:B------:R-:W-:-:S04]  /*32f0*/  IMAD.WIDE.U32 R24, R18, 0xc, R24 ;  /* 0x0000000c12187825 */ /* 0x000fc800078e0018 */
[----:B------:R-:W-:-:S05]  /*3300*/  IMAD R13, R19, 0xc, RZ ;  /* 0x0000000c130d7824 */ /* 0x000fca00078e02ff */
[----:B------:R-:W-:-:S05]  /*3310*/  IADD3 R25, R25, R13, RZ ;  /* 0x0000000d19197210 */ /* 0x000fca0007ffe0ff */
[----:B------:R3:W5:Y:S04]  /*3320*/  LDG.E R19, desc[UR38][R24.64+0x4] ;  /* 0x0000042618137981 */ /* 0x000768000c1e1900 */
[----:B------:R3:W5:Y:S01]  /*3330*/  LDG.E R13, desc[UR38][R24.64] ;  /* 0x00000026180d7981 */ /* 0x000762000c1e1900 */
[----:B------:R-:W-:-:S13]  /*3340*/  PLOP3.LUT P1, PT, PT, PT, UP1, 0x80, 0x0 ;  /* 0x000000000000781c */ /* 0x000fda0003f2f018 */
[----:B---3--:R-:W-:Y:S05]  /*3350*/  @!P1 BRA `(.L_x_27) ;  /* 0x0000029400cc9947 */ /* 0x008fea0003800000 */
[----:B------:R-:W-:-:S06]  /*3360*/  UISETP.GT.U32.AND UP0, UPT, UR18, 0x1, UPT ;  /* 0x000000011200788c */ /* 0x000fcc000bf04070 */
[----:B------:R-:W-:-:S13]  /*3370*/  PLOP3.LUT P0, PT, PT, PT, UP0, 0x80, 0x0 ;  /* 0x000000000000781c */ /* 0x000fda0003f0f008 */
[----:B--2---:R-:W-:Y:S05]  /*3380*/  @P0 EXIT ;  /* 0x000000000000094d */ /* 0x004fea0003800000 */
.L_x_28:
[----:B------:R-:W-:-:S08]  /*3390*/  NOP ;  /* 0x0000000000007918 */ /* 0x000fd00000000000 */
[----:B------:R-:W2:Y:S02]  /*33a0*/  USETMAXREG.TRY_ALLOC.CTAPOOL UP0, 0xe8 ;  /* 0x000000e8000079c8 */ /* 0x000ea40008000600 */
[----:B--2---:R-:W-:-:S13]  /*33b0*/  PLOP3.LUT P0, PT, PT, PT, UP0, 0x80, 0x0 ;  /* 0x000000000000781c */ /* 0x004fda0003f0f008 */
[----:B------:R-:W-:Y:S05]  /*33c0*/  @!P0 BRA `(.L_x_28) ;  /* 0xfffffffc00f08947 */ /* 0x000fea000383ffff */
[----:B------:R-:W2:Y:S01]  /*33d0*/  SHFL.IDX PT, R14, R14, RZ, 0x1f ;  /* 0x00001fff0e0e7589 */ /* 0x000ea200000e0000 */
[----:B------:R-:W3:Y:S01]  /*33e0*/  S2UR UR4, SR_CTAID.Y ;  /* 0x00000000000479c3 */ /* 0x000ee20000002600 */
[----:B------:R-:W-:Y:S01]  /*33f0*/  UMOV UR36, URZ ;  /* 0x0000003f00247c82 */ /* 0x000fe20008000000 */
[----:B------:R-:W-:Y:S01]  /*3400*/  UMOV UR37, URZ ;  /* 0x0000003f00257c82 */ /* 0x000fe20008000000 */
[----:B--2---:R-:W-:Y:S01]  /*3410*/  LOP3.LUT P0, RZ, R14, 0x3, RZ, 0xc0, !PT ;  /* 0x000000030eff7812 */ /* 0x004fe2000780c0ff */
[----:B---3--:R-:W-:-:S12]  /*3420*/  UIMAD UR4, UR4, UR60, UR58 ;  /* 0x0000003c040472a4 */ /* 0x008fd8000f8e023a */
[----:B------:R-:W-:Y:S05]  /*3430*/  @P0 BRA `(.L_x_29) ;  /* 0x0000000000a40947 */ /* 0x000fea0003800000 */
[----:B------:R-:W-:Y:S01]  /*3440*/  ELECT P0, URZ, PT ;  /* 0x00000000003f782f */ /* 0x000fe20003800000 */
[----:B------:R-:W-:-:S12]  /*3450*/  BSSY B0, `(.L_x_30) ;  /* 0x0000020000007945 */ /* 0x000fd80003800000 */
[----:B------:R-:W-:Y:S05]  /*3460*/  @!P0 BRA `(.L_x_31) ;  /* 0x0000000000788947 */ /* 0x000fea0003800000 */
[----:B------:R-:W2:Y:S01]  /*3470*/  S2UR UR6, SR_CgaCtaId ;  /* 0x00000000000679c3 */ /* 0x000ea20000008800 */
[----:B------:R-:W-:Y:S01]  /*3480*/  UISETP.NE.AND UP0, UPT, UR26, 0x1, UPT ;  /* 0x000000011a00788c */ /* 0x000fe2000bf05270 */
[----:B------:R-:W-:-:S06]  /*3490*/  UMOV UR5, 0x400 ;  /* 0x0000040000057882 */ /* 0x000fcc0000000000 */
[----:B------:R-:W3:Y:S08]  /*34a0*/  LDC.64 R4, c[0x0][0x700] ;  /* 0x0001c000ff047b82 */ /* 0x000ef00000000a00 */
[----:B----4-:R-:W3:Y:S08]  /*34b0*/  LDC.64 R6, c[0x0][0x708] ;  /* 0x0001c200ff067b82 */ /* 0x010ef00000000a00 */
[----:B-----5:R-:W4:Y:S01]  /*34c0*/  LDC.64 R8, c[0x0][0x710] ;  /* 0x0001c400ff087b82 */ /* 0x020f220000000a00 */
[----:B--2---:R-:W-:-:S04]  /*34d0*/  ULEA UR5, UR6, UR5, 0x18 ;  /* 0x0000000506057291 */ /* 0x004fc8000f8ec03f */
[----:B------:R-:W-:Y:S02]  /*34e0*/  UIADD3 UR6, UR5, 0x80, URZ ;  /* 0x0000008005067890 */ /* 0x000fe4000fffe03f */
[----:B------:R-:W-:Y:S01]  /*34f0*/  @!UP0 UIADD3 UR6, UR5, URZ, URZ ;  /* 0x0000003f05068290 */ /* 0x000fe2000fffe03f */
[----:B------:R-:W4:Y:S08]  /*3500*/  LDC.64 R10, c[0x0][0x718] ;  /* 0x0001c600ff0a7b82 */ /* 0x000f300000000a00 */
[----:B------:R-:W2:Y:S01]  /*3510*/  LDC.64 R24, c[0x0][0x720] ;  /* 0x0001c800ff187b82 */ /* 0x000ea20000000a00 */
[----:B---3--:R3:W-:Y:S07]  /*3520*/  STS.128 [UR6+0x34780], R4 ;  /* 0x03478004ff007988 */ /* 0x0087ee0008000c06 */
[----:B------:R-:W2:Y:S08]  /*3530*/  LDC.64 R26, c[0x0][0x728] ;  /* 0x0001ca00ff1a7b82 */ /* 0x000eb00000000a00 */
[----:B------:R-:W1:Y:S01]  /*3540*/  LDC.64 R28, c[0x0][0x730] ;  /* 0x0001cc00ff1c7b82 */ /* 0x000e620000000a00 */
[----:B----4-:R3:W-:Y:S07]  /*3550*/  STS.128 [UR6+0x34790], R8 ;  /* 0x03479008ff007988 */ /* 0x0107ee0008000c06 */
[----:B------:R-:W1:Y:S08]  /*3560*/  LDC.64 R30, c[0x0][0x738] ;  /* 0x0001ce00ff1e7b82 */ /* 0x000e700000000a00 */
[----:B------:R-:W4:Y:S01]  /*3570*/  LDC.64 R32, c[0x0][0x740] ;  /* 0x0001d000ff207b82 */ /* 0x000f220000000a00 */
[----:B--2---:R3:W-:Y:S07]  /*3580*/  STS.128 [UR6+0x347a0], R24 ;  /* 0x0347a018ff007988 */ /* 0x0047ee0008000c06 */
[----:B------:R-:W4:Y:S08]  /*3590*/  LDC.64 R34, c[0x0][0x748] ;  /* 0x0001d200ff227b82 */ /* 0x000f300000000a00 */
[----:B------:R-:W2:Y:S01]  /*35a0*/  LDC.64 R36, c[0x0][0x750] ;  /* 0x0001d400ff247b82 */ /* 0x000ea20000000a00 */
[----:B-1----:R3:W-:Y:S07]  /*35b0*/  STS.128 [UR6+0x347b0], R28 ;  /* 0x0347b01cff007988 */ /* 0x0027ee0008000c06 */
[----:B------:R-:W2:Y:S08]  /*35c0*/  LDC.64 R38, c[0x0][0x758] ;  /* 0x0001d600ff267b82 */ /* 0x000eb00000000a00 */
[----:B------:R-:W1:Y:S01]  /*35d0*/  LDC.64 R40, c[0x0][0x760] ;  /* 0x0001d800ff287b82 */ /* 0x000e620000000a00 */
[----:B----4-:R3:W-:Y:S07]  /*35e0*/  STS.128 [UR6+0x347c0], R32 ;  /* 0x0347c020ff007988 */ /* 0x0107ee0008000c06 */
[----:B------:R-:W1:Y:S08]  /*35f0*/  LDC.64 R42, c[0x0][0x768] ;  /* 0x0001da00ff2a7b82 */ /* 0x000e700000000a00 */
[----:B------:R-:W4:Y:S01]  /*3600*/  LDC.64 R44, c[0x0][0x770] ;  /* 0x0001dc00ff2c7b82 */ /* 0x000f220000000a00 */
[----:B--2---:R3:W-:Y:S07]  /*3610*/  STS.128 [UR6+0x347d0], R36 ;  /* 0x0347d024ff007988 */ /* 0x0047ee0008000c06 */
[----:B------:R-:W4:Y:S01]  /*3620*/  LDC.64 R46, c[0x0][0x778] ;  /* 0x0001de00ff2e7b82 */ /* 0x000f220000000a00 */
[----:B-1----:R3:W-:Y:S04]  /*3630*/  STS.128 [UR6+0x347e0], R40 ;  /* 0x0347e028ff007988 */ /* 0x0027e80008000c06 */
[----:B----4-:R3:W-:Y:S02]  /*3640*/  STS.128 [UR6+0x347f0], R44 ;  /* 0x0347f02cff007988 */ /* 0x0107e40008000c06 */
.L_x_31:
[----:B------:R-:W-:Y:S05]  /*3650*/  BSYNC B0 ;  /* 0x0000000000007941 */ /* 0x000fea0003800000 */
.L_x_30:
[----:B------:R-:W-:Y:S01]  /*3660*/  UISETP.NE.AND UP0, UPT, UR26, 0x1, UPT ;  /* 0x000000011a00788c */ /* 0x000fe2000bf05270 */
[----:B------:R-:W-:Y:S01]  /*3670*/  NOP ;  /* 0x0000000000007918 */ /* 0x000fe20000000000 */
[----:B------:R-:W-:Y:S01]  /*3680*/  ULDC UR5, c[0x0][0x884] ;  /* 0x0002210000057ab9 */ /* 0x000fe20000000800 */
[----:B------:R-:W-:Y:S01]  /*3690*/  ULDC.64 UR36, c[0x0][0x800] ;  /* 0x0002000000247ab9 */ /* 0x000fe20000000a00 */
[----:B------:R-:W-:-:S04]  /*36a0*/  USEL UR5, UR5, URZ, UP0 ;  /* 0x0000003f05057287 */ /* 0x000fc80008000000 */
[----:B------:R-:W-:-:S04]  /*36b0*/  UIADD3 UR5, UR4, UR5, URZ ;  /* 0x0000000504057290 */ /* 0x000fc8000fffe03f */
[----:B------:R-:W-:-:S12]  /*36c0*/  UIMAD.WIDE UR36, UR5, 0x80, UR36 ;  /* 0x00000080052478a5 */ /* 0x000fd8000f8e0224 */
.L_x_29:
[----:B------:R-:W-:-:S13]  /*36d0*/  ISETP.NE.AND P0, PT, RZ, UR52, PT ;  /* 0x00000034ff007c0c */ /* 0x000fda000bf05270 */
[----:B------:R-:W-:Y:S05]  /*36e0*/  @P0 BRA `(.L_x_32) ;  /* 0x00000004000c0947 */ /* 0x000fea0003800000 */
[----:B------:R-:W-:Y:S01]  /*36f0*/  ELECT P0, URZ, PT ;  /* 0x00000000003f782f */ /* 0x000fe20003800000 */
[----:B------:R-:W-:-:S12]  /*3700*/  BSSY B0, `(.L_x_33) ;  /* 0x000002c000007945 */ /* 0x000fd80003800000 */
[----:B------:R-:W-:Y:S05]  /*3710*/  @!P0 BRA `(.L_x_34) ;  /* 0x0000000000a88947 */ /* 0x000fea0003800000 */
[----:B---34-:R-:W2:Y:S08]  /*3720*/  LDC.64 R6, c[0x0][0x820] ;  /* 0x00020800ff067b82 */ /* 0x018eb00000000a00 */
[----:B------:R-:W3:Y:S01]  /*3730*/  LDC.64 R4, c[0x0][0x818] ;  /* 0x00020600ff047b82 */ /* 0x000ee20000000a00 */
[----:B--2---:R-:W-:-:S06]  /*3740*/  IMAD.WIDE R6, R18, 0x8, R6 ;  /* 0x0000000812067825 */ /* 0x004fcc00078e0206 */
[----:B------:R-:W2:Y:S01]  /*3750*/  LDG.E.64 R6, desc[UR38][R6.64] ;  /* 0x0000002606067981 */ /* 0x000ea2000c1e1b00 */
[----:B---3--:R-:W-:-:S06]  /*3760*/  IMAD.WIDE R4, R18, 0x8, R4 ;  /* 0x0000000812047825 */ /* 0x008fcc00078e0204 */
[----:B------:R-:W3:Y:S01]  /*3770*/  LDG.E.64 R4, desc[UR38][R4.64] ;  /* 0x0000002604047981 */ /* 0x000ee2000c1e1b00 */
[----:B------:R-:W4:Y:S01]  /*3780*/  S2UR UR5, SR_CgaCtaId ;  /* 0x00000000000579c3 */ /* 0x000f220000008800 */
[----:B------:R-:W-:Y:S01]  /*3790*/  UISETP.NE.AND UP0, UPT, UR26, 0x1, UPT ;  /* 0x000000011a00788c */ /* 0x000fe2000bf05270 */
[----:B-----5:R-:W-:Y:S01]  /*37a0*/  VIADD R9, R19, 0xffffffff ;  /* 0xffffffff13097836 */ /* 0x020fe20000000000 */
[----:B------:R-:W-:Y:S01]  /*37b0*/  UMOV UR4, 0x400 ;  /* 0x0000040000047882 */ /* 0x000fe20000000000 */
[----:B------:R-:W-:Y:S01]  /*37c0*/  CS2R R10, SRZ ;  /* 0x00000000000a7805 */ /* 0x000fe2000001ff00 */
[----:B----4-:R-:W-:-:S04]  /*37d0*/  ULEA UR4, UR5, UR4, 0x18 ;  /* 0x0000000405047291 */ /* 0x010fc8000f8ec03f */
[----:B------:R-:W-:-:S03]  /*37e0*/  UIADD3 UR5, UR4, 0x80, URZ ;  /* 0x0000008004057890 */ /* 0x000fc6000fffe03f */
[----:B------:R-:W-:-:S04]  /*37f0*/  @!UP0 UIADD3 UR5, UR4, URZ, URZ ;  /* 0x0000003f04058290 */ /* 0x000fc8000fffe03f */
[----:B------:R-:W-:-:S05]  /*3800*/  UIADD3 UR4, UR5, 0x34780, URZ ;  /* 0x0003478005047890 */ /* 0x000fca000fffe03f */
[----:B------:R-:W4:Y:S01]  /*3810*/  LDS R0, [UR5+0x3479c] ;  /* 0x03479c05ff007984 */ /* 0x000f220008000800 */
[----:B------:R-:W-:-:S03]  /*3820*/  IMAD.U32 R14, RZ, RZ, UR4 ;  /* 0x00000004ff0e7e24 */ /* 0x000fc6000f8e00ff */
[----:B------:R-:W-:Y:S02]  /*3830*/  STS [UR5+0x347b0], RZ ;  /* 0x0347b0ffff007988 */ /* 0x000fe40008000805 */
[----:B------:R-:W-:-:S05]  /*3840*/  SHF.R.U64 R14, R14, 0x4, RZ ;  /* 0x000000040e0e7819 */ /* 0x000fca00000012ff */
[----:B------:R-:W-:Y:S04]  /*3850*/  STS [UR5+0x34790], R14 ;  /* 0x0347900eff007988 */ /* 0x000fe80008000805 */
[----:B------:R-:W-:Y:S01]  /*3860*/  STS [UR5+0x34794], R14 ;  /* 0x0347940eff007988 */ /* 0x000fe20008000805 */
[----:B--2---:R-:W-:-:S04]  /*3870*/  SHF.L.U64.HI R21, R6, 0x1, R7 ;  /* 0x0000000106157819 */ /* 0x004fc80000010207 */
[----:B------:R-:W-:-:S04]  /*3880*/  LOP3.LUT R21, R21, 0x1fffffff, RZ, 0xc0, !PT ;  /* 0x1fffffff15157812 */ /* 0x000fc800078ec0ff */
[----:B------:R-:W-:Y:S01]  /*3890*/  SHF.R.U32.HI R7, RZ, 0x4, R21 ;  /* 0x00000004ff077819 */ /* 0x000fe20000011615 */
[----:B---3--:R-:W-:Y:S03]  /*38a0*/  STS.64 [UR5+0x34780], R4 ;  /* 0x03478004ff007988 */ /* 0x008fe60008000a05 */
[----:B----4-:R-:W-:-:S05]  /*38b0*/  LOP3.LUT R0, R0, 0xf, R7, 0xb8, !PT ;  /* 0x0000000f00007812 */ /* 0x010fca00078eb807 */
[----:B------:R2:W-:Y:S04]  /*38c0*/  STS [UR5+0x3479c], R0 ;  /* 0x03479c00ff007988 */ /* 0x0005e80008000805 */
[----:B------:R-:W3:Y:S01]  /*38d0*/  LDS R7, [UR5+0x3479c] ;  /* 0x03479c05ff077984 */ /* 0x000ee20008000800 */
[----:B--2---:R-:W-:-:S04]  /*38e0*/  SHF.L.U32 R0, R6, 0x1, RZ ;  /* 0x0000000106007819 */ /* 0x004fc800000006ff */
[----:B------:R-:W-:-:S04]  /*38f0*/  LOP3.LUT R0, R0, 0xfffffffe, RZ, 0xc0, !PT ;  /* 0xfffffffe00007812 */ /* 0x000fc800078ec0ff */
[----:B------:R-:W-:-:S05]  /*3900*/  SHF.R.U64 R0, R0, 0x4, R21 ;  /* 0x0000000400007819 */ /* 0x000fca0000001215 */
[----:B------:R-:W-:Y:S01]  /*3910*/  STS [UR5+0x3478c], R0 ;  /* 0x03478c00ff007988 */ /* 0x000fe20008000805 */
[----:B---3--:R-:W-:-:S05]  /*3920*/  LOP3.LUT R7, R7, 0xf0, RZ, 0xb8, !PT ;  /* 0x000000f007077812 */ /* 0x008fca00078eb8ff */
[----:B------:R-:W-:Y:S04]  /*3930*/  STS [UR5+0x3479c], R7 ;  /* 0x03479c07ff007988 */ /* 0x000fe80008000805 */
[----:B------:R-:W2:Y:S02]  /*3940*/  LDS R8, [UR5+0x3479c] ;  /* 0x03479c05ff087984 */ /* 0x000ea40008000800 */
[----:B--2---:R-:W-:Y:S02]  /*3950*/  LOP3.LUT R15, R8, 0xf00, RZ, 0xb8, !PT ;  /* 0x00000f00080f7812 */ /* 0x004fe400078eb8ff */
[----:B------:R-:W-:-:S03]  /*3960*/  IADD3 R8, R13, -0x1, RZ ;  /* 0xffffffff0d087810 */ /* 0x000fc60007ffe0ff */
[----:B------:R-:W-:Y:S04]  /*3970*/  STS.64 [UR5+0x34798], R14 ;  /* 0x0347980eff007988 */ /* 0x000fe80008000a05 */
[----:B-1----:R-:W1:Y:S04]  /*3980*/  LDS R12, [UR5+0x3479c] ;  /* 0x03479c05ff0c7984 */ /* 0x002e680008000800 */
[----:B------:R2:W-:Y:S01]  /*3990*/  STS.128 [UR5+0x347a0], R8 ;  /* 0x0347a008ff007988 */ /* 0x0005e20008000c05 */
[----:B-1----:R-:W-:-:S05]  /*39a0*/  LOP3.LUT R12, R12, 0xf000, RZ, 0xb8, !PT ;  /* 0x0000f0000c0c7812 */ /* 0x002fca00078eb8ff */
[----:B------:R2:W-:Y:S02]  /*39b0*/  STS [UR5+0x3479c], R12 ;  /* 0x03479c0cff007988 */ /* 0x0005e40008000805 */
.L_x_34:
[----:B------:R-:W-:Y:S05]  /*39c0*/  BSYNC B0 ;  /* 0x0000000000007941 */ /* 0x000fea0003800000 */
.L_x_33:
[----:B------:R-:W-:Y:S01]  /*39d0*/  ELECT P0, URZ, PT ;  /* 0x00000000003f782f */ /* 0x000fe20003800000 */
[----:B------:R-:W-:Y:S01]  /*39e0*/  NOP ;  /* 0x0000000000007918 */ /* 0x000fe20000000000 */
[----:B------:R-:W-:Y:S11]  /*39f0*/  BSSY B0, `(.L_x_35) ;  /* 0x0000004000007945 */ /* 0x000ff60003800000 */
[----:B------:R-:W-:Y:S05]  /*3a00*/  @!P0 BRA `(.L_x_36) ;  /* 0x0000000000088947 */ /* 0x000fea0003800000 */
[----:B------:R0:W-:Y:S01]  /*3a10*/  UTMACMDFLUSH ;  /* 0x00000000000079b7 */ /* 0x0001e20000000000 */
[----:B------:R-:W-:-:S04]  /*3a20*/  DEPBAR.LE SB0, 0x0 ;  /* 0x000080000000791a */ /* 0x000fc80000000000 */
.L_x_36:
[----:B------:R-:W-:Y:S05]  /*3a30*/  BSYNC B0 ;  /* 0x0000000000007941 */ /* 0x000fea0003800000 */
.L_x_35:
[----:B------:R-:W1:Y:S01]  /*3a40*/  S2UR UR5, SR_CgaCtaId ;  /* 0x00000000000579c3 */ /* 0x000e620000008800 */
[----:B-----5:R-:W2:Y:S01]  /*3a50*/  S2R R0, SR_LANEID ;  /* 0x0000000000007919 */ /* 0x020ea20000000000 */
[----:B------:R-:W-:Y:S01]  /*3a60*/  UISETP.NE.AND UP0, UPT, UR26, 0x1, UPT ;  /* 0x000000011a00788c */ /* 0x000fe2000bf05270 */
[----:B------:R-:W-:Y:S02]  /*3a70*/  UMOV UR4, 0x400 ;  /* 0x0000040000047882 */ /* 0x000fe40000000000 */
[----:B-1----:R-:W-:-:S04]  /*3a80*/  ULEA UR4, UR5, UR4, 0x18 ;  /* 0x0000000405047291 */ /* 0x002fc8000f8ec03f */
[----:B------:R-:W-:-:S04]  /*3a90*/  UIADD3 UR5, UR4, 0x80, URZ ;  /* 0x0000008004057890 */ /* 0x000fc8000fffe03f */
[----:B------:R-:W-:Y:S01]  /*3aa0*/  @!UP0 UIADD3 UR5, UR4, URZ, URZ ;  /* 0x0000003f04058290 */ /* 0x000fe2000fffe03f */
[----:B--2---:R-:W-:-:S05]  /*3ab0*/  SHF.L.U32 R0, R0, 0x2, RZ ;  /* 0x0000000200007819 */ /* 0x004fca00000006ff */
[----:B---3--:R-:W-:Y:S02]  /*3ac0*/  MOV R5, UR5 ;  /* 0x0000000500057c02 */ /* 0x008fe40008000f00 */
[C---:B------:R-:W-:Y:S02]  /*3ad0*/  IADD3 R4, P0, R0.reuse, UR36, RZ ;  /* 0x0000002400047c10 */ /* 0x040fe4000ff1e0ff */
[----:B----4-:R-:W-:-:S03]  /*3ae0*/  IADD3 R6, R0, 0x34780, R5 ;  /* 0x0003478000067810 */ /* 0x010fc60007ffe005 */
[----:B------:R-:W-:Y:S02]  /*3af0*/  IMAD.X R5, RZ, RZ, UR37, P0 ;  /* 0x00000025ff057e24 */ /* 0x000fe400080e06ff */
[----:B------:R-:W1:Y:S04]  /*3b00*/  LDS R7, [R6] ;  /* 0x0000000006077984 */ /* 0x000e680000000800 */
[----:B-1----:R2:W5:Y:S02]  /*3b10*/  ATOMG.E.EXCH.STRONG.GPU PT, RZ, [R4], R7 ;  /* 0x0000000704ff73a8 */ /* 0x00256400041ee100 */
.L_x_32:
[----:B-----5:R-:W-:Y:S01]  /*3b20*/  SHF.L.U32 R0, R158, 0x6, RZ ;  /* 0x000000069e007819 */ /* 0x020fe200000006ff */
[----:B------:R-:W1:Y:S01]  /*3b30*/  S2UR UR57, SR_CgaCtaId ;  /* 0x00000000003979c3 */ /* 0x000e620000008800 */
[-C--:B--23--:R-:W-:Y:S01]  /*3b40*/  LEA.HI R5, R3, R158.reuse, RZ, 0x5 ;  /* 0x0000009e03057211 */ /* 0x08cfe200078f28ff */
[----:B------:R-:W-:Y:S01]  /*3b50*/  UISETP.NE.AND UP1, UPT, UR26, 0x1, UPT ;  /* 0x000000011a00788c */ /* 0x000fe2000bf25270 */
[----:B------:R-:W-:Y:S01]  /*3b60*/  LOP3.LUT R4, R0, 0x40, RZ, 0xc0, !PT ;  /* 0x0000004000047812 */ /* 0x000fe200078ec0ff */
[----:B------:R-:W-:Y:S01]  /*3b70*/  UISETP.NE.AND UP0, UPT, UR18, URZ, UPT ;  /* 0x0000003f1200728c */ /* 0x000fe2000bf05270 */
[-C--:B------:R-:W-:Y:S01]  /*3b80*/  LEA.HI R0, R158, R158.reuse, RZ, 0x1 ;  /* 0x0000009e9e007211 */ /* 0x080fe200078f08ff */
[----:B------:R-:W-:Y:S01]  /*3b90*/  UMOV UR47, 0x400 ;  /* 0x00000400002f7882 */ /* 0x000fe20000000000 */
[----:B------:R-:W-:Y:S01]  /*3ba0*/  SHF.R.U32.HI R5, RZ, 0x1, R5 ;  /* 0x00000001ff057819 */ /* 0x000fe20000011605 */
[----:B------:R-:W-:Y:S01]  /*3bb0*/  USEL UR4, URZ, 0x1, UP0 ;  /* 0x000000013f047887 */ /* 0x000fe20008000000 */
[----:B------:R-:W-:Y:S01]  /*3bc0*/  SHF.R.S32.HI R0, RZ, 0x1, R0 ;  /* 0x00000001ff007819 */ /* 0x000fe20000011400 */
[----:B------:R-:W-:Y:S01]  /*3bd0*/  USHF.L.U32 UR51, UR18, 0x3, URZ ;  /* 0x0000000312337899 */ /* 0x000fe2000800063f */
[----:B------:R-:W-:Y:S01]  /*3be0*/  SHF.L.U32 R2, R2, 0x3, RZ ;  /* 0x0000000302027819 */ /* 0x000fe200000006ff */
[----:B------:R-:W-:Y:S01]  /*3bf0*/  ULOP3.LUT UR43, UR40, 0x1, URZ, 0xfc, !UPT ;  /* 0x00000001282b7892 */ /* 0x000fe2000f8efc3f */
[----:B------:R-:W-:Y:S01]  /*3c00*/  LOP3.LUT R5, R4, 0x30, R5, 0xf8, !PT ;  /* 0x0000003004057812 */ /* 0x000fe200078ef805 */
[----:B------:R-:W-:Y:S01]  /*3c10*/  IMAD.SHL.U32 R0, R0, 0x80, RZ ;  /* 0x0000008000007824 */ /* 0x000fe200078e00ff */
[----:B------:R-:W-:Y:S01]  /*3c20*/  ULOP3.LUT UR54, UR51, 0x8, URZ, 0xc0, !UPT ;  /* 0x0000000833367892 */ /* 0x000fe2000f8ec03f */
[----:B------:R-:W-:Y:S01]  /*3c30*/  MOV R7, 0x1 ;  /* 0x0000000100077802 */ /* 0x000fe20000000f00 */
[----:B------:R-:W-:Y:S01]  /*3c40*/  IMAD.U32 R154, RZ, RZ, UR4 ;  /* 0x00000004ff9a7e24 */ /* 0x000fe2000f8e00ff */
[----:B------:R-:W-:Y:S01]  /*3c50*/  LOP3.LUT R2, R5, 0x8, R2, 0xf8, !PT ;  /* 0x0000000805027812 */ /* 0x000fe200078ef802 */
[----:B------:R-:W-:Y:S01]  /*3c60*/  ULOP3.LUT UR53, UR59, 0x1, URZ, 0xfc, !UPT ;  /* 0x000000013b357892 */ /* 0x000fe2000f8efc3f */
[----:B------:R-:W-:Y:S01]  /*3c70*/  LEA.HI R5, R3, R158, RZ, 0x4 ;  /* 0x0000009e03057211 */ /* 0x000fe200078f20ff */
[----:B------:R-:W-:Y:S01]  /*3c80*/  ULOP3.LUT UR55, UR61, 0x1, URZ, 0xfc, !UPT ;  /* 0x000000013d377892 */ /* 0x000fe2000f8efc3f */
[----:B------:R-:W-:Y:S01]  /*3c90*/  LOP3.LUT R3, R0, 0x180, RZ, 0xc0, !PT ;  /* 0x0000018000037812 */ /* 0x000fe200078ec0ff */
[----:B------:R-:W-:Y:S01]  /*3ca0*/  ULOP3.LUT UR56, UR51, 0x8, URZ, 0xc, !UPT ;  /* 0x0000000833387892 */ /* 0x000fe2000f8e0c3f */
[----:B----4-:R-:W-:Y:S01]  /*3cb0*/  SHF.R.S32.HI R6, RZ, 0x4, R5 ;  /* 0x00000004ff067819 */ /* 0x010fe20000011405 */
[----:B-1----:R-:W-:Y:S01]  /*3cc0*/  ULEA UR47, UR57, UR47, 0x18 ;  /* 0x0000002f392f7291 */ /* 0x002fe2000f8ec03f */
[----:B------:R-:W-:Y:S01]  /*3cd0*/  LOP3.LUT R4, R3, R4, RZ, 0xfc, !PT ;  /* 0x0000000403047212 */ /* 0x000fe200078efcff */
[----:B------:R-:W-:Y:S01]  /*3ce0*/  ULOP3.LUT UR54, UR54, 0x18, URZ, 0x3c, !UPT ;  /* 0x0000001836367892 */ /* 0x000fe2000f8e3c3f */
[----:B------:R-:W-:Y:S01]  /*3cf0*/  LEA.HI R5, R5, R6, RZ, 0x1 ;  /* 0x0000000605057211 */ /* 0x000fe200078f08ff */
[----:B------:R-:W-:Y:S01]  /*3d00*/  UIADD3 UR48, UR47, 0x80, URZ ;  /* 0x000000802f307890 */ /* 0x000fe2000fffe03f */
[----:B------:R-:W-:Y:S01]  /*3d10*/  SHF.R.U32.HI R4, RZ, 0x3, R4 ;  /* 0x00000003ff047819 */ /* 0x000fe20000011604 */
[----:B------:R-:W-:Y:S01]  /*3d20*/  UIADD3 UR50, UR47, 0x34500, URZ ;  /* 0x000345002f327890 */ /* 0x000fe2000fffe03f */
[----:B------:R-:W-:Y:S01]  /*3d30*/  LOP3.LUT R5, R5, 0x7ffffe, RZ, 0xc0, !PT ;  /* 0x007ffffe05057812 */ /* 0x000fe200078ec0ff */
[----:B------:R-:W-:Y:S01]  /*3d40*/  @!UP1 UIADD3 UR48, UR47, URZ, URZ ;  /* 0x0000003f2f309290 */ /* 0x000fe2000fffe03f */
[----:B------:R-:W-:Y:S01]  /*3d50*/  LOP3.LUT R2, R4, R2, R3, 0x1e, !PT ;  /* 0x0000000204027212 */ /* 0x000fe200078e1e03 */
[----:B------:R-:W-:Y:S01]  /*3d60*/  UIADD3 UR5, UR51, UR50, URZ ;  /* 0x0000003233057290 */ /* 0x000fe2000fffe03f */
[----:B------:R-:W-:Y:S01]  /*3d70*/  IADD3 R5, R6, -R5, RZ ;  /* 0x8000000506057210 */ /* 0x000fe20007ffe0ff */
[----:B------:R-:W-:Y:S01]  /*3d80*/  UIADD3 UR48, UR48, 0x34780, URZ ;  /* 0x0003478030307890 */ /* 0x000fe2000fffe03f */
[----:B------:R-:W-:-:S02]  /*3d90*/  IADD3 R158, R158, 0x1f, RZ ;  /* 0x0000001f9e9e7810 */ /* 0x000fc40007ffe0ff */
[----:B------:R-:W-:Y:S01]  /*3da0*/  MOV R153, RZ ;  /* 0x000000ff00997202 */ /* 0x000fe20000000f00 */
[----:B------:R-:W-:-:S08]  /*3db0*/  IMAD R157, R5, 0x200, R2 ;  /* 0x00000200059d7824 */ /* 0x000fd000078e0202 */
.L_x_240:
[----:B-1-3--:R-:W1:Y:S02]  /*3dc0*/  LDC.64 R2, c[0x0][0x290] ;  /* 0x0000a400ff027b82 */ /* 0x00ae640000000a00 */
[----:B-1----:R-:W-:-:S05]  /*3dd0*/  IMAD.WIDE R2, R18, 0xc, R2 ;  /* 0x0000000c12027825 */ /* 0x002fca00078e0202 */
[----:B--2---:R-:W2:Y:S01]  /*3de0*/  LDG.E R5, desc[UR38][R2.64+0x8] ;  /* 0x0000082602057981 */ /* 0x004ea2000c1e1900 */
[----:B------:R-:W-:Y:S01]  /*3df0*/  SHF.L.U32 R11, R154, 0x1f, RZ ;  /* 0x0000001f9a0b7819 */ /* 0x000fe200000006ff */
[----:B------:R-:W-:Y:S01]  /*3e00*/  UMOV UR5, UR41 ;  /* 0x0000002900057c82 */ /* 0x000fe20008000000 */
[----:B------:R-:W-:-:S04]  /*3e10*/  MOV R8, UR50 ;  /* 0x0000003200087c02 */ /* 0x000fc80008000f00 */
[----:B------:R-:W1:Y:S01]  /*3e20*/  SYNCS.PHASECHK.TRANS64.TRYWAIT P0, [R8+UR51], R11 ;  /* 0x0000000b080075a7 */ /* 0x000e620008000173 */
[----:B--2---:R-:W-:-:S04]  /*3e30*/  IADD3 R6, R5, 0x7f, RZ ;  /* 0x0000007f05067810 */ /* 0x004fc80007ffe0ff */
[----:B------:R-:W-:-:S04]  /*3e40*/  SHF.R.S32.HI R9, RZ, 0x1f, R6 ;  /* 0x0000001fff097819 */ /* 0x000fc80000011406 */
[----:B------:R-:W-:Y:S01]  /*3e50*/  LEA.HI R6, R9, R6, RZ, 0x7 ;  /* 0x0000000609067211 */ /* 0x000fe200078f38ff */
[----:B-1----:R-:W-:Y:S06]  /*3e60*/  @!P0 BRA `(.L_x_37) ;  /* 0x0000030400608947 */ /* 0x002fec0003800000 */
.L_x_537:
[----:B------:R2:W-:Y:S01]  /*3e70*/  STL [R1+0x400], RZ ;  /* 0x000400ff01007387 */ /* 0x0005e20000100800 */
[----:B------:R-:W-:Y:S01]  /*3e80*/  ISETP.GE.AND P0, PT, R5, 0x1, PT ;  /* 0x000000010500780c */ /* 0x000fe20003f06270 */
[----:B------:R-:W-:Y:S01]  /*3e90*/  UMOV UR4, URZ ;  /* 0x0000003f00047c82 */ /* 0x000fe20008000000 */
[--C-:B------:R-:W-:Y:S01]  /*3ea0*/  IMAD.MOV.U32 R156, RZ, RZ, R18.reuse ;  /* 0x000000ffff9c7224 */ /* 0x100fe200078e0012 */
[----:B------:R2:W-:Y:S01]  /*3eb0*/  STL [R1+0x404], RZ ;  /* 0x000404ff01007387 */ /* 0x0005e20000100800 */
[----:B------:R-:W-:Y:S02]  /*3ec0*/  SHF.R.S32.HI R19, RZ, 0x1f, R18 ;  /* 0x0000001fff137819 */ /* 0x000fe40000011412 */
[----:B------:R-:W-:Y:S02]  /*3ed0*/  CS2R R150, SRZ ;  /* 0x0000000000967805 */ /* 0x000fe4000001ff00 */
[----:B------:R-:W-:Y:S01]  /*3ee0*/  MOV R2, UR42 ;  /* 0x0000002a00027c02 */ /* 0x000fe20008000f00 */
[----:B------:R2:W-:Y:S01]  /*3ef0*/  STL [R1+0x408], RZ ;  /* 0x000408ff01007387 */ /* 0x0005e20000100800 */
[----:B------:R-:W-:-:S02]  /*3f00*/  CS2R R24, SRZ ;  /* 0x0000000000187805 */ /* 0x000fc4000001ff00 */
[----:B------:R-:W-:Y:S02]  /*3f10*/  CS2R R26, SRZ ;  /* 0x00000000001a7805 */ /* 0x000fe4000001ff00 */
[----:B------:R-:W-:Y:S01]  /*3f20*/  CS2R R28, SRZ ;  /* 0x00000000001c7805 */ /* 0x000fe2000001ff00 */
[----:B------:R2:W-:Y:S01]  /*3f30*/  STL [R1+0x40c], RZ ;  /* 0x00040cff01007387 */ /* 0x0005e20000100800 */
[----:B------:R-:W-:Y:S02]  /*3f40*/  CS2R R30, SRZ ;  /* 0x00000000001e7805 */ /* 0x000fe4000001ff00 */
[----:B------:R-:W-:Y:S02]  /*3f50*/  CS2R R32, SRZ ;  /* 0x0000000000207805 */ /* 0x000fe4000001ff00 */
[----:B------:R-:W-:Y:S01]  /*3f60*/  CS2R R34, SRZ ;  /* 0x0000000000227805 */ /* 0x000fe2000001ff00 */
        /* <DEDUP_REMOVED lines=55> */
[----:B------:R-:W-:Y:S01]  /*42e0*/  SHF.R.S32.HI R6, RZ, 0x7, R6 ;  /* 0x00000007ff067819 */ /* 0x000fe20000011406 */
        /* <DEDUP_REMOVED lines=21> */
[----:B------:R-:W-:-:S03]  /*4440*/  CS2R R148, SRZ ;  /* 0x0000000000947805 */ /* 0x000fc6000001ff00 */
[----:B------:R2:W-:Y:S04]  /*4450*/  STL [R1+0x460], RZ ;  /* 0x000460ff01007387 */ /* 0x0005e80000100800 */
        /* <DEDUP_REMOVED lines=231> */
[----:B------:R2:W-:Y:S04]  /*52d0*/  STL [R1], RZ ;  /* 0x000000ff01007387 */ /* 0x0005e80000100800 */
        /* <DEDUP_REMOVED lines=126> */
[----:B------:R2:W-:Y:S01]  /*5ac0*/  STL [R1+0x1fc], RZ ;  /* 0x0001fcff01007387 */ /* 0x0005e20000100800 */
[----:B------:R-:W-:Y:S05]  /*5ad0*/  @!P0 BRA `(.L_x_38) ;  /* 0x000000b800548947 */ /* 0x000fea0003800000 */
[----:B------:R-:W-:-:S06]  /*5ae0*/  UISETP.NE.AND UP0, UPT, UR43, 0x3, UPT ;  /* 0x000000032b00788c */ /* 0x000fcc000bf05270 */
[----:B------:R-:W-:-:S13]  /*5af0*/  PLOP3.LUT P1, PT, PT, PT, UP0, 0x80, 0x0 ;  /* 0x000000000000781c */ /* 0x000fda0003f2f008 */
[----:B------:R-:W-:Y:S05]  /*5b00*/  @!P1 BRA `(.L_x_39) ;  /* 0x0000000000049947 */ /* 0x000fea0003800000 */
[----:B------:R-:W-:Y:S01]  /*5b10*/  BPT.TRAP 0x1 ;  /* 0x000000040000795c */ /* 0x000fe20000300000 */
.L_x_39:
[----:B------:R-:W-:Y:S01]  /*5b20*/  ULEA UR4, UR41, UR47, 0x3 ;  /* 0x0000002f29047291 */ /* 0x000fe2000f8e183f */
[----:B-1----:R-:W-:-:S04]  /*5b30*/  MOV R0, UR42 ;  /* 0x0000002a00007c02 */ /* 0x002fc80008000f00 */
[----:B------:R-:W-:-:S04]  /*5b40*/  SHF.L.U32 R0, R0, 0x1f, RZ ;  /* 0x0000001f00007819 */ /* 0x000fc800000006ff */
[----:B------:R1:W3:Y:S01]  /*5b50*/  SYNCS.PHASECHK.TRANS64.TRYWAIT P0, [UR4+0x34480], R0 ;  /* 0x03448000ff0075a7 */ /* 0x0002e20008000144 */
[----:B------:R-:W-:Y:S05]  /*5b60*/  @!P1 BRA `(.L_x_40) ;  /* 0x0000000000049947 */ /* 0x000fea0003800000 */
[----:B------:R-:W-:Y:S01]  /*5b70*/  BPT.TRAP 0x1 ;  /* 0x000000040000795c */ /* 0x000fe20000300000 */
.L_x_40:
[----:B---3--:R-:W-:Y:S05]  /*5b80*/  @P0 BRA `(.L_x_41) ;  /* 0x0000000000080947 */ /* 0x008fea0003800000 */
[----:B------:R-:W3:Y:S02]  /*5b90*/  SYNCS.PHASECHK.TRANS64.TRYWAIT P0, [UR4+0x34480], R0 ;  /* 0x03448000ff0075a7 */ /* 0x000ee40008000144 */
[----:B---3--:R-:W-:Y:S05]  /*5ba0*/  @!P0 BRA `(.L_x_42) ;  /* 0x000002e8002c8947 */ /* 0x008fea0003800000 */
.L_x_41:
[----:B------:R-:W-:Y:S01]  /*5bb0*/  UIADD3 UR5, UR47, 0x18000, URZ ;  /* 0x000180002f057890 */ /* 0x000fe2000fffe03f */
[----:B------:R-:W-:Y:S01]  /*5bc0*/  WARPGROUP.ARRIVE ;  /* 0x00000000000079c5 */ /* 0x000fe20000000000 */
[----:B------:R-:W-:Y:S01]  /*5bd0*/  USHF.R.U32.HI UR4, URZ, 0x4, UR47 ;  /* 0x000000043f047899 */ /* 0x000fe2000801162f */
[----:B------:R-:W-:Y:S01]  /*5be0*/  STL [R1+0x1170], R158 ;  /* 0x0011709e01007387 */ /* 0x000fe20000100800 */
[----:B------:R-:W-:Y:S02]  /*5bf0*/  USHF.R.U32.HI UR5, URZ, 0x4, UR5 ;  /* 0x000000043f057899 */ /* 0x000fe40008011605 */
[----:B------:R-:W-:Y:S01]  /*5c00*/  ULOP3.LUT UR4, UR4, 0x3fff, URZ, 0xc0, !UPT ;  /* 0x00003fff04047892 */ /* 0x000fe2000f8ec03f */
[----:B------:R-:W-:Y:S01]  /*5c10*/  STL [R1+0x116c], R156 ;  /* 0x00116c9c01007387 */ /* 0x000fe20000100800 */
[----:B------:R-:W-:Y:S02]  /*5c20*/  ULOP3.LUT UR5, UR5, 0x3fff, URZ, 0xc0, !UPT ;  /* 0x00003fff05057892 */ /* 0x000fe4000f8ec03f */
[----:B------:R-:W-:Y:S01]  /*5c30*/  ULOP3.LUT UR6, UR4, 0x10000, URZ, 0xfc, !UPT ;  /* 0x0001000004067892 */ /* 0x000fe2000f8efc3f */
[----:B------:R-:W-:Y:S01]  /*5c40*/  STL [R1+0x1168], R157 ;  /* 0x0011689d01007387 */ /* 0x000fe20000100800 */
[----:B------:R-:W-:-:S02]  /*5c50*/  ULOP3.LUT UR4, UR5, 0x10000, URZ, 0xfc, !UPT ;  /* 0x0001000005047892 */ /* 0x000fc4000f8efc3f */
[----:B------:R-:W-:Y:S01]  /*5c60*/  ULEA UR5, UR41, UR6, 0xb ;  /* 0x0000000629057291 */ /* 0x000fe2000f8e583f */
[----:B------:R-:W-:Y:S01]  /*5c70*/  STL [R1+0x1164], R154 ;  /* 0x0011649a01007387 */ /* 0x000fe20000100800 */
[----:B------:R-:W-:Y:S01]  /*5c80*/  ULEA UR4, UR41, UR4, 0xb ;  /* 0x0000000429047291 */ /* 0x000fe2000f8e583f */
[----:B------:R-:W-:Y:S01]  /*5c90*/  UMOV UR9, 0x40000040 ;  /* 0x4000004000097882 */ /* 0x000fe20000000000 */
[----:B------:R-:W-:Y:S01]  /*5ca0*/  UMOV UR11, 0x40000040 ;  /* 0x40000040000b7882 */ /* 0x000fe20000000000 */
[----:B------:R-:W-:Y:S02]  /*5cb0*/  STL [R1+0x1160], R153 ;  /* 0x0011609901007387 */ /* 0x000fe40000100800 */
[----:B------:R-:W-:Y:S02]  /*5cc0*/  UMOV UR8, UR5 ;  /* 0x0000000500087c82 */ /* 0x000fe40008000000 */
[----:B------:R-:W-:Y:S01]  /*5cd0*/  UMOV UR10, UR4 ;  /* 0x00000004000a7c82 */ /* 0x000fe20008000000 */
[----:B------:R-:W-:Y:S01]  /*5ce0*/  STL [R1+0xb14], R23 ;  /* 0x000b141701007387 */ /* 0x000fe20000100800 */
[----:B------:R-:W-:Y:S01]  /*5cf0*/  QGMMA.64x256x32.F32.E4M3.E4M3 R24, gdesc[UR8], RZ, !UPT, gsb0 ;  /* 0x03e00000081879f3 */ /* 0x000fe2000c0008ff */
[----:B------:R-:W-:-:S02]  /*5d00*/  UIADD3 UR8, UR5, 0x200, URZ ;  /* 0x0000020005087890 */ /* 0x000fc4000fffe03f */
[----:B------:R-:W-:Y:S01]  /*5d10*/  STL [R1+0xb10], R22 ;  /* 0x000b101601007387 */ /* 0x000fe20000100800 */
[----:B------:R-:W-:-:S03]  /*5d20*/  UMOV UR9, 0x40000040 ;  /* 0x4000004000097882 */ /* 0x000fc60000000000 */
[----:B------:R-:W-:Y:S04]  /*5d30*/  STL [R1+0xb0c], R19 ;  /* 0x000b0c1301007387 */ /* 0x000fe80000100800 */
[----:B------:R-:W-:Y:S04]  /*5d40*/  STL [R1+0xb08], R18 ;  /* 0x000b081201007387 */ /* 0x000fe80000100800 */
[----:B------:R-:W-:Y:S04]  /*5d50*/  STL [R1+0xb04], R17 ;  /* 0x000b041101007387 */ /* 0x000fe80000100800 */
[----:B------:R-:W-:Y:S04]  /*5d60*/  STL [R1+0xb00], R16 ;  /* 0x000b001001007387 */ /* 0x000fe80000100800 */
[----:B------:R-:W-:Y:S04]  /*5d70*/  STL [R1+0xafc], R8 ;  /* 0x000afc0801007387 */ /* 0x000fe80000100800 */
[----:B------:R-:W-:Y:S04]  /*5d80*/  STL [R1+0xaf8], R7 ;  /* 0x000af80701007387 */ /* 0x000fe80000100800 */
[----:B------:R-:W-:Y:S04]  /*5d90*/  STL [R1+0xaf4], R6 ;  /* 0x000af40601007387 */ /* 0x000fe80000100800 */
[----:B------:R-:W-:Y:S01]  /*5da0*/  STL [R1+0xaf0], R5 ;  /* 0x000af00501007387 */ /* 0x000fe20000100800 */
[----:B------:R-:W-:-:S03]  /*5db0*/  WARPGROUP.DEPBAR.LE gsb0, 0x0 ;  /* 0x00008000000079c5 */ /* 0x000fc60000010000 */
[----:B------:R-:W-:Y:S04]  /*5dc0*/  STL.64 [R1+0x400], R24 ;  /* 0x0004001801007387 */ /* 0x000fe80000100a00 */
        /* <DEDUP_REMOVED lines=62> */
[----:B------:R4:W-:Y:S02]  /*61b0*/  STL.64 [R1+0x5f8], R150 ;  /* 0x0005f89601007387 */ /* 0x0009e40000100a00 */
[----:B----4-:R-:W-:-:S06]  /*61c0*/  WARPGROUP.ARRIVE ;  /* 0x00000000000079c5 */ /* 0x010fcc0000000000 */
[----:B------:R-:W-:Y:S01]  /*61d0*/  QGMMA.64x256x32.F32.E4M3.E4M3 R24, gdesc[UR8], RZ, !UPT, gsb0 ;  /* 0x03e00000081879f3 */ /* 0x000fe2000c0008ff */
[----:B------:R-:W-:Y:S01]  /*61e0*/  UIADD3 UR8, UR5, 0x400, URZ ;  /* 0x0000040005087890 */ /* 0x000fe2000fffe03f */
[----:B------:R-:W-:Y:S01]  /*61f0*/  UMOV UR9, 0x40000040 ;  /* 0x4000004000097882 */ /* 0x000fe20000000000 */
[----:B------:R-:W-:Y:S02]  /*6200*/  WARPGROUP.DEPBAR.LE gsb0, 0x0 ;  /* 0x00008000000079c5 */ /* 0x000fe40000010000 */
        /* <DEDUP_REMOVED lines=69> */
[----:B------:R-:W-:Y:S01]  /*6660*/  STL.64 [R1], R24 ;  /* 0x0000001801007387 */ /* 0x000fe20000100a00 */
[----:B------:R-:W-:Y:S01]  /*6670*/  IMAD.MOV.U32 R227, RZ, RZ, R53 ;  /* 0x000000ffffe37224 */ /* 0x000fe200078e0035 */
[----:B------:R-:W-:Y:S01]  /*6680*/  MOV R226, R54 ;  /* 0x0000003600e27202 */ /* 0x000fe20000000f00 */
[----:B------:R-:W-:Y:S01]  /*6690*/  IMAD.MOV.U32 R224, RZ, RZ, R56 ;  /* 0x000000ffffe07224 */ /* 0x000fe200078e0038 */
[----:B------:R-:W-:Y:S01]  /*66a0*/  STL.64 [R1+0x8], R26 ;  /* 0x0000081a01007387 */ /* 0x000fe20000100a00 */
[----:B------:R-:W-:Y:S01]  /*66b0*/  MOV R225, R55 ;  /* 0x0000003700e17202 */ /* 0x000fe20000000f00 */
[----:B------:R-:W-:Y:S01]  /*66c0*/  IMAD.MOV.U32 R221, RZ, RZ, R59 ;  /* 0x000000ffffdd7224 */ /* 0x000fe200078e003b */
[----:B------:R-:W-:Y:S01]  /*66d0*/  MOV R223, R57 ;  /* 0x0000003900df7202 */ /* 0x000fe20000000f00 */
        /* <DEDUP_REMOVED lines=82> */
[----:B---3--:R-:W-:Y:S01]  /*6c00*/  IMAD.MOV.U32 R3, RZ, RZ, R149 ;  /* 0x000000ffff037224 */ /* 0x008fe200078e0095 */
[----:B------:R-:W-:Y:S01]  /*6c10*/  MOV R160, R120 ;  /* 0x0000007800a07202 */ /* 0x000fe20000000f00 */
[----:B------:R3:W-:Y:S01]  /*6c20*/  STL [R1+0x70], R52 ;  /* 0x0000703401007387 */ /* 0x0007e20000100800 */
[----:B------:R-:W-:-:S02]  /*6c30*/  MOV R159, R121 ;  /* 0x00000079009f7202 */ /* 0x000fc40000000f00 */
[----:B------:R-:W-:Y:S02]  /*6c40*/  MOV R157, R123 ;  /* 0x0000007b009d7202 */ /* 0x000fe40000000f00 */
[----:B------:R-:W-:Y:S02]  /*6c50*/  MOV R156, R124 ;  /* 0x0000007c009c7202 */ /* 0x000fe40000000f00 */
[----:B------:R-:W-:Y:S02]  /*6c60*/  MOV R154, R126 ;  /* 0x0000007e009a7202 */ /* 0x000fe40000000f00 */
[----:B------:R-:W-:Y:S02]  /*6c70*/  MOV R153, R127 ;  /* 0x0000007f00997202 */ /* 0x000fe40000000f00 */
[----:B------:R-:W-:Y:S02]  /*6c80*/  MOV R23, R129 ;  /* 0x0000008100177202 */ /* 0x000fe40000000f00 */
        /* <DEDUP_REMOVED lines=14> */
[----:B-1----:R-:W-:Y:S02]  /*6d70*/  MOV R0, R151 ;  /* 0x0000009700007202 */ /* 0x002fe40000000f00 */
[----:B---3--:R-:W-:-:S06]  /*6d80*/  WARPGROUP.ARRIVE ;  /* 0x00000000000079c5 */ /* 0x008fcc0000000000 */
[----:B------:R-:W-:Y:S03]  /*6d90*/  QGMMA.64x256x32.F32.E4M3.E4M3 R24, gdesc[UR8], RZ, !UPT, gsb0 ;  /* 0x03e00000081879f3 */ /* 0x000fe6000c0008ff */
        /* <DEDUP_REMOVED lines=64> */
[----:B------:R1:W-:Y:S04]  /*71a0*/  STL.64 [R1+0x1178], R24 ;  /* 0x0011781801007387 */ /* 0x0003e80000100a00 */
[----:B-1----:R-:W3:Y:S04]  /*71b0*/  LDL.LU R24, [R1+0x400] ;  /* 0x0004000001187983 */ /* 0x002ee80000300800 */
[----:B------:R-:W3:Y:S04]  /*71c0*/  LDL.LU R25, [R1+0x404] ;  /* 0x0004040001197983 */ /* 0x000ee80000300800 */
        /* <DEDUP_REMOVED lines=125> */
[----:B------:R-:W3:Y:S01]  /*79a0*/  LDL.LU R151, [R1+0x5fc] ;  /* 0x0005fc0001977983 */ /* 0x000ee20000300800 */
[----:B------:R-:W-:-:S02]  /*79b0*/  UIADD3 UR8, UR5, 0x2, URZ ;  /* 0x0000000205087890 */ /* 0x000fc4000fffe03f */
[----:B------:R-:W-:Y:S01]  /*79c0*/  UIADD3 UR10, UR4, 0x2, URZ ;  /* 0x00000002040a7890 */ /* 0x000fe2000fffe03f */
[----:B------:R-:W-:Y:S01]  /*79d0*/  UMOV UR9, 0x40000040 ;  /* 0x4000004000097882 */ /* 0x000fe20000000000 */
[----:B------:R-:W-:Y:S01]  /*79e0*/  UMOV UR11, 0x40000040 ;  /* 0x40000040000b7882 */ /* 0x000fe20000000000 */
[----:B---3--:R-:W-:-:S06]  /*79f0*/  WARPGROUP.ARRIVE ;  /* 0x00000000000079c5 */ /* 0x008fcc0000000000 */
[----:B------:R-:W-:Y:S03]  /*7a00*/  QGMMA.64x256x32.F32.E4M3.E4M3 R24, gdesc[UR8], R24, gsb0 ;  /* 0x03e00000081879f3 */ /* 0x000fe60008000818 */
[----:B------:R-:W-:Y:S02]  /*7a10*/  WARPGROUP.DEPBAR.LE gsb0, 0x0 ;  /* 0x00008000000079c5 */ /* 0x000fe40000010000 */
[----:B------:R1:W-:Y:S04]  /*7a20*/  STL.64 [R1+0x400], R24 ;  /* 0x0004001801007387 */ /* 0x0003e80000100a00 */
        /* <DEDUP_REMOVED lines=63> */
[----:B-1----:R-:W2:Y:S04]  /*7e20*/  LDL.LU R24, [R1] ;  /* 0x0000000001187983 */ /* 0x002ea80000300800 */
[----:B------:R-:W2:Y:S04]  /*7e30*/  LDL.LU R25, [R1+0x4] ;  /* 0x0000040001197983 */ /* 0x000ea80000300800 */
[----:B---3--:R-:W3:Y:S04]  /*7e40*/  LDL.LU R26, [R1+0x8] ;  /* 0x00000800011a7983 */ /* 0x008ee80000300800 */
[----:B------:R-:W3:Y:S04]  /*7e50*/  LDL.LU R27, [R1+0xc] ;  /* 0x00000c00011b7983 */ /* 0x000ee80000300800 */
[----:B----4-:R-:W4:Y:S04]  /*7e60*/  LDL.LU R28, [R1+0x10] ;  /* 0x00001000011c7983 */ /* 0x010f280000300800 */
[----:B------:R-:W4:Y:S04]  /*7e70*/  LDL.LU R29, [R1+0x14] ;  /* 0x00001400011d7983 */ /* 0x000f280000300800 */
[----:B--2---:R-:W2:Y:S04]  /*7e80*/  LDL.LU R30, [R1+0x18] ;  /* 0x00001800011e7983 */ /* 0x004ea80000300800 */
[----:B------:R-:W2:Y:S04]  /*7e90*/  LDL.LU R31, [R1+0x1c] ;  /* 0x00001c00011f7983 */ /* 0x000ea80000300800 */
[----:B------:R-:W3:Y:S04]  /*7ea0*/  LDL.LU R32, [R1+0x20] ;  /* 0x0000200001207983 */ /* 0x000ee80000300800 */
[----:B------:R-:W3:Y:S04]  /*7eb0*/  LDL.LU R33, [R1+0x24] ;  /* 0x0000240001217983 */ /* 0x000ee80000300800 */
[----:B------:R-:W4:Y:S04]  /*7ec0*/  LDL.LU R34, [R1+0x28] ;  /* 0x0000280001227983 */ /* 0x000f280000300800 */
[----:B------:R-:W4:Y:S04]  /*7ed0*/  LDL.LU R35, [R1+0x2c] ;  /* 0x00002c0001237983 */ /* 0x000f280000300800 */
[----:B------:R-:W2:Y:S04]  /*7ee0*/  LDL.LU R36, [R1+0x30] ;  /* 0x0000300001247983 */ /* 0x000ea80000300800 */
        /* <DEDUP_REMOVED lines=15> */
[----:B------:R-:W4:Y:S01]  /*7fe0*/  LDL.LU R52, [R1+0x70] ;  /* 0x0000700001347983 */ /* 0x000f220000300800 */
        /* <DEDUP_REMOVED lines=126> */
[----:B------:R-:W-:-:S02]  /*87d0*/  MOV R57, R223 ;  /* 0x000000df00397202 */ /* 0x000fc40000000f00 */
[----:B------:R-:W-:Y:S01]  /*87e0*/  MOV R54, R226 ;  /* 0x000000e200367202 */ /* 0x000fe20000000f00 */
[----:B------:R-:W-:Y:S01]  /*87f0*/  STL.64 [R1+0x1480], R90 ;  /* 0x0014805a01007387 */ /* 0x000fe20000100a00 */
[----:B------:R-:W-:-:S03]  /*8800*/  MOV R55, R225 ;  /* 0x000000e100377202 */ /* 0x000fc60000000f00 */
        /* <DEDUP_REMOVED lines=18> */
[----:B----4-:R-:W-:Y:S04]  /*8930*/  STL.64 [R1+0x13e8], R52 ;  /* 0x0013e83401007387 */ /* 0x010fe80000100a00 */
[----:B---3--:R-:W-:Y:S04]  /*8940*/  STL.64 [R1+0x13e0], R50 ;  /* 0x0013e03201007387 */ /* 0x008fe80000100a00 */
[----:B--2---:R-:W-:Y:S04]  /*8950*/  STL.64 [R1+0x13d8], R48 ;  /* 0x0013d83001007387 */ /* 0x004fe80000100a00 */
        /* <DEDUP_REMOVED lines=12> */
[----:B-1----:R-:W2:Y:S04]  /*8a20*/  LDL.LU.64 R24, [R1+0x200] ;  /* 0x0002000001187983 */ /* 0x002ea80000300a00 */
[----:B------:R-:W2:Y:S04]  /*8a30*/  LDL.LU.64 R26, [R1+0x208] ;  /* 0x00020800011a7983 */ /* 0x000ea80000300a00 */
        /* <DEDUP_REMOVED lines=61> */
[----:B------:R-:W2:Y:S01]  /*8e10*/  LDL.LU.64 R150, [R1+0x3f8] ;  /* 0x0003f80001967983 */ /* 0x000ea20000300a00 */
[----:B------:R-:W-:Y:S01]  /*8e20*/  UIADD3 UR8, UR5, 0x202, URZ ;  /* 0x0000020205087890 */ /* 0x000fe2000fffe03f */
[----:B------:R-:W-:Y:S01]  /*8e30*/  UMOV UR9, 0x40000040 ;  /* 0x4000004000097882 */ /* 0x000fe20000000000 */
[----:B--2---:R-:W-:-:S07]  /*8e40*/  WARPGROUP.ARRIVE ;  /* 0x00000000000079c5 */ /* 0x004fce0000000000 */
[----:B------:R-:W-:Y:S03]  /*8e50*/  QGMMA.64x256x32.F32.E4M3.E4M3 R24, gdesc[UR8], R24, gsb0 ;  /* 0x03e00000081879f3 */ /* 0x000fe60008000818 */
[----:B------:R-:W-:Y:S02]  /*8e60*/  WARPGROUP.DEPBAR.LE gsb0, 0x0 ;  /* 0x00008000000079c5 */ /* 0x000fe40000010000 */
        /* <DEDUP_REMOVED lines=56> */
[----:B------:R1:W-:Y:S01]  /*91f0*/  STL [R1+0x270], R52 ;  /* 0x0002703401007387 */ /* 0x0003e20000100800 */
[----:B------:R-:W-:Y:S01]  /*9200*/  MOV R177, R108 ;  /* 0x0000006c00b17202 */ /* 0x000fe20000000f00 */
[----:B------:R-:W-:Y:S01]  /*9210*/  IMAD.MOV.U32 R178, RZ, RZ, R107 ;  /* 0x000000ffffb27224 */ /* 0x000fe200078e006b */
[----:B------:R-:W-:Y:S01]  /*9220*/  MOV R176, R109 ;  /* 0x0000006d00b07202 */ /* 0x000fe20000000f00 */
[----:B------:R-:W2:Y:S01]  /*9230*/  LDL.LU.64 R150, [R1+0x1570] ;  /* 0x0015700001967983 */ /* 0x000ea20000300a00 */
        /* <DEDUP_REMOVED lines=122> */
[----:B------:R-:W-:Y:S04]  /*99e0*/  STL.64 [R1], R24 ;  /* 0x0000001801007387 */ /* 0x000fe80000100a00 */
        /* <DEDUP_REMOVED lines=196> */
[----:B-1----:R-:W2:Y:S04]  /*a630*/  LDL.LU.64 R24, [R1] ;  /* 0x0000000001187983 */ /* 0x002ea80000300a00 */
[----:B------:R-:W3:Y:S04]  /*a640*/  LDL.LU.64 R26, [R1+0x8] ;  /* 0x00000800011a7983 */ /* 0x000ee80000300a00 */
[----:B------:R-:W4:Y:S04]  /*a650*/  LDL.LU.64 R28, [R1+0x10] ;  /* 0x00001000011c7983 */ /* 0x000f280000300a00 */
[----:B------:R-:W2:Y:S04]  /*a660*/  LDL.LU.64 R30, [R1+0x18] ;  /* 0x00001800011e7983 */ /* 0x000ea80000300a00 */
        /* <DEDUP_REMOVED lines=60> */
[----:B--2---:R-:W-:Y:S04]  /*aa30*/  STL.64 [R1+0xf58], R150 ;  /* 0x000f589601007387 */ /* 0x004fe80000100a00 */
[----:B----4-:R-:W-:Y:S04]  /*aa40*/  STL.64 [R1+0xf50], R148 ;  /* 0x000f509401007387 */ /* 0x010fe80000100a00 */
[----:B---3--:R-:W-:Y:S04]  /*aa50*/  STL.64 [R1+0xf48], R146 ;  /* 0x000f489201007387 */ /* 0x008fe80000100a00 */
        /* <DEDUP_REMOVED lines=61> */
[----:B-1----:R-:W2:Y:S04]  /*ae30*/  LDL.LU R24, [R1+0x200] ;  /* 0x0002000001187983 */ /* 0x002ea80000300800 */
        /* <DEDUP_REMOVED lines=28> */
[----:B------:R-:W-:Y:S01]  /*b000*/  IMAD.MOV.U32 R53, RZ, RZ, R158 ;  /* 0x000000ffff357224 */ /* 0x000fe200078e009e */
[----:B------:R-:W-:Y:S01]  /*b010*/  MOV R54, R156 ;  /* 0x0000009c00367202 */ /* 0x000fe20000000f00 */
[----:B------:R-:W-:Y:S01]  /*b020*/  IMAD.MOV.U32 R149, RZ, RZ, R3 ;  /* 0x000000ffff957224 */ /* 0x000fe200078e0003 */
[----:B------:R-:W2:Y:S01]  /*b030*/  LDL.LU R158, [R1+0x1170] ;  /* 0x00117000019e7983 */ /* 0x000ea20000300800 */
[----:B------:R-:W-:-:S02]  /*b040*/  MOV R150, R2 ;  /* 0x0000000200967202 */ /* 0x000fc40000000f00 */
[----:B------:R-:W-:Y:S01]  /*b050*/  MOV R151, R0 ;  /* 0x0000000000977202 */ /* 0x000fe20000000f00 */
[----:B------:R-:W2:Y:S01]  /*b060*/  LDL.LU R156, [R1+0x116c] ;  /* 0x00116c00019c7983 */ /* 0x000ea20000300800 */
[----:B------:R-:W-:Y:S01]  /*b070*/  MOV R55, R157 ;  /* 0x0000009d00377202 */ /* 0x000fe20000000f00 */
[----:B------:R-:W-:Y:S01]  /*b080*/  IMAD.MOV.U32 R56, RZ, RZ, R154 ;  /* 0x000000ffff387224 */ /* 0x000fe200078e009a */
[----:B------:R-:W-:Y:S01]  /*b090*/  MOV R148, R4 ;  /* 0x0000000400947202 */ /* 0x000fe20000000f00 */
[----:B------:R-:W2:Y:S01]  /*b0a0*/  LDL.LU R157, [R1+0x1168] ;  /* 0x00116800019d7983 */ /* 0x000ea20000300800 */
        /* <DEDUP_REMOVED lines=27> */
[----:B------:R-:W-:-:S03]  /*b260*/  MOV R129, R23 ;  /* 0x0000001700817202 */ /* 0x000fc60000000f00 */
[----:B------:R-:W-:Y:S01]  /*b270*/  STL.64 [R1+0x1130], R140 ;  /* 0x0011308c01007387 */ /* 0x000fe20000100a00 */
[----:B------:R-:W-:Y:S01]  /*b280*/  MOV R126, R159 ;  /* 0x0000009f007e7202 */ /* 0x000fe20000000f00 */
[----:B------:R-:W-:Y:S01]  /*b290*/  IMAD.MOV.U32 R125, RZ, RZ, R160 ;  /* 0x000000ffff7d7224 */ /* 0x000fe200078e00a0 */
[----:B------:R-:W-:Y:S01]  /*b2a0*/  MOV R127, R155 ;  /* 0x0000009b007f7202 */ /* 0x000fe20000000f00 */
[----:B------:R-:W-:Y:S01]  /*b2b0*/  STL.64 [R1+0x1128], R138 ;  /* 0x0011288a01007387 */ /* 0x000fe20000100a00 */
[----:B------:R-:W-:Y:S01]  /*b2c0*/  MOV R124, R161 ;  /* 0x000000a1007c7202 */ /* 0x000fe20000000f00 */
[----:B------:R-:W-:Y:S02]  /*b2d0*/  IMAD.MOV.U32 R122, RZ, RZ, R163 ;  /* 0x000000ffff7a7224 */ /* 0x000fe400078e00a3 */
        /* <DEDUP_REMOVED lines=186> */
[----:B------:R-:W-:-:S02]  /*be80*/  UIADD3 UR8, UR5, 0x4, URZ ;  /* 0x0000000405087890 */ /* 0x000fc4000fffe03f */
[----:B------:R-:W-:Y:S01]  /*be90*/  UIADD3 UR10, UR4, 0x4, URZ ;  /* 0x00000004040a7890 */ /* 0x000fe2000fffe03f */
[----:B------:R-:W-:Y:S01]  /*bea0*/  UMOV UR9, 0x40000040 ;  /* 0x4000004000097882 */ /* 0x000fe20000000000 */
[----:B------:R-:W-:Y:S01]  /*beb0*/  UMOV UR11, 0x40000040 ;  /* 0x40000040000b7882 */ /* 0x000fe20000000000 */
[----:B--2---:R-:W-:-:S06]  /*bec0*/  WARPGROUP.ARRIVE ;  /* 0x00000000000079c5 */ /* 0x004fcc0000000000 */
        /* <DEDUP_REMOVED lines=52> */
[----:B------:R-:W-:Y:S01]  /*c210*/  STL.64 [R1+0x590], R124 ;  /* 0x0005907c01007387 */ /* 0x000fe20000100a00 */
[----:B------:R-:W-:-:S03]  /*c220*/  MOV R221, R150 ;  /* 0x0000009600dd7202 */ /* 0x000fc60000000f00 */
[----:B------:R-:W-:Y:S01]  /*c230*/  STL.64 [R1+0x598], R126 ;  /* 0x0005987e01007387 */ /* 0x000fe20000100a00 */
[----:B------:R-:W-:-:S03]  /*c240*/  MOV R220, R151 ;  /* 0x0000009700dc7202 */ /* 0x000fc60000000f00 */
[----:B------:R-:W-:Y:S01]  /*c250*/  STL.64 [R1+0x5a0], R128 ;  /* 0x0005a08001007387 */ /* 0x000fe20000100a00 */
[----:B------:R-:W-:Y:S01]  /*c260*/  MOV R223, R148 ;  /* 0x0000009400df7202 */ /* 0x000fe20000000f00 */
[----:B------:R-:W-:Y:S02]  /*c270*/  IMAD.MOV.U32 R222, RZ, RZ, R149 ;  /* 0x000000ffffde7224 */ /* 0x000fe400078e0095 */
[----:B------:R-:W-:Y:S01]  /*c280*/  STL.64 [R1+0x5a8], R130 ;  /* 0x0005a88201007387 */ /* 0x000fe20000100a00 */
[----:B------:R-:W-:Y:S01]  /*c290*/  IMAD.MOV.U32 R225, RZ, RZ, R146 ;  /* 0x000000ffffe17224 */ /* 0x000fe200078e0092 */
[----:B------:R-:W-:Y:S02]  /*c2a0*/  MOV R224, R147 ;  /* 0x0000009300e07202 */ /* 0x000fe40000000f00 */
[----:B------:R1:W-:Y:S01]  /*c2b0*/  STL.64 [R1+0x5b0], R132 ;  /* 0x0005b08401007387 */ /* 0x0003e20000100a00 */
[----:B------:R-:W-:-:S03]  /*c2c0*/  MOV R227, R144 ;  /* 0x0000009000e37202 */ /* 0x000fc60000000f00 */
[----:B------:R-:W2:Y:S01]  /*c2d0*/  LDL.LU.64 R150, [R1+0x1158] ;  /* 0x0011580001967983 */ /* 0x000ea20000300a00 */
[----:B------:R-:W-:Y:S01]  /*c2e0*/  MOV R226, R145 ;  /* 0x0000009100e27202 */ /* 0x000fe20000000f00 */
[----:B------:R-:W-:Y:S02]  /*c2f0*/  IMAD.MOV.U32 R5, RZ, RZ, R143 ;  /* 0x000000ffff057224 */ /* 0x000fe400078e008f */
[----:B------:R-:W2:Y:S01]  /*c300*/  LDL.LU.64 R148, [R1+0x1150] ;  /* 0x0011500001947983 */ /* 0x000ea20000300a00 */
[----:B------:R-:W-:Y:S01]  /*c310*/  MOV R6, R142 ;  /* 0x0000008e00067202 */ /* 0x000fe20000000f00 */
[----:B------:R-:W-:Y:S02]  /*c320*/  IMAD.MOV.U32 R8, RZ, RZ, R140 ;  /* 0x000000ffff087224 */ /* 0x000fe400078e008c */
[----:B------:R-:W2:Y:S01]  /*c330*/  LDL.LU.64 R146, [R1+0x1148] ;  /* 0x0011480001927983 */ /* 0x000ea20000300a00 */
[----:B------:R-:W-:-:S03]  /*c340*/  MOV R7, R141 ;  /* 0x0000008d00077202 */ /* 0x000fc60000000f00 */
[----:B------:R-:W2:Y:S01]  /*c350*/  LDL.LU.64 R144, [R1+0x1140] ;  /* 0x0011400001907983 */ /* 0x000ea20000300a00 */
[----:B------:R-:W-:Y:S01]  /*c360*/  MOV R17, R138 ;  /* 0x0000008a00117202 */ /* 0x000fe20000000f00 */
[----:B------:R-:W-:Y:S01]  /*c370*/  IMAD.MOV.U32 R18, RZ, RZ, R137 ;  /* 0x000000ffff127224 */ /* 0x000fe200078e0089 */
[----:B------:R-:W-:Y:S01]  /*c380*/  MOV R16, R139 ;  /* 0x0000008b00107202 */ /* 0x000fe20000000f00 */
[----:B------:R-:W2:Y:S01]  /*c390*/  LDL.LU.64 R142, [R1+0x1138] ;  /* 0x00113800018e7983 */ /* 0x000ea20000300a00 */
[----:B------:R-:W-:Y:S01]  /*c3a0*/  MOV R19, R136 ;  /* 0x0000008800137202 */ /* 0x000fe20000000f00 */
[----:B------:R-:W-:Y:S02]  /*c3b0*/  IMAD.MOV.U32 R23, RZ, RZ, R134 ;  /* 0x000000ffff177224 */ /* 0x000fe400078e0086 */
[----:B------:R-:W2:Y:S01]  /*c3c0*/  LDL.LU.64 R140, [R1+0x1130] ;  /* 0x00113000018c7983 */ /* 0x000ea20000300a00 */
[----:B------:R-:W-:-:S03]  /*c3d0*/  MOV R22, R135 ;  /* 0x0000008700167202 */ /* 0x000fc60000000f00 */
        /* <DEDUP_REMOVED lines=59> */
[----:B------:R-:W-:-:S02]  /*c790*/  UMOV UR9, 0x40000040 ;  /* 0x4000004000097882 */ /* 0x000fc40000000000 */
[----:B------:R-:W-:Y:S04]  /*c7a0*/  STL [R1+0xb5c], R220 ;  /* 0x000b5cdc01007387 */ /* 0x000fe80000100800 */
        /* <DEDUP_REMOVED lines=168> */
[----:B------:R-:W-:-:S03]  /*d230*/  IMAD.MOV.U32 R0, RZ, RZ, R151 ;  /* 0x000000ffff007224 */ /* 0x000fc600078e0097 */
[----:B------:R-:W-:Y:S01]  /*d240*/  STL.64 [R1+0x70], R52 ;  /* 0x0000703401007387 */ /* 0x000fe20000100a00 */
[----:B------:R-:W-:Y:S01]  /*d250*/  IMAD.MOV.U32 R4, RZ, RZ, R148 ;  /* 0x000000ffff047224 */ /* 0x000fe200078e0094 */
[----:B------:R-:W-:Y:S02]  /*d260*/  MOV R3, R149 ;  /* 0x0000009500037202 */ /* 0x000fe40000000f00 */
[----:B------:R-:W-:Y:S01]  /*d270*/  STL.64 [R1+0x78], R54 ;  /* 0x0000783601007387 */ /* 0x000fe20000100a00 */
[----:B------:R-:W-:-:S03]  /*d280*/  MOV R10, R146 ;  /* 0x00000092000a7202 */ /* 0x000fc60000000f00 */
[----:B------:R1:W-:Y:S01]  /*d290*/  STL.64 [R1+0x80], R56 ;  /* 0x0000803801007387 */ /* 0x0003e20000100a00 */
        /* <DEDUP_REMOVED lines=156> */
[----:B------:R-:W-:Y:S04]  /*dc60*/  STL.64 [R1+0x6e0], R156 ;  /* 0x0006e09c01007387 */ /* 0x000fe80000100a00 */
        /* <DEDUP_REMOVED lines=64> */
[----:B------:R-:W3:Y:S01]  /*e070*/  LDL.LU R133, [R1+0x84] ;  /* 0x0000840001857983 */ /* 0x000ee20000300800 */
[----:B------:R-:W-:Y:S01]  /*e080*/  MOV R134, R220 ;  /* 0x000000dc00867202 */ /* 0x000fe20000000f00 */
[----:B------:R-:W-:Y:S01]  /*e090*/  IMAD.MOV.U32 R136, RZ, RZ, R222 ;  /* 0x000000ffff887224 */ /* 0x000fe200078e00de */
[----:B------:R-:W-:Y:S01]  /*e0a0*/  MOV R135, R221 ;  /* 0x000000dd00877202 */ /* 0x000fe20000000f00 */
[----:B------:R-:W4:Y:S01]  /*e0b0*/  LDL.LU R220, [R1+0xb5c] ;  /* 0x000b5c0001dc7983 */ /* 0x000f220000300800 */
[----:B------:R-:W-:-:S03]  /*e0c0*/  MOV R137, R223 ;  /* 0x000000df00897202 */ /* 0x000fc60000000f00 */
[----:B------:R-:W4:Y:S01]  /*e0d0*/  LDL.LU R221, [R1+0xb58] ;  /* 0x000b580001dd7983 */ /* 0x000f220000300800 */
[----:B------:R-:W-:Y:S01]  /*e0e0*/  MOV R138, R224 ;  /* 0x000000e0008a7202 */ /* 0x000fe20000000f00 */
[----:B------:R-:W-:Y:S02]  /*e0f0*/  IMAD.MOV.U32 R139, RZ, RZ, R225 ;  /* 0x000000ffff8b7224 */ /* 0x000fe400078e00e1 */
[----:B------:R-:W4:Y:S01]  /*e100*/  LDL.LU R222, [R1+0xb54] ;  /* 0x000b540001de7983 */ /* 0x000f220000300800 */
[----:B------:R-:W-:-:S03]  /*e110*/  MOV R140, R226 ;  /* 0x000000e2008c7202 */ /* 0x000fc60000000f00 */
[----:B------:R-:W4:Y:S01]  /*e120*/  LDL.LU R223, [R1+0xb50] ;  /* 0x000b500001df7983 */ /* 0x000f220000300800 */
[----:B------:R-:W-:-:S03]  /*e130*/  MOV R141, R227 ;  /* 0x000000e3008d7202 */ /* 0x000fc60000000f00 */
[----:B------:R-:W4:Y:S01]  /*e140*/  LDL.LU R224, [R1+0xb4c] ;  /* 0x000b4c0001e07983 */ /* 0x000f220000300800 */
[----:B------:R-:W-:-:S03]  /*e150*/  IMAD.MOV.U32 R142, RZ, RZ, R5 ;  /* 0x000000ffff8e7224 */ /* 0x000fc600078e0005 */
        /* <DEDUP_REMOVED lines=11> */
[----:B------:R-:W-:Y:S01]  /*e210*/  IMAD.MOV.U32 R148, RZ, RZ, R18 ;  /* 0x000000ffff947224 */ /* 0x000fe200078e0012 */
[----:B------:R-:W-:Y:S02]  /*e220*/  MOV R150, R22 ;  /* 0x0000001600967202 */ /* 0x000fe40000000f00 */
[----:B------:R-:W4:Y:S01]  /*e230*/  LDL.LU R8, [R1+0xb30] ;  /* 0x000b300001087983 */ /* 0x000f220000300800 */
[----:B------:R-:W-:Y:S01]  /*e240*/  IMAD.MOV.U32 R151, RZ, RZ, R23 ;  /* 0x000000ffff977224 */ /* 0x000fe200078e0017 */
[----:B------:R-:W-:Y:S02]  /*e250*/  MOV R149, R19 ;  /* 0x0000001300957202 */ /* 0x000fe40000000f00 */
[----:B------:R-:W4:Y:S04]  /*e260*/  LDL.LU R16, [R1+0xb2c] ;  /* 0x000b2c0001107983 */ /* 0x000f280000300800 */
[----:B------:R-:W4:Y:S04]  /*e270*/  LDL.LU R17, [R1+0xb28] ;  /* 0x000b280001117983 */ /* 0x000f280000300800 */
[----:B------:R-:W4:Y:S04]  /*e280*/  LDL.LU R18, [R1+0xb24] ;  /* 0x000b240001127983 */ /* 0x000f280000300800 */
[----:B------:R-:W4:Y:S04]  /*e290*/  LDL.LU R19, [R1+0xb20] ;  /* 0x000b200001137983 */ /* 0x000f280000300800 */
[----:B------:R-:W4:Y:S04]  /*e2a0*/  LDL.LU R22, [R1+0xb1c] ;  /* 0x000b1c0001167983 */ /* 0x000f280000300800 */
[----:B------:R-:W4:Y:S04]  /*e2b0*/  LDL.LU R23, [R1+0xb18] ;  /* 0x000b180001177983 */ /* 0x000f280000300800 */
        /* <DEDUP_REMOVED lines=9> */
[----:B---3--:R-:W-:Y:S04]  /*e350*/  STL.64 [R1+0x8a0], R132 ;  /* 0x0008a08401007387 */ /* 0x008fe80000100a00 */
[----:B--2---:R-:W-:Y:S04]  /*e360*/  STL.64 [R1+0x898], R130 ;  /* 0x0008988201007387 */ /* 0x004fe80000100a00 */
[----:B----4-:R-:W-:Y:S04]  /*e370*/  STL.64 [R1+0x890], R128 ;  /* 0x0008908001007387 */ /* 0x010fe80000100a00 */
        /* <DEDUP_REMOVED lines=353> */
[----:B------:R-:W2:Y:S01]  /*f990*/  LDL.LU R133, [R1+0x5b4] ;  /* 0x0005b40001857983 */ /* 0x000ea20000300800 */
        /* <DEDUP_REMOVED lines=13> */
[----:B------:R-:W-:Y:S01]  /*fa70*/  UIADD3 UR8, UR5, 0x6, URZ ;  /* 0x0000000605087890 */ /* 0x000fe2000fffe03f */
[----:B------:R-:W-:Y:S01]  /*fa80*/  MOV R144, R227 ;  /* 0x000000e300907202 */ /* 0x000fe20000000f00 */
[----:B------:R-:W-:Y:S01]  /*fa90*/  UIADD3 UR10, UR4, 0x6, URZ ;  /* 0x00000006040a7890 */ /* 0x000fe2000fffe03f */
[----:B------:R-:W-:Y:S01]  /*faa0*/  MOV R146, R225 ;  /* 0x000000e100927202 */ /* 0x000fe20000000f00 */
[----:B------:R-:W-:Y:S01]  /*fab0*/  UMOV UR9, 0x40000040 ;  /* 0x4000004000097882 */ /* 0x000fe20000000000 */
[----:B------:R-:W-:Y:S01]  /*fac0*/  MOV R147, R224 ;  /* 0x000000e000937202 */ /* 0x000fe20000000f00 */
[----:B------:R-:W-:Y:S01]  /*fad0*/  UMOV UR11, 0x40000040 ;  /* 0x40000040000b7882 */ /* 0x000fe20000000000 */
[----:B------:R-:W-:Y:S01]  /*fae0*/  MOV R149, R222 ;  /* 0x000000de00957202 */ /* 0x000fe20000000f00 */
[----:B------:R3:W5:Y:S01]  /*faf0*/  LDL.LU R23, [R1+0xb14] ;  /* 0x000b140001177983 */ /* 0x0007620000300800 */
[----:B------:R-:W-:-:S03]  /*fb00*/  MOV R150, R221 ;  /* 0x000000dd00967202 */ /* 0x000fc60000000f00 */
[----:B------:R3:W5:Y:S04]  /*fb10*/  LDL.LU R22, [R1+0xb10] ;  /* 0x000b100001167983 */ /* 0x0007680000300800 */
[----:B------:R3:W5:Y:S04]  /*fb20*/  LDL.LU R19, [R1+0xb0c] ;  /* 0x000b0c0001137983 */ /* 0x0007680000300800 */
[----:B------:R3:W5:Y:S04]  /*fb30*/  LDL.LU R18, [R1+0xb08] ;  /* 0x000b080001127983 */ /* 0x0007680000300800 */
[----:B------:R3:W5:Y:S04]  /*fb40*/  LDL.LU R17, [R1+0xb04] ;  /* 0x000b040001117983 */ /* 0x0007680000300800 */
[----:B------:R3:W5:Y:S04]  /*fb50*/  LDL.LU R16, [R1+0xb00] ;  /* 0x000b000001107983 */ /* 0x0007680000300800 */
[----:B------:R3:W5:Y:S04]  /*fb60*/  LDL.LU R8, [R1+0xafc] ;  /* 0x000afc0001087983 */ /* 0x0007680000300800 */
[----:B------:R3:W5:Y:S04]  /*fb70*/  LDL.LU R7, [R1+0xaf8] ;  /* 0x000af80001077983 */ /* 0x0007680000300800 */
[----:B------:R3:W5:Y:S04]  /*fb80*/  LDL.LU R6, [R1+0xaf4] ;  /* 0x000af40001067983 */ /* 0x0007680000300800 */
[----:B------:R3:W5:Y:S01]  /*fb90*/  LDL.LU R5, [R1+0xaf0] ;  /* 0x000af00001057983 */ /* 0x0007620000300800 */
        /* <DEDUP_REMOVED lines=238> */
[----:B------:R-:W-:-:S02]  /*10a80*/  MOV R219, R13 ;  /* 0x0000000d00db7202 */ /* 0x000fc40000000f00 */
[----:B------:R-:W-:Y:S02]  /*10a90*/  MOV R220, R12 ;  /* 0x0000000c00dc7202 */ /* 0x000fe40000000f00 */
[----:B------:R-:W-:Y:S02]  /*10aa0*/  MOV R222, R10 ;  /* 0x0000000a00de7202 */ /* 0x000fe40000000f00 */
[----:B------:R-:W-:Y:S02]  /*10ab0*/  MOV R223, R9 ;  /* 0x0000000900df7202 */ /* 0x000fe40000000f00 */
[----:B------:R-:W-:Y:S02]  /*10ac0*/  MOV R225, R3 ;  /* 0x0000000300e17202 */ /* 0x000fe40000000f00 */
[----:B------:R-:W-:Y:S01]  /*10ad0*/  MOV R226, R2 ;  /* 0x0000000200e27202 */ /* 0x000fe20000000f00 */
[----:B------:R-:W-:Y:S01]  /*10ae0*/  UIADD3 UR8, UR5, 0x406, URZ ;  /* 0x0000040605087890 */ /* 0x000fe2000fffe03f */
[----:B------:R-:W4:Y:S01]  /*10af0*/  LDL.LU.64 R98, [R1+0x818] ;  /* 0x0008180001627983 */ /* 0x000f220000300a00 */
[----:B------:R-:W-:-:S03]  /*10b00*/  UMOV UR9, 0x40000040 ;  /* 0x4000004000097882 */ /* 0x000fc60000000000 */
[----:B------:R-:W4:Y:S04]  /*10b10*/  LDL.LU.64 R96, [R1+0x810] ;  /* 0x0008100001607983 */ /* 0x000f280000300a00 */
        /* <DEDUP_REMOVED lines=35> */
[----:B------:R-:W4:Y:S01]  /*10d50*/  LDL.LU.64 R24, [R1+0x6f0] ;  /* 0x0006f00001187983 */ /* 0x000f220000300a00 */
[----:B--2---:R-:W-:-:S06]  /*10d60*/  WARPGROUP.ARRIVE ;  /* 0x00000000000079c5 */ /* 0x004fcc0000000000 */
        /* <DEDUP_REMOVED lines=66> */
[----:B-1----:R3:W5:Y:S04]  /*11190*/  LDL.LU R158, [R1+0x6e8] ;  /* 0x0006e800019e7983 */ /* 0x0027680000300800 */
[----:B------:R3:W5:Y:S04]  /*111a0*/  LDL.LU.64 R156, [R1+0x6e0] ;  /* 0x0006e000019c7983 */ /* 0x0007680000300a00 */
[----:B------:R3:W5:Y:S04]  /*111b0*/  LDL.LU R154, [R1+0x6dc] ;  /* 0x0006dc00019a7983 */ /* 0x0007680000300800 */
[----:B------:R3:W5:Y:S04]  /*111c0*/  LDL.LU R153, [R1+0x6d8] ;  /* 0x0006d80001997983 */ /* 0x0007680000300800 */
        /* <DEDUP_REMOVED lines=26> */
[----:B------:R-:W-:Y:S01]  /*11370*/  UIADD3 UR8, UR5, 0x606, URZ ;  /* 0x0000060605087890 */ /* 0x000fe2000fffe03f */
[----:B------:R-:W-:Y:S01]  /*11380*/  UMOV UR9, 0x40000040 ;  /* 0x4000004000097882 */ /* 0x000fe20000000000 */
[----:B------:R-:W-:-:S04]  /*11390*/  UIADD3 UR5, UR41, 0x1, URZ ;  /* 0x0000000129057890 */ /* 0x000fc8000fffe03f */
[----:B------:R-:W-:-:S04]  /*113a0*/  UISETP.NE.AND UP0, UPT, UR5, 0x3, UPT ;  /* 0x000000030500788c */ /* 0x000fc8000bf05270 */
[----:B------:R-:W-:-:S04]  /*113b0*/  USEL UR4, URZ, 0x1, UP0 ;  /* 0x000000013f047887 */ /* 0x000fc80008000000 */
[----:B------:R-:W-:Y:S02]  /*113c0*/  ULOP3.LUT UR4, UR42, UR4, URZ, 0x3c, !UPT ;  /* 0x000000042a047292 */ /* 0x000fe4000f8e3c3f */
[----:B------:R-:W-:-:S04]  /*113d0*/  USEL UR5, UR5, URZ, UP0 ;  /* 0x0000003f05057287 */ /* 0x000fc80008000000 */
[----:B------:R-:W-:Y:S01]  /*113e0*/  MOV R2, UR4 ;  /* 0x0000000400027c02 */ /* 0x000fe20008000f00 */
[----:B------:R-:W-:Y:S01]  /*113f0*/  UMOV UR4, 0x1 ;  /* 0x0000000100047882 */ /* 0x000fe20000000000 */
[----:B----4-:R-:W-:-:S06]  /*11400*/  WARPGROUP.ARRIVE ;  /* 0x00000000000079c5 */ /* 0x010fcc0000000000 */
[----:B---3--:R-:W-:Y:S03]  /*11410*/  QGMMA.64x256x32.F32.E4M3.E4M3 R24, gdesc[UR8], R24, gsb0 ;  /* 0x03e00000081879f3 */ /* 0x008fe60008000818 */
[----:B------:R-:W-:Y:S02]  /*11420*/  WARPGROUP.DEPBAR.LE gsb0, 0x0 ;  /* 0x00008000000079c5 */ /* 0x000fe40000010000 */
.L_x_38:
[----:B-1---5:R-:W-:-:S04]  /*11430*/  VIMNMX R0, R6, 0x1, PT ;  /* 0x0000000106007848 */ /* 0x022fc80003fe0100 */
[----:B------:R-:W-:-:S04]  /*11440*/  IADD3 R6, R6, -R0, RZ ;  /* 0x8000000006067210 */ /* 0x000fc80007ffe0ff */
[----:B------:R-:W-:-:S13]  /*11450*/  ISETP.GE.AND P0, PT, R6, 0x1, PT ;  /* 0x000000010600780c */ /* 0x000fda0003f06270 */
[----:B------:R-:W-:Y:S05]  /*11460*/  @!P0 BRA `(.L_x_43) ;  /* 0x000000dc00a48947 */ /* 0x000fea0003800000 */
[----:B------:R-:W-:Y:S01]  /*11470*/  IMAD.MOV.U32 R3, RZ, RZ, R6 ;  /* 0x000000ffff037224 */ /* 0x000fe200078e0006 */
[----:B------:R-:W-:-:S07]  /*11480*/  MOV R0, UR41 ;  /* 0x0000002900007c02 */ /* 0x000fce0008000f00 */
.L_x_50:
[----:B------:R-:W-:-:S06]  /*11490*/  UISETP.NE.AND UP0, UPT, UR43, 0x3, UPT ;  /* 0x000000032b00788c */ /* 0x000fcc000bf05270 */
[----:B------:R-:W-:-:S13]  /*114a0*/  PLOP3.LUT P1, PT, PT, PT, UP0, 0x80, 0x0 ;  /* 0x000000000000781c */ /* 0x000fda0003f2f008 */
[----:B------:R-:W-:Y:S05]  /*114b0*/  @!P1 BRA `(.L_x_44) ;  /* 0x0000000000049947 */ /* 0x000fea0003800000 */
[----:B------:R-:W-:Y:S01]  /*114c0*/  BPT.TRAP 0x1 ;  /* 0x000000040000795c */ /* 0x000fe20000300000 */
.L_x_44:
[----:B------:R-:W-:Y:S01]  /*114d0*/  ULEA UR6, UR5, UR47, 0x3 ;  /* 0x0000002f05067291 */ /* 0x000fe2000f8e183f */
[----:B------:R-:W-:-:S08]  /*114e0*/  SHF.L.U32 R4, R2, 0x1f, RZ ;  /* 0x0000001f02047819 */ /* 0x000fd000000006ff */
[----:B------:R1:W3:Y:S01]  /*114f0*/  SYNCS.PHASECHK.TRANS64.TRYWAIT P0, [UR6+0x34480], R4 ;  /* 0x03448004ff0075a7 */ /* 0x0002e20008000146 */
[----:B------:R-:W-:Y:S05]  /*11500*/  @!P1 BRA `(.L_x_45) ;  /* 0x0000000000049947 */ /* 0x000fea0003800000 */
[----:B------:R-:W-:Y:S01]  /*11510*/  BPT.TRAP 0x1 ;  /* 0x000000040000795c */ /* 0x000fe20000300000 */
.L_x_45:
[----:B---3--:R-:W-:Y:S05]  /*11520*/  @P0 BRA `(.L_x_46) ;  /* 0x0000000000080947 */ /* 0x008fea0003800000 */
[----:B------:R-:W3:Y:S02]  /*11530*/  SYNCS.PHASECHK.TRANS64.TRYWAIT P0, [UR6+0x34480], R4 ;  /* 0x03448004ff0075a7 */ /* 0x000ee40008000146 */
[----:B---3--:R-:W-:Y:S05]  /*11540*/  @!P0 BRA `(.L_x_47) ;  /* 0x0000022c00dc8947 */ /* 0x008fea0003800000 */
.L_x_46:
        /* <DEDUP_REMOVED lines=64> */
[----:B----4-:R-:W4:Y:S04]  /*11950*/  LDL.LU.64 R24, [R1] ;  /* 0x0000000001187983 */ /* 0x010f280000300a00 */
        /* <DEDUP_REMOVED lines=127> */
[----:B--2---:R-:W2:Y:S04]  /*12150*/  LDL.LU.64 R24, [R1+0x200] ;  /* 0x0002000001187983 */ /* 0x004ea80000300a00 */
        /* <DEDUP_REMOVED lines=201> */
[----:B------:R-:W-:Y:S01]  /*12df0*/  UISETP.NE.U32.AND UP0, UPT, UR4, URZ, UPT ;  /* 0x0000003f0400728c */ /* 0x000fe2000bf05070 */
[----:B------:R-:W-:Y:S01]  /*12e00*/  STL [R1+0x1174], R154 ;  /* 0x0011749a01007387 */ /* 0x000fe20000100800 */
[----:B------:R-:W-:Y:S02]  /*12e10*/  ULEA UR7, UR5, UR6, 0xb ;  /* 0x0000000605077291 */ /* 0x000fe4000f8e583f */
[----:B------:R-:W-:Y:S01]  /*12e20*/  ULEA UR6, UR5, UR8, 0xb ;  /* 0x0000000805067291 */ /* 0x000fe2000f8e583f */
[----:B------:R-:W-:Y:S01]  /*12e30*/  STL [R1+0x1170], R153 ;  /* 0x0011709901007387 */ /* 0x000fe20000100800 */
[----:B------:R-:W-:Y:S01]  /*12e40*/  UMOV UR9, 0x40000040 ;  /* 0x4000004000097882 */ /* 0x000fe20000000000 */
[----:B------:R-:W-:Y:S02]  /*12e50*/  UMOV UR11, 0x40000040 ;  /* 0x40000040000b7882 */ /* 0x000fe40000000000 */
[----:B------:R-:W-:Y:S01]  /*12e60*/  UMOV UR8, UR7 ;  /* 0x0000000700087c82 */ /* 0x000fe20008000000 */
[----:B------:R-:W-:Y:S01]  /*12e70*/  STL [R1+0xb20], R23 ;  /* 0x000b201701007387 */ /* 0x000fe20000100800 */
[----:B------:R-:W-:-:S03]  /*12e80*/  UMOV UR10, UR6 ;  /* 0x00000006000a7c82 */ /* 0x000fc60008000000 */
        /* <DEDUP_REMOVED lines=13> */
[----:B------:R-:W-:Y:S03]  /*12f60*/  QGMMA.64x256x32.F32.E4M3.E4M3 R24, gdesc[UR8], R24, UP0, gsb0 ;  /* 0x03e00000081879f3 */ /* 0x000fe6000b800818 */
        /* <DEDUP_REMOVED lines=267> */
[----:B------:R-:W-:Y:S01]  /*14020*/  STL.64 [R1], R24 ;  /* 0x0000001801007387 */ /* 0x000fe20000100a00 */
[----:B------:R-:W-:Y:S01]  /*14030*/  IMAD.MOV.U32 R2, RZ, RZ, R150 ;  /* 0x000000ffff027224 */ /* 0x000fe200078e0096 */
[----:B------:R-:W-:Y:S01]  /*14040*/  MOV R0, R151 ;  /* 0x0000009700007202 */ /* 0x000fe20000000f00 */
[----:B------:R-:W-:Y:S01]  /*14050*/  IMAD.MOV.U32 R5, RZ, RZ, R147 ;  /* 0x000000ffff057224 */ /* 0x000fe200078e0093 */
[----:B------:R-:W-:Y:S01]  /*14060*/  STL.64 [R1+0x8], R26 ;  /* 0x0000081a01007387 */ /* 0x000fe20000100a00 */
[----:B-1----:R-:W-:Y:S01]  /*14070*/  MOV R4, R148 ;  /* 0x0000009400047202 */ /* 0x002fe20000000f00 */
        /* <DEDUP_REMOVED lines=123> */
[----:B------:R-:W-:-:S02]  /*14830*/  MOV R224, R56 ;  /* 0x0000003800e07202 */ /* 0x000fc40000000f00 */
[----:B------:R-:W-:Y:S01]  /*14840*/  MOV R225, R55 ;  /* 0x0000003700e17202 */ /* 0x000fe20000000f00 */
[----:B------:R-:W2:Y:S01]  /*14850*/  LDL.LU.64 R114, [R1+0x16f0] ;  /* 0x0016f00001727983 */ /* 0x000ea20000300a00 */
[----:B------:R-:W-:-:S03]  /*14860*/  MOV R227, R53 ;  /* 0x0000003500e37202 */ /* 0x000fc60000000f00 */
        /* <DEDUP_REMOVED lines=242> */
[----:B------:R-:W-:-:S02]  /*15790*/  UIADD3 UR8, UR7, 0x2, URZ ;  /* 0x0000000207087890 */ /* 0x000fc4000fffe03f */
[----:B------:R-:W-:Y:S01]  /*157a0*/  UIADD3 UR10, UR6, 0x2, URZ ;  /* 0x00000002060a7890 */ /* 0x000fe2000fffe03f */
[----:B------:R-:W-:Y:S01]  /*157b0*/  UMOV UR9, 0x40000040 ;  /* 0x4000004000097882 */ /* 0x000fe20000000000 */
[----:B------:R-:W-:Y:S01]  /*157c0*/  UMOV UR11, 0x40000040 ;  /* 0x40000040000b7882 */ /* 0x000fe20000000000 */
[----:B--2---:R-:W-:-:S06]  /*157d0*/  WARPGROUP.ARRIVE ;  /* 0x00000000000079c5 */ /* 0x004fcc0000000000 */
[----:B------:R-:W-:Y:S03]  /*157e0*/  QGMMA.64x256x32.F32.E4M3.E4M3 R24, gdesc[UR8], R24, UP0, gsb0 ;  /* 0x03e00000081879f3 */ /* 0x000fe6000b800818 */
        /* <DEDUP_REMOVED lines=65> */
[----:B-1----:R-:W4:Y:S04]  /*15c00*/  LDL.LU R24, [R1] ;  /* 0x0000000001187983 */ /* 0x002f280000300800 */
[----:B------:R-:W4:Y:S04]  /*15c10*/  LDL.LU R25, [R1+0x4] ;  /* 0x0000040001197983 */ /* 0x000f280000300800 */
[----:B--2---:R-:W2:Y:S04]  /*15c20*/  LDL.LU R26, [R1+0x8] ;  /* 0x00000800011a7983 */ /* 0x004ea80000300800 */
[----:B------:R-:W2:Y:S04]  /*15c30*/  LDL.LU R27, [R1+0xc] ;  /* 0x00000c00011b7983 */ /* 0x000ea80000300800 */
[----:B---3--:R-:W3:Y:S04]  /*15c40*/  LDL.LU R28, [R1+0x10] ;  /* 0x00001000011c7983 */ /* 0x008ee80000300800 */
[----:B------:R-:W3:Y:S04]  /*15c50*/  LDL.LU R29, [R1+0x14] ;  /* 0x00001400011d7983 */ /* 0x000ee80000300800 */
[----:B----4-:R-:W4:Y:S04]  /*15c60*/  LDL.LU R30, [R1+0x18] ;  /* 0x00001800011e7983 */ /* 0x010f280000300800 */
        /* <DEDUP_REMOVED lines=21> */
[----:B------:R-:W3:Y:S01]  /*15dc0*/  LDL.LU R52, [R1+0x70] ;  /* 0x0000700001347983 */ /* 0x000ee20000300800 */
[----:B------:R-:W-:Y:S01]  /*15dd0*/  IMAD.MOV.U32 R150, RZ, RZ, R2 ;  /* 0x000000ffff967224 */ /* 0x000fe200078e0002 */
[----:B------:R-:W-:Y:S01]  /*15de0*/  MOV R151, R0 ;  /* 0x0000000000977202 */ /* 0x000fe20000000f00 */
[----:B------:R-:W-:Y:S01]  /*15df0*/  IMAD.MOV.U32 R147, RZ, RZ, R5 ;  /* 0x000000ffff937224 */ /* 0x000fe200078e0005 */
[----:B------:R-:W-:-:S02]  /*15e00*/  MOV R148, R4 ;  /* 0x0000000400947202 */ /* 0x000fc40000000f00 */
[----:B------:R-:W-:Y:S01]  /*15e10*/  MOV R149, R3 ;  /* 0x0000000300957202 */ /* 0x000fe20000000f00 */
[----:B------:R-:W-:Y:S01]  /*15e20*/  IMAD.MOV.U32 R144, RZ, RZ, R8 ;  /* 0x000000ffff907224 */ /* 0x000fe200078e0008 */
[----:B------:R-:W-:Y:S02]  /*15e30*/  MOV R146, R6 ;  /* 0x0000000600927202 */ /* 0x000fe40000000f00 */
        /* <DEDUP_REMOVED lines=236> */
[----:B------:R-:W-:-:S03]  /*16d00*/  IMAD.MOV.U32 R2, RZ, RZ, R150 ;  /* 0x000000ffff027224 */ /* 0x000fc600078e0096 */
[----:B------:R-:W-:Y:S01]  /*16d10*/  STL.64 [R1+0x258], R46 ;  /* 0x0002582e01007387 */ /* 0x000fe20000100a00 */
[----:B------:R-:W-:-:S03]  /*16d20*/  MOV R0, R151 ;  /* 0x0000009700007202 */ /* 0x000fc60000000f00 */
[----:B------:R-:W-:Y:S01]  /*16d30*/  STL.64 [R1+0x260], R48 ;  /* 0x0002603001007387 */ /* 0x000fe20000100a00 */
[----:B------:R-:W-:-:S03]  /*16d40*/  MOV R4, R148 ;  /* 0x0000009400047202 */ /* 0x000fc60000000f00 */
[----:B------:R-:W-:Y:S01]  /*16d50*/  STL.64 [R1+0x268], R50 ;  /* 0x0002683201007387 */ /* 0x000fe20000100a00 */
[----:B------:R-:W-:Y:S01]  /*16d60*/  MOV R3, R149 ;  /* 0x0000009500037202 */ /* 0x000fe20000000f00 */
[----:B------:R-:W-:Y:S02]  /*16d70*/  IMAD.MOV.U32 R5, RZ, RZ, R147 ;  /* 0x000000ffff057224 */ /* 0x000fe400078e0093 */
[----:B------:R1:W-:Y:S01]  /*16d80*/  STL [R1+0x270], R52 ;  /* 0x0002703401007387 */ /* 0x0003e20000100800 */
        /* <DEDUP_REMOVED lines=140> */
[----:B------:R-:W-:-:S03]  /*17650*/  MOV R158, R53 ;  /* 0x00000035009e7202 */ /* 0x000fc60000000f00 */
        /* <DEDUP_REMOVED lines=415> */
[----:B------:R-:W-:-:S02]  /*19050*/  IMAD.MOV.U32 R126, RZ, RZ, R159 ;  /* 0x000000ffff7e7224 */ /* 0x000fc400078e009f */
        /* <DEDUP_REMOVED lines=102> */
[----:B------:R-:W-:Y:S02]  /*196c0*/  MOV R58, R227 ;  /* 0x000000e3003a7202 */ /* 0x000fe40000000f00 */
[----:B------:R-:W-:Y:S01]  /*196d0*/  MOV R59, R226 ;  /* 0x000000e2003b7202 */ /* 0x000fe20000000f00 */
        /* <DEDUP_REMOVED lines=154> */
[----:B------:R1:W-:Y:S01]  /*1a080*/  STL.64 [R1+0x5b0], R132 ;  /* 0x0005b08401007387 */ /* 0x0003e20000100a00 */
        /* <DEDUP_REMOVED lines=477> */
[----:B------:R-:W-:Y:S01]  /*1be60*/  IMAD.MOV.U32 R134, RZ, RZ, R223 ;  /* 0x000000ffff867224 */ /* 0x000fe200078e00df */
[----:B------:R-:W-:-:S02]  /*1be70*/  MOV R135, R224 ;  /* 0x000000e000877202 */ /* 0x000fc40000000f00 */
[----:B------:R-:W4:Y:S01]  /*1be80*/  LDL.LU R223, [R1+0xb68] ;  /* 0x000b680001df7983 */ /* 0x000f220000300800 */
[----:B------:R-:W-:Y:S01]  /*1be90*/  MOV R136, R225 ;  /* 0x000000e100887202 */ /* 0x000fe20000000f00 */
[----:B------:R-:W-:Y:S01]  /*1bea0*/  IMAD.MOV.U32 R138, RZ, RZ, R227 ;  /* 0x000000ffff8a7224 */ /* 0x000fe200078e00e3 */
[----:B------:R-:W-:Y:S01]  /*1beb0*/  MOV R137, R226 ;  /* 0x000000e200897202 */ /* 0x000fe20000000f00 */
[----:B------:R-:W4:Y:S01]  /*1bec0*/  LDL.LU R224, [R1+0xb64] ;  /* 0x000b640001e07983 */ /* 0x000f220000300800 */
[----:B------:R-:W-:-:S03]  /*1bed0*/  MOV R139, R0 ;  /* 0x00000000008b7202 */ /* 0x000fc60000000f00 */
        /* <DEDUP_REMOVED lines=412> */
[----:B------:R-:W-:-:S02]  /*1d8a0*/  MOV R146, R0 ;  /* 0x0000000000927202 */ /* 0x000fc40000000f00 */
[----:B------:R-:W-:Y:S01]  /*1d8b0*/  MOV R147, R227 ;  /* 0x000000e300937202 */ /* 0x000fe20000000f00 */
[----:B------:R1:W5:Y:S01]  /*1d8c0*/  LDL.LU R22, [R1+0xb1c] ;  /* 0x000b1c0001167983 */ /* 0x0003620000300800 */
[----:B------:R-:W-:Y:S02]  /*1d8d0*/  MOV R149, R225 ;  /* 0x000000e100957202 */ /* 0x000fe40000000f00 */
        /* <DEDUP_REMOVED lines=250> */
[----:B------:R-:W-:Y:S01]  /*1e880*/  MOV R227, R4 ;  /* 0x0000000400e37202 */ /* 0x000fe20000000f00 */
[----:B------:R-:W-:Y:S01]  /*1e890*/  UIADD3 UR8, UR7, 0x406, URZ ;  /* 0x0000040607087890 */ /* 0x000fe2000fffe03f */
[----:B------:R-:W-:Y:S01]  /*1e8a0*/  MOV R219, R20 ;  /* 0x0000001400db7202 */ /* 0x000fe20000000f00 */
[----:B------:R-:W-:Y:S01]  /*1e8b0*/  UMOV UR9, 0x40000040 ;  /* 0x4000004000097882 */ /* 0x000fe20000000000 */
[----:B------:R-:W-:Y:S01]  /*1e8c0*/  MOV R220, R15 ;  /* 0x0000000f00dc7202 */ /* 0x000fe20000000f00 */
[----:B------:R-:W3:Y:S01]  /*1e8d0*/  LDL.LU.64 R98, [R1+0x818] ;  /* 0x0008180001627983 */ /* 0x000ee20000300a00 */
[----:B------:R-:W-:-:S03]  /*1e8e0*/  MOV R222, R13 ;  /* 0x0000000d00de7202 */ /* 0x000fc60000000f00 */
[----:B------:R-:W3:Y:S04]  /*1e8f0*/  LDL.LU.64 R96, [R1+0x810] ;  /* 0x0008100001607983 */ /* 0x000ee80000300a00 */
        /* <DEDUP_REMOVED lines=35> */
[----:B------:R-:W3:Y:S01]  /*1eb30*/  LDL.LU.64 R24, [R1+0x6f0] ;  /* 0x0006f00001187983 */ /* 0x000ee20000300a00 */
[----:B--2---:R-:W-:-:S06]  /*1eb40*/  WARPGROUP.ARRIVE ;  /* 0x00000000000079c5 */ /* 0x004fcc0000000000 */
        /* <DEDUP_REMOVED lines=66> */
[----:B--2---:R1:W5:Y:S04]  /*1ef70*/  LDL.LU R158, [R1+0x6e8] ;  /* 0x0006e800019e7983 */ /* 0x0043680000300800 */
[----:B------:R1:W5:Y:S04]  /*1ef80*/  LDL.LU.64 R156, [R1+0x6e0] ;  /* 0x0006e000019c7983 */ /* 0x0003680000300a00 */
[----:B------:R1:W5:Y:S04]  /*1ef90*/  LDL.LU R154, [R1+0x6dc] ;  /* 0x0006dc00019a7983 */ /* 0x0003680000300800 */
[----:B------:R1:W5:Y:S04]  /*1efa0*/  LDL.LU R153, [R1+0x6d8] ;  /* 0x0006d80001997983 */ /* 0x0003680000300800 */
        /* <DEDUP_REMOVED lines=26> */
[----:B------:R-:W-:Y:S01]  /*1f150*/  UIADD3 UR8, UR7, 0x606, URZ ;  /* 0x0000060607087890 */ /* 0x000fe2000fffe03f */
[----:B------:R-:W-:Y:S01]  /*1f160*/  UMOV UR9, 0x40000040 ;  /* 0x4000004000097882 */ /* 0x000fe20000000000 */
[----:B---3--:R-:W-:-:S07]  /*1f170*/  WARPGROUP.ARRIVE ;  /* 0x00000000000079c5 */ /* 0x008fce0000000000 */
[----:B------:R-:W-:Y:S03]  /*1f180*/  QGMMA.64x256x32.F32.E4M3.E4M3 R24, gdesc[UR8], R24, UP0, gsb0 ;  /* 0x03e00000081879f3 */ /* 0x000fe6000b800818 */
[----:B------:R-:W-:Y:S02]  /*1f190*/  WARPGROUP.DEPBAR.LE gsb0, 0x0 ;  /* 0x00008000000079c5 */ /* 0x000fe40000010000 */
[----:B-1----:R-:W-:Y:S05]  /*1f1a0*/  @!P1 BRA `(.L_x_48) ;  /* 0x0000000000049947 */ /* 0x002fea0003800000 */
[----:B------:R-:W-:Y:S01]  /*1f1b0*/  BPT.TRAP 0x1 ;  /* 0x000000040000795c */ /* 0x000fe20000300000 */
.L_x_48:
[----:B-----5:R-:W-:Y:S01]  /*1f1c0*/  ISETP.NE.AND P0, PT, R22, RZ, PT ;  /* 0x000000ff1600720c */ /* 0x020fe20003f05270 */
[----:B------:R-:W-:-:S12]  /*1f1d0*/  UISETP.GT.U32.AND UP0, UPT, UR40, 0x1, UPT ;  /* 0x000000012800788c */ /* 0x000fd8000bf04070 */
[----:B------:R-:W-:-:S04]  /*1f1e0*/  @P0 LEA R4, R0, UR47, 0x3 ;  /* 0x0000002f00040c11 */ /* 0x000fc8000f8e18ff */
[----:B------:R-:W-:-:S04]  /*1f1f0*/  @P0 IADD3 R4, R4, 0x34498, RZ ;  /* 0x0003449804040810 */ /* 0x000fc80007ffe0ff */
[----:B------:R-:W-:-:S04]  /*1f200*/  @P0 PRMT R4, R23, 0x654, R4 ;  /* 0x0000065417040816 */ /* 0x000fc80000000004 */
[----:B------:R1:W-:Y:S01]  /*1f210*/  @P0 SYNCS.ARRIVE.TRANS64.RED.A1T0 RZ, [R4+URZ], RZ ;  /* 0x000000ff04ff09a7 */ /* 0x0003e2000810043f */
[----:B------:R-:W-:-:S13]  /*1f220*/  PLOP3.LUT P0, PT, PT, PT, UP0, 0x80, 0x0 ;  /* 0x000000000000781c */ /* 0x000fda0003f0f008 */
[----:B-1----:R-:W-:Y:S05]  /*1f230*/  @P0 BRA `(.L_x_49) ;  /* 0x0000000000040947 */ /* 0x002fea0003800000 */
[----:B------:R-:W-:Y:S01]  /*1f240*/  BPT.TRAP 0x1 ;  /* 0x000000040000795c */ /* 0x000fe20000300000 */
.L_x_49:
[----:B------:R-:W-:Y:S01]  /*1f250*/  UIADD3 UR5, UR5, 0x1, URZ ;  /* 0x0000000105057890 */ /* 0x000fe2000fffe03f */
[C---:B------:R-:W-:Y:S01]  /*1f260*/  ISETP.GT.AND P1, PT, R3.reuse, 0x1, PT ;  /* 0x000000010300780c */ /* 0x040fe20003f24270 */
[----:B------:R-:W-:Y:S01]  /*1f270*/  VIADD R0, R0, 0x1 ;  /* 0x0000000100007836 */ /* 0x000fe20000000000 */
[----:B------:R-:W-:Y:S01]  /*1f280*/  IADD3 R3, R3, -0x1, RZ ;  /* 0xffffffff03037810 */ /* 0x000fe20007ffe0ff */
[----:B------:R-:W-:-:S03]  /*1f290*/  UISETP.NE.AND UP0, UPT, UR5, 0x3, UPT ;  /* 0x000000030500788c */ /* 0x000fc6000bf05270 */
[C---:B------:R-:W-:Y:S01]  /*1f2a0*/  ISETP.NE.AND P0, PT, R0.reuse, 0x3, PT ;  /* 0x000000030000780c */ /* 0x040fe20003f05270 */
[----:B------:R-:W-:Y:S02]  /*1f2b0*/  USEL UR6, URZ, 0x1, UP0 ;  /* 0x000000013f067887 */ /* 0x000fe40008000000 */
[----:B------:R-:W-:Y:S01]  /*1f2c0*/  USEL UR5, UR5, URZ, UP0 ;  /* 0x0000003f05057287 */ /* 0x000fe20008000000 */
[----:B------:R-:W-:-:S03]  /*1f2d0*/  SEL R0, R0, RZ, P0 ;  /* 0x000000ff00007207 */ /* 0x000fc60000000000 */
[----:B------:R-:W-:Y:S01]  /*1f2e0*/  LOP3.LUT R2, R2, UR6, RZ, 0x3c, !PT ;  /* 0x0000000602027c12 */ /* 0x000fe2000f8e3cff */
[----:B------:R-:W-:Y:S07]  /*1f2f0*/  @P1 BRA `(.L_x_50) ;  /* 0xffffff2000641947 */ /* 0x000fee000383ffff */
.L_x_43:
[----:B------:R-:W-:Y:S02]  /*1f300*/  ISETP.GE.AND P0, PT, R5, 0x1, PT ;  /* 0x000000010500780c */ /* 0x000fe40003f06270 */
[----:B------:R-:W-:-:S04]  /*1f310*/  MOV R0, UR56 ;  /* 0x0000003800007c02 */ /* 0x000fc80008000f00 */
[----:B------:R1:W-:Y:S07]  /*1f320*/  SYNCS.ARRIVE.TRANS64.A1T0 RZ, [R0+UR50], RZ ;  /* 0x000000ff00ff79a7 */ /* 0x0003ee0008100032 */
[----:B------:R-:W-:Y:S05]  /*1f330*/  @!P0 BRA `(.L_x_51) ;  /* 0x0000000000448947 */ /* 0x000fea0003800000 */
[----:B------:R-:W-:-:S06]  /*1f340*/  UISETP.NE.AND UP0, UPT, UR43, 0x3, UPT ;  /* 0x000000032b00788c */ /* 0x000fcc000bf05270 */
[----:B------:R-:W-:-:S13]  /*1f350*/  PLOP3.LUT P0, PT, PT, PT, UP0, 0x80, 0x0 ;  /* 0x000000000000781c */ /* 0x000fda0003f0f008 */
[----:B------:R-:W-:Y:S05]  /*1f360*/  @!P0 BRA `(.L_x_52) ;  /* 0x0000000000048947 */ /* 0x000fea0003800000 */
[----:B------:R-:W-:Y:S01]  /*1f370*/  BPT.TRAP 0x1 ;  /* 0x000000040000795c */ /* 0x000fe20000300000 */
.L_x_52:
[----:B------:R-:W-:Y:S01]  /*1f380*/  ISETP.NE.AND P0, PT, R22, RZ, PT ;  /* 0x000000ff1600720c */ /* 0x000fe20003f05270 */
[----:B------:R-:W-:-:S12]  /*1f390*/  UISETP.GT.U32.AND UP0, UPT, UR40, 0x1, UPT ;  /* 0x000000012800788c */ /* 0x000fd8000bf04070 */
[----:B------:R-:W-:-:S05]  /*1f3a0*/  @P0 IADD3 R6, R6, UR41, RZ ;  /* 0x0000002906060c10 */ /* 0x000fca000fffe0ff */
[----:B------:R-:W-:-:S05]  /*1f3b0*/  @P0 IMAD.WIDE.U32 R2, R6, -0x55555555, RZ ;  /* 0xaaaaaaab06020825 */ /* 0x000fca00078e00ff */
[----:B-1----:R-:W-:-:S05]  /*1f3c0*/  @P0 SHF.R.U32.HI R0, RZ, 0x1, R3 ;  /* 0x00000001ff000819 */ /* 0x002fca0000011603 */
[----:B------:R-:W-:-:S05]  /*1f3d0*/  @P0 IMAD R0, R0, -0x3, R6 ;  /* 0xfffffffd00000824 */ /* 0x000fca00078e0206 */
[----:B------:R-:W-:-:S05]  /*1f3e0*/  @P0 LEA R0, R0, UR47, 0x3 ;  /* 0x0000002f00000c11 */ /* 0x000fca000f8e18ff */
[----:B------:R-:W-:-:S05]  /*1f3f0*/  @P0 VIADD R0, R0, 0x34498 ;  /* 0x0003449800000836 */ /* 0x000fca0000000000 */
[----:B------:R-:W-:-:S04]  /*1f400*/  @P0 PRMT R0, R23, 0x654, R0 ;  /* 0x0000065417000816 */ /* 0x000fc80000000000 */
[----:B------:R3:W-:Y:S01]  /*1f410*/  @P0 SYNCS.ARRIVE.TRANS64.RED.A1T0 RZ, [R0+URZ], RZ ;  /* 0x000000ff00ff09a7 */ /* 0x0007e2000810043f */
[----:B------:R-:W-:-:S13]  /*1f420*/  PLOP3.LUT P0, PT, PT, PT, UP0, 0x80, 0x0 ;  /* 0x000000000000781c */ /* 0x000fda0003f0f008 */
[----:B---3--:R-:W-:Y:S05]  /*1f430*/  @P0 BRA `(.L_x_51) ;  /* 0x0000000000040947 */ /* 0x008fea0003800000 */
[----:B------:R-:W-:Y:S01]  /*1f440*/  BPT.TRAP 0x1 ;  /* 0x000000040000795c */ /* 0x000fe20000300000 */
.L_x_51:
[----:B-1----:R-:W-:Y:S02]  /*1f450*/  SHF.L.U32 R0, R154, 0x1f, RZ ;  /* 0x0000001f9a007819 */ /* 0x002fe400000006ff */
[----:B------:R-:W-:Y:S02]  /*1f460*/  R2UR UR4, R5 ;  /* 0x00000000050472ca */ /* 0x000fe400000e0000 */
[----:B------:R-:W1:Y:S11]  /*1f470*/  SYNCS.PHASECHK.TRANS64.TRYWAIT P0, [R8+UR51+0x10], R0 ;  /* 0x00001000080075a7 */ /* 0x000e760008000173 */
[----:B------:R-:W-:-:S04]  /*1f480*/  UIADD3 UR4, UR4, 0x7f, URZ ;  /* 0x0000007f04047890 */ /* 0x000fc8000fffe03f */
[----:B------:R-:W-:-:S04]  /*1f490*/  USHF.R.S32.HI UR5, URZ, 0x1f, UR4 ;  /* 0x0000001f3f057899 */ /* 0x000fc80008011404 */
[----:B------:R-:W-:-:S04]  /*1f4a0*/  ULEA.HI UR5, UR5, UR4, URZ, 0x7 ;  /* 0x0000000405057291 */ /* 0x000fc8000f8f383f */
[----:B------:R-:W-:Y:S01]  /*1f4b0*/  USHF.R.S32.HI UR5, URZ, 0x7, UR5 ;  /* 0x000000073f057899 */ /* 0x000fe20008011405 */
[----:B-1----:R-:W-:Y:S11]  /*1f4c0*/  @!P0 BRA `(.L_x_53) ;  /* 0x0000015000148947 */ /* 0x002ff60003800000 */
.L_x_538:
[----:B------:R-:W-:Y:S01]  /*1f4d0*/  UIADD3 UR41, UR5, UR41, URZ ;  /* 0x0000002905297290 */ /* 0x000fe2000fffe03f */
[----:B------:R-:W-:Y:S01]  /*1f4e0*/  LOP3.LUT P0, RZ, R7, 0xff, RZ, 0xc0, !PT ;  /* 0x000000ff07ff7812 */ /* 0x000fe2000780c0ff */
[----:B------:R-:W-:Y:S02]  /*1f4f0*/  UISETP.GE.U32.AND UP1, UPT, UR5, 0x3, UPT ;  /* 0x000000030500788c */ /* 0x000fe4000bf26070 */
[----:B------:R-:W-:-:S04]  /*1f500*/  UISETP.GT.U32.AND UP0, UPT, UR41, 0x2, UPT ;  /* 0x000000022900788c */ /* 0x000fc8000bf04070 */
[----:B------:R-:W-:Y:S02]  /*1f510*/  UISETP.LT.U32.AND UP0, UPT, UR5, 0x3, UP0 ;  /* 0x000000030500788c */ /* 0x000fe40008701070 */
[----:B------:R-:W-:Y:S02]  /*1f520*/  UIMAD.WIDE.U32 UR4, UR41, -0x55555555, URZ ;  /* 0xaaaaaaab290478a5 */ /* 0x000fe4000f8e003f */
[----:B------:R-:W-:Y:S02]  /*1f530*/  USEL UR6, URZ, 0x1, !UP0 ;  /* 0x000000013f067887 */ /* 0x000fe4000c000000 */
[----:B------:R-:W-:Y:S02]  /*1f540*/  USHF.R.U32.HI UR4, URZ, 0x1, UR5 ;  /* 0x000000013f047899 */ /* 0x000fe40008011605 */
[----:B------:R-:W-:Y:S02]  /*1f550*/  ULOP3.LUT UR42, UR42, UR6, URZ, 0x3c, !UPT ;  /* 0x000000062a2a7292 */ /* 0x000fe4000f8e3c3f */
[----:B------:R-:W-:-:S02]  /*1f560*/  UIMAD UR41, UR4, -0x3, UR41 ;  /* 0xfffffffd042978a4 */ /* 0x000fc4000f8e0229 */
[----:B------:R-:W-:Y:S01]  /*1f570*/  @UP1 ULOP3.LUT UR42, UR42, 0x1, UR4, 0x78, !UPT ;  /* 0x000000012a2a1892 */ /* 0x000fe2000f8e7804 */
[----:B------:R-:W-:Y:S11]  /*1f580*/  @!P0 BRA `(.L_x_54) ;  /* 0x00000000000c8947 */ /* 0x000ff60003800000 */
[----:B------:R-:W-:-:S04]  /*1f590*/  DEPBAR {5,4,3,2,1,0} ;  /* 0x0000003f0000791a */ /* 0x000fc80000000000 */
[----:B------:R3:W-:Y:S02]  /*1f5a0*/  UTMACCTL.IV [UR36] ;  /* 0x00000000240079b9 */ /* 0x0007e40008000000 */
[----:B---3--:R-:W-:Y:S01]  /*1f5b0*/  NOP ;  /* 0x0000000000007918 */ /* 0x008fe20000000000 */
.L_x_54:
[----:B------:R-:W-:Y:S01]  /*1f5c0*/  UIADD3 UR4, UR47, 0x30000, URZ ;  /* 0x000300002f047890 */ /* 0x000fe2000fffe03f */
[----:B------:R-:W-:Y:S02]  /*1f5d0*/  R2UR UR45, R16 ;  /* 0x00000000102d72ca */ /* 0x000fe400000e0000 */
[----:B------:R-:W-:Y:S01]  /*1f5e0*/  R2UR UR46, R17 ;  /* 0x00000000112e72ca */ /* 0x000fe200000e0000 */
[----:B------:R-:W-:-:S06]  /*1f5f0*/  ULOP3.LUT UP0, URZ, UR4, 0x3ff, URZ, 0xc0, !UPT ;  /* 0x000003ff043f7892 */ /* 0x000fcc000f80c03f */
[----:B------:R-:W-:-:S04]  /*1f600*/  PLOP3.LUT P0, PT, PT, PT, UP0, 0x80, 0x0 ;  /* 0x000000000000781c */ /* 0x000fc80003f0f008 */
[----:B------:R-:W-:Y:S02]  /*1f610*/  USHF.L.U32 UR45, UR45, 0x8, URZ ;  /* 0x000000082d2d7899 */ /* 0x000fe4000800063f */
[----:B------:R-:W-:-:S07]  /*1f620*/  USHF.L.U32 UR46, UR46, 0x8, URZ ;  /* 0x000000082e2e7899 */ /* 0x000fce000800063f */
[----:B------:R-:W-:Y:S05]  /*1f630*/  @!P0 BRA `(.L_x_55) ;  /* 0x00000000007c8947 */ /* 0x000fea0003800000 */
[----:B------:R-:W-:Y:S01]  /*1f640*/  MOV R16, 0x0 ;  /* 0x0000000000107802 */ /* 0x000fe20000000f00 */
[----:B------:R-:W-:Y:S01]  /*1f650*/  ULDC.64 UR4, c[0x4][0x68] ;  /* 0x01001a0000047ab9 */ /* 0x000fe20000000a00 */
[----:B------:R-:W-:Y:S01]  /*1f660*/  ULDC.64 UR6, c[0x4][0x70] ;  /* 0x01001c0000067ab9 */ /* 0x000fe20000000a00 */
[----:B------:R-:W-:Y:S01]  /*1f670*/  ULDC.64 UR8, c[0x4][0x8] ;  /* 0x0100020000087ab9 */ /* 0x000fe20000000a00 */
[----:B-1----:R1:W3:Y:S01]  /*1f680*/  LDC.64 R2, c[0x4][R16] ;  /* 0x0100000010027b82 */ /* 0x0022e20000000a00 */
[----:B------:R-:W-:Y:S01]  /*1f690*/  MOV R4, UR4 ;  /* 0x0000000400047c02 */ /* 0x000fe20008000f00 */
[----:B------:R-:W-:Y:S01]  /*1f6a0*/  IMAD.U32 R7, RZ, RZ, UR7 ;  /* 0x00000007ff077e24 */ /* 0x000fe2000f8e00ff */
[----:B------:R-:W-:Y:S01]  /*1f6b0*/  MOV R5, UR5 ;  /* 0x0000000500057c02 */ /* 0x000fe20008000f00 */
[----:B------:R-:W-:Y:S01]  /*1f6c0*/  IMAD.MOV.U32 R12, RZ, RZ, 0x1 ;  /* 0x00000001ff0c7424 */ /* 0x000fe200078e00ff */
[----:B------:R-:W-:Y:S02]  /*1f6d0*/  MOV R6, UR6 ;  /* 0x0000000600067c02 */ /* 0x000fe40008000f00 */
[----:B------:R-:W-:-:S02]  /*1f6e0*/  MOV R10, UR8 ;  /* 0x00000008000a7c02 */ /* 0x000fc40008000f00 */
[----:B------:R-:W-:Y:S02]  /*1f6f0*/  MOV R11, UR9 ;  /* 0x00000009000b7c02 */ /* 0x000fe40008000f00 */
[----:B------:R-:W-:Y:S02]  /*1f700*/  MOV R8, 0x70 ;  /* 0x0000007000087802 */ /* 0x000fe40000000f00 */
[----:B-1----:R-:W-:-:S07]  /*1f710*/  MOV R13, RZ ;  /* 0x000000ff000d7202 */ /* 0x002fce0000000f00 */
[----:B------:R-:W-:-:S07]  /*1f720*/  LEPC R20, `(.L_x_56) ;  /* 0x000000001014794e */ /* 0x000fce0000000000 */
[----:B--23--:R-:W-:Y:S05]  /*1f730*/  CALL.ABS.NOINC R2 ;  /* 0x0000000002007343 */ /* 0x00cfea0003c00000 */
.L_x_56:
[----:B------:R1:W2:Y:S01]  /*1f740*/  LDC.64 R2, c[0x4][R16] ;  /* 0x0100000010027b82 */ /* 0x0002a20000000a00 */
[----:B------:R-:W-:Y:S01]  /*1f750*/  ULDC.64 UR4, c[0x4][0x68] ;  /* 0x01001a0000047ab9 */ /* 0x000fe20000000a00 */
[----:B------:R-:W-:Y:S01]  /*1f760*/  ULDC.64 UR6, c[0x4][0x70] ;  /* 0x01001c0000067ab9 */ /* 0x000fe20000000a00 */
[----:B------:R-:W-:Y:S01]  /*1f770*/  ULDC.64 UR8, c[0x4][0x8] ;  /* 0x0100020000087ab9 */ /* 0x000fe20000000a00 */
        /* <DEDUP_REMOVED lines=10> */
[----:B--2---:R-:W-:Y:S05]  /*1f820*/  CALL.ABS.NOINC R2 ;  /* 0x0000000002007343 */ /* 0x004fea0003c00000 */
.L_x_55:
[----:B------:R-:W-:Y:S02]  /*1f830*/  ULDC.64 UR4, c[0x0][0x590] ;  /* 0x0001640000047ab9 */ /* 0x000fe40000000a00 */
[----:B------:R-:W-:-:S04]  /*1f840*/  ISETP.NE.U32.AND P0, PT, RZ, UR4, PT ;  /* 0x00000004ff007c0c */ /* 0x000fc8000bf05070 */
[----:B------:R-:W-:-:S13]  /*1f850*/  ISETP.NE.AND.EX P0, PT, RZ, UR5, PT, P0 ;  /* 0x00000005ff007c0c */ /* 0x000fda000bf05300 */
[----:B------:R-:W-:Y:S05]  /*1f860*/  @!P0 BRA `(.L_x_57) ;  /* 0x0000000000148947 */ /* 0x000fea0003800000 */
[----:B-1----:R-:W-:-:S04]  /*1f870*/  LEA R2, P0, R18, UR4, 0x3 ;  /* 0x0000000412027c11 */ /* 0x002fc8000f8018ff */
[----:B------:R-:W-:-:S06]  /*1f880*/  LEA.HI.X R3, R18, UR5, R19, 0x3, P0 ;  /* 0x0000000512037c11 */ /* 0x000fcc00080f1c13 */
[----:B------:R-:W3:Y:S04]  /*1f890*/  LDG.E.64 R2, desc[UR38][R2.64] ;  /* 0x0000002602027981 */ /* 0x000ee8000c1e1b00 */
[----:B---3--:R1:W5:Y:S01]  /*1f8a0*/  LD.E R0, desc[UR38][R2.64] ;  /* 0x0000002602007980 */ /* 0x008362000c101900 */
[----:B------:R-:W-:Y:S05]  /*1f8b0*/  BRA `(.L_x_58) ;  /* 0x0000000000307947 */ /* 0x000fea0003800000 */
.L_x_57:
[----:B------:R-:W-:Y:S02]  /*1f8c0*/  ULDC.64 UR4, c[0x0][0x588] ;  /* 0x0001620000047ab9 */ /* 0x000fe40000000a00 */
[----:B------:R-:W-:-:S04]  /*1f8d0*/  ISETP.NE.U32.AND P0, PT, RZ, UR4, PT ;  /* 0x00000004ff007c0c */ /* 0x000fc8000bf05070 */
[----:B------:R-:W-:-:S13]  /*1f8e0*/  ISETP.NE.AND.EX P0, PT, RZ, UR5, PT, P0 ;  /* 0x00000005ff007c0c */ /* 0x000fda000bf05300 */
[----:B------:R-:W-:Y:S05]  /*1f8f0*/  @!P0 BRA `(.L_x_59) ;  /* 0x0000000000188947 */ /* 0x000fea0003800000 */
[----:B------:R-:W3:Y:S01]  /*1f900*/  LDC.64 R4, c[0x0][0x588] ;  /* 0x00016200ff047b82 */ /* 0x000ee20000000a00 */
[----:B------:R-:W-:Y:S02]  /*1f910*/  ULDC UR4, c[0x0][0x598] ;  /* 0x0001660000047ab9 */ /* 0x000fe40000000800 */
[----:B-1----:R-:W-:-:S04]  /*1f920*/  IMAD R2, R18, UR4, RZ ;  /* 0x0000000412027c24 */ /* 0x002fc8000f8e02ff */
[----:B---3--:R-:W-:-:S05]  /*1f930*/  IMAD.WIDE R2, R2, 0x4, R4 ;  /* 0x0000000402027825 */ /* 0x008fca00078e0204 */
[----:B------:R3:W5:Y:S01]  /*1f940*/  LDG.E R0, desc[UR38][R2.64] ;  /* 0x0000002602007981 */ /* 0x000762000c1e1900 */
[----:B------:R-:W-:Y:S05]  /*1f950*/  BRA `(.L_x_58) ;  /* 0x0000000000087947 */ /* 0x000fea0003800000 */
.L_x_59:
[----:B------:R-:W-:Y:S02]  /*1f960*/  ULDC UR4, c[0x0][0x580] ;  /* 0x0001600000047ab9 */ /* 0x000fe40000000800 */
[----:B-1----:R-:W-:-:S07]  /*1f970*/  MOV R0, UR4 ;  /* 0x0000000400007c02 */ /* 0x002fce0008000f00 */
.L_x_58:
[----:B------:R-:W-:Y:S02]  /*1f980*/  ULDC.64 UR4, c[0x0][0x5b8] ;  /* 0x00016e0000047ab9 */ /* 0x000fe40000000a00 */
[----:B------:R-:W-:-:S04]  /*1f990*/  ISETP.NE.U32.AND P0, PT, RZ, UR4, PT ;  /* 0x00000004ff007c0c */ /* 0x000fc8000bf05070 */
[----:B------:R-:W-:-:S13]  /*1f9a0*/  ISETP.NE.AND.EX P0, PT, RZ, UR5, PT, P0 ;  /* 0x00000005ff007c0c */ /* 0x000fda000bf05300 */
[----:B------:R-:W-:Y:S05]  /*1f9b0*/  @!P0 BRA `(.L_x_60) ;  /* 0x0000000000148947 */ /* 0x000fea0003800000 */
[----:B-1-3--:R-:W-:-:S04]  /*1f9c0*/  LEA R2, P0, R18, UR4, 0x3 ;  /* 0x0000000412027c11 */ /* 0x00afc8000f8018ff */
[----:B------:R-:W-:-:S06]  /*1f9d0*/  LEA.HI.X R3, R18, UR5, R19, 0x3, P0 ;  /* 0x0000000512037c11 */ /* 0x000fcc00080f1c13 */
[----:B------:R-:W3:Y:S04]  /*1f9e0*/  LDG.E.64 R2, desc[UR38][R2.64] ;  /* 0x0000002602027981 */ /* 0x000ee8000c1e1b00 */
[----:B---3--:R3:W5:Y:S01]  /*1f9f0*/  LD.E R2, desc[UR38][R2.64] ;  /* 0x0000002602027980 */ /* 0x008762000c101900 */
[----:B------:R-:W-:Y:S05]  /*1fa00*/  BRA `(.L_x_61) ;  /* 0x0000000000307947 */ /* 0x000fea0003800000 */
.L_x_60:
[----:B------:R-:W-:Y:S02]  /*1fa10*/  ULDC.64 UR4, c[0x0][0x5b0] ;  /* 0x00016c0000047ab9 */ /* 0x000fe40000000a00 */
[----:B------:R-:W-:-:S04]  /*1fa20*/  ISETP.NE.U32.AND P0, PT, RZ, UR4, PT ;  /* 0x00000004ff007c0c */ /* 0x000fc8000bf05070 */
[----:B------:R-:W-:-:S13]  /*1fa30*/  ISETP.NE.AND.EX P0, PT, RZ, UR5, PT, P0 ;  /* 0x00000005ff007c0c */ /* 0x000fda000bf05300 */
[----:B------:R-:W-:Y:S05]  /*1fa40*/  @!P0 BRA `(.L_x_62) ;  /* 0x0000000000188947 */ /* 0x000fea0003800000 */
[----:B------:R-:W4:Y:S01]  /*1fa50*/  LDC.64 R4, c[0x0][0x5b0] ;  /* 0x00016c00ff047b82 */ /* 0x000f220000000a00 */
[----:B------:R-:W-:Y:S02]  /*1fa60*/  ULDC UR4, c[0x0][0x5c0] ;  /* 0x0001700000047ab9 */ /* 0x000fe40000000800 */
[----:B-1-3--:R-:W-:-:S04]  /*1fa70*/  IMAD R2, R18, UR4, RZ ;  /* 0x0000000412027c24 */ /* 0x00afc8000f8e02ff */
[----:B----4-:R-:W-:-:S06]  /*1fa80*/  IMAD.WIDE R2, R2, 0x4, R4 ;  /* 0x0000000402027825 */ /* 0x010fcc00078e0204 */
[----:B------:R1:W5:Y:S01]  /*1fa90*/  LDG.E R2, desc[UR38][R2.64] ;  /* 0x0000002602027981 */ /* 0x000362000c1e1900 */
[----:B------:R-:W-:Y:S05]  /*1faa0*/  BRA `(.L_x_61) ;  /* 0x0000000000087947 */ /* 0x000fea0003800000 */
.L_x_62:
[----:B------:R-:W-:Y:S02]  /*1fab0*/  ULDC UR4, c[0x0][0x5a8] ;  /* 0x00016a0000047ab9 */ /* 0x000fe40000000800 */
[----:B-1-3--:R-:W-:-:S07]  /*1fac0*/  IMAD.U32 R2, RZ, RZ, UR4 ;  /* 0x00000004ff027e24 */ /* 0x00afce000f8e00ff */
.L_x_61:
[----:B------:R-:W-:Y:S01]  /*1fad0*/  ISETP.GT.U32.AND P0, PT, R158, 0x3e, PT ;  /* 0x0000003e9e00780c */ /* 0x000fe20003f04070 */
[----:B------:R-:W-:Y:S01]  /*1fae0*/  BSSY B0, `(.L_x_63) ;  /* 0x0000007000007945 */ /* 0x000fe20003800000 */
[----:B------:R-:W-:-:S11]  /*1faf0*/  PRMT R16, RZ, 0x7610, R16 ;  /* 0x00007610ff107816 */ /* 0x000fd60000000010 */
[----:B------:R-:W-:Y:S05]  /*1fb00*/  @P0 BRA `(.L_x_64) ;  /* 0x0000000000100947 */ /* 0x000fea0003800000 */
[----:B------:R-:W-:-:S03]  /*1fb10*/  UMOV UR4, 0xffffffff ;  /* 0xffffffff00047882 */ /* 0x000fc60000000000 */
[----:B------:R-:W-:Y:S05]  /*1fb20*/  BRA.DIV UR4, `(.L_x_65) ;  /* 0x0000014a04987947 */ /* 0x000fea000b800000 */
[----:B------:R-:W-:-:S13]  /*1fb30*/  ELECT P6, URZ, PT ;  /* 0x00000000003f782f */ /* 0x000fda00038c0000 */
.L_x_540:
[----:B------:R-:W-:-:S07]  /*1fb40*/  SEL R16, RZ, 0x1, !P6 ;  /* 0x00000001ff107807 */ /* 0x000fce0007000000 */
.L_x_64:
[----:B------:R-:W-:Y:S05]  /*1fb50*/  BSYNC B0 ;  /* 0x0000000000007941 */ /* 0x000fea0003800000 */
.L_x_63:
[----:B-1-3--:R-:W-:-:S04]  /*1fb60*/  MOV R3, UR55 ;  /* 0x0000003700037c02 */ /* 0x00afc80008000f00 */
[----:B------:R-:W-:-:S13]  /*1fb70*/  ISETP.NE.AND P0, PT, R3, 0x3, PT ;  /* 0x000000030300780c */ /* 0x000fda0003f05270 */
[----:B------:R-:W-:Y:S05]  /*1fb80*/  @!P0 BRA `(.L_x_66) ;  /* 0x0000000000048947 */ /* 0x000fea0003800000 */
[----:B------:R-:W-:Y:S01]  /*1fb90*/  BPT.TRAP 0x1 ;  /* 0x000000040000795c */ /* 0x000fe20000300000 */
.L_x_66:
[----:B------:R-:W-:Y:S02]  /*1fba0*/  SHF.L.U32 R159, RZ, 0x1f, RZ ;  /* 0x0000001fff9f7819 */ /* 0x000fe400000006ff */
[----:B-----5:R-:W-:Y:S02]  /*1fbb0*/  FSETP.NEU.AND P1, PT, R0, RZ, PT ;  /* 0x000000ff0000720b */ /* 0x020fe40003f2d000 */
[----:B------:R-:W1:Y:S02]  /*1fbc0*/  SYNCS.PHASECHK.TRANS64.TRYWAIT P2, [UR47+0x344b0], R159 ;  /* 0x0344b09fff0075a7 */ /* 0x000e64000804016f */
[----:B-1----:R-:W-:Y:S09]  /*1fbd0*/  @!P2 BRA `(.L_x_67) ;  /* 0x000001480084a947 */ /* 0x002ff20003800000 */
.L_x_541:
[----:B------:R-:W3:Y:S04]  /*1fbe0*/  LDL.LU R5, [R1+0x400] ;  /* 0x0004000001057983 */ /* 0x000ee80000300800 */
[----:B------:R-:W4:Y:S04]  /*1fbf0*/  LDL.LU R3, [R1+0x404] ;  /* 0x0004040001037983 */ /* 0x000f280000300800 */
[----:B------:R-:W5:Y:S04]  /*1fc00*/  LDL.LU R13, [R1+0x408] ;  /* 0x00040800010d7983 */ /* 0x000f680000300800 */
[----:B------:R-:W2:Y:S01]  /*1fc10*/  LDL.LU R12, [R1+0x40c] ;  /* 0x00040c00010c7983 */ /* 0x000ea20000300800 */
[----:B------:R-:W-:Y:S01]  /*1fc20*/  MOV R8, RZ ;  /* 0x000000ff00087202 */ /* 0x000fe20000000f00 */
[----:B------:R-:W-:Y:S05]  /*1fc30*/  @P1 WARPSYNC.ALL ;  /* 0x0000000000001948 */ /* 0x000fea0003800000 */
[----:B-1----:R-:W-:Y:S01]  /*1fc40*/  @P1 LEA R4, R157, UR47, 0x1 ;  /* 0x0000002f9d041c11 */ /* 0x002fe2000f8e08ff */
[----:B------:R-:W-:Y:S04]  /*1fc50*/  BSSY B0, `(.L_x_68) ;  /* 0x0000010000007945 */ /* 0x000fe80003800000 */
[----:B------:R-:W1:Y:S02]  /*1fc60*/  @P1 LDSM.16.MT88.4 R8, [R4+0x30000] ;  /* 0x030000000408183b */ /* 0x000e640000004200 */
[----:B-1----:R-:W-:-:S02]  /*1fc70*/  HADD2.F32 R6, -RZ, R8.H0_H0 ;  /* 0x20000008ff067230 */ /* 0x002fc40000004100 */
[-C--:B---3--:R-:W-:Y:S01]  /*1fc80*/  FMUL R7, R5, R2.reuse ;  /* 0x0000000205077220 */ /* 0x088fe20000400000 */
[----:B------:R-:W-:Y:S02]  /*1fc90*/  HADD2.F32 R5, -RZ, R8.H1_H1 ;  /* 0x30000008ff057230 */ /* 0x000fe40000004100 */
[----:B----4-:R-:W-:Y:S01]  /*1fca0*/  FMUL R3, R3, R2 ;  /* 0x0000000203037220 */ /* 0x010fe20000400000 */
[----:B------:R-:W-:-:S03]  /*1fcb0*/  FFMA R152, R6, R0, R7 ;  /* 0x0000000006987223 */ /* 0x000fc60000000007 */
[----:B------:R-:W-:Y:S01]  /*1fcc0*/  FFMA R21, R5, R0, R3 ;  /* 0x0000000005157223 */ /* 0x000fe20000000003 */
[-C--:B-----5:R-:W-:Y:S01]  /*1fcd0*/  FMUL R14, R13, R2.reuse ;  /* 0x000000020d0e7220 */ /* 0x0a0fe20000400000 */
[----:B------:R-:W1:Y:S01]  /*1fce0*/  @P1 LDSM.16.MT88.4 R4, [R4+0x30800] ;  /* 0x030800000404183b */ /* 0x000e620000004200 */
[----:B--2---:R-:W-:Y:S01]  /*1fcf0*/  FMUL R13, R12, R2 ;  /* 0x000000020c0d7220 */ /* 0x004fe20000400000 */
[----:B------:R-:W-:Y:S06]  /*1fd00*/  @P1 BRA `(.L_x_69) ;  /* 0x0000000000101947 */ /* 0x000fec0003800000 */
[----:B------:R-:W-:Y:S02]  /*1fd10*/  MOV R9, RZ ;  /* 0x000000ff00097202 */ /* 0x000fe40000000f00 */
[----:B------:R-:W-:Y:S02]  /*1fd20*/  CS2R R10, SRZ ;  /* 0x00000000000a7805 */ /* 0x000fe4000001ff00 */
[----:B-1----:R-:W-:Y:S02]  /*1fd30*/  CS2R R4, SRZ ;  /* 0x0000000000047805 */ /* 0x002fe4000001ff00 */
[----:B------:R-:W-:-:S07]  /*1fd40*/  CS2R R6, SRZ ;  /* 0x0000000000067805 */ /* 0x000fce000001ff00 */
.L_x_69:
[----:B------:R-:W-:Y:S05]  /*1fd50*/  BSYNC B0 ;  /* 0x0000000000007941 */ /* 0x000fea0003800000 */
.L_x_68:
[----:B------:R-:W2:Y:S04]  /*1fd60*/  LDL.LU R18, [R1+0x410] ;  /* 0x0004100001127983 */ /* 0x000ea80000300800 */
[----:B------:R-:W3:Y:S04]  /*1fd70*/  LDL.LU R17, [R1+0x414] ;  /* 0x0004140001117983 */ /* 0x000ee80000300800 */
[----:B------:R-:W4:Y:S04]  /*1fd80*/  LDL.LU R167, [R1+0x418] ;  /* 0x0004180001a77983 */ /* 0x000f280000300800 */
[----:B------:R-:W5:Y:S04]  /*1fd90*/  LDL.LU R15, [R1+0x41c] ;  /* 0x00041c00010f7983 */ /* 0x000f680000300800 */
[----:B------:R-:W5:Y:S04]  /*1fda0*/  LDL.LU R166, [R1+0x420] ;  /* 0x0004200001a67983 */ /* 0x000f680000300800 */
[----:B------:R-:W5:Y:S04]  /*1fdb0*/  LDL.LU R165, [R1+0x424] ;  /* 0x0004240001a57983 */ /* 0x000f680000300800 */
[----:B------:R-:W5:Y:S04]  /*1fdc0*/  LDL.LU R164, [R1+0x428] ;  /* 0x0004280001a47983 */ /* 0x000f680000300800 */
[----:B------:R-:W5:Y:S04]  /*1fdd0*/  LDL.LU R163, [R1+0x42c] ;  /* 0x00042c0001a37983 */ /* 0x000f680000300800 */
[----:B------:R-:W5:Y:S04]  /*1fde0*/  LDL.LU R162, [R1+0x430] ;  /* 0x0004300001a27983 */ /* 0x000f680000300800 */
[----:B------:R-:W5:Y:S04]  /*1fdf0*/  LDL.LU R161, [R1+0x434] ;  /* 0x0004340001a17983 */ /* 0x000f680000300800 */
[----:B------:R-:W5:Y:S04]  /*1fe00*/  LDL.LU R160, [R1+0x438] ;  /* 0x0004380001a07983 */ /* 0x000f680000300800 */
[----:B------:R-:W5:Y:S01]  /*1fe10*/  LDL.LU R155, [R1+0x43c] ;  /* 0x00043c00019b7983 */ /* 0x000f620000300800 */
[--C-:B------:R-:W-:Y:S01]  /*1fe20*/  HADD2.F32 R12, -RZ, R9.reuse.H0_H0 ;  /* 0x20000009ff0c7230 */ /* 0x100fe20000004100 */
[----:B------:R-:W-:Y:S05]  /*1fe30*/  WARPSYNC.ALL ;  /* 0x0000000000007948 */ /* 0x000fea0003800000 */
[----:B------:R-:W-:-:S02]  /*1fe40*/  HADD2.F32 R3, -RZ, R9.H1_H1 ;  /* 0x30000009ff037230 */ /* 0x000fc40000004100 */
[-C--:B------:R-:W-:Y:S01]  /*1fe50*/  FFMA R20, R12, R0.reuse, R14 ;  /* 0x000000000c147223 */ /* 0x080fe2000000000e */
[--C-:B------:R-:W-:Y:S01]  /*1fe60*/  HADD2.F32 R12, -RZ, R10.reuse.H1_H1 ;  /* 0x3000000aff0c7230 */ /* 0x100fe20000004100 */
[----:B------:R-:W-:Y:S01]  /*1fe70*/  PRMT R16, R16, 0x9910, RZ ;  /* 0x0000991010107816 */ /* 0x000fe200000000ff */
[----:B------:R-:W-:Y:S01]  /*1fe80*/  BSSY B0, `(.L_x_70) ;  /* 0x000003e000007945 */ /* 0x000fe20003800000 */
[----:B------:R-:W-:Y:S01]  /*1fe90*/  FFMA R19, R3, R0, R13 ;  /* 0x0000000003137223 */ /* 0x000fe2000000000d */
[----:B------:R-:W-:Y:S02]  /*1fea0*/  HADD2.F32 R13, -RZ, R10.H0_H0 ;  /* 0x2000000aff0d7230 */ /* 0x000fe40000004100 */
[-C--:B--2---:R-:W-:Y:S01]  /*1feb0*/  FMUL R14, R18, R2.reuse ;  /* 0x00000002120e7220 */ /* 0x084fe20000400000 */
[----:B---3--:R-:W-:-:S03]  /*1fec0*/  FMUL R3, R17, R2 ;  /* 0x0000000211037220 */ /* 0x008fc60000400000 */
[-C--:B------:R-:W-:Y:S01]  /*1fed0*/  FFMA R18, R13, R0.reuse, R14 ;  /* 0x000000000d127223 */ /* 0x080fe2000000000e */
[--C-:B------:R-:W-:Y:S02]  /*1fee0*/  HADD2.F32 R13, -RZ, R11.reuse.H0_H0 ;  /* 0x2000000bff0d7230 */ /* 0x100fe40000004100 */
[----:B------:R-:W-:Y:S01]  /*1fef0*/  FFMA R17, R12, R0, R3 ;  /* 0x000000000c117223 */ /* 0x000fe20000000003 */
[----:B------:R-:W-:Y:S02]  /*1ff00*/  HADD2.F32 R12, -RZ, R11.H1_H1 ;  /* 0x3000000bff0c7230 */ /* 0x000fe40000004100 */
[-C--:B----4-:R-:W-:Y:S01]  /*1ff10*/  FMUL R14, R167, R2.reuse ;  /* 0x00000002a70e7220 */ /* 0x090fe20000400000 */
[----:B-----5:R-:W-:-:S03]  /*1ff20*/  FMUL R3, R15, R2 ;  /* 0x000000020f037220 */ /* 0x020fc60000400000 */
[----:B------:R-:W-:Y:S01]  /*1ff30*/  FFMA R15, R13, R0, R14 ;  /* 0x000000000d0f7223 */ /* 0x000fe2000000000e */
[----:B------:R-:W-:Y:S01]  /*1ff40*/  F2FP.F16.F32.PACK_AB R13, R19, R20 ;  /* 0x00000014130d723e */ /* 0x000fe200000000ff */
[----:B------:R-:W-:Y:S01]  /*1ff50*/  FFMA R3, R12, R0, R3 ;  /* 0x000000000c037223 */ /* 0x000fe20000000003 */
[----:B------:R-:W-:Y:S02]  /*1ff60*/  F2FP.F16.F32.PACK_AB R12, R21, R152 ;  /* 0x00000098150c723e */ /* 0x000fe400000000ff */
[----:B------:R-:W-:Y:S02]  /*1ff70*/  F2FP.F16.F32.PACK_AB R14, R17, R18 ;  /* 0x00000012110e723e */ /* 0x000fe400000000ff */
[----:B------:R-:W-:Y:S02]  /*1ff80*/  F2FP.F16.F32.PACK_AB R15, R3, R15 ;  /* 0x0000000f030f723e */ /* 0x000fe400000000ff */
[----:B------:R-:W-:-:S05]  /*1ff90*/  LEA R3, R157, UR47, 0x1 ;  /* 0x0000002f9d037c11 */ /* 0x000fca000f8e08ff */
[----:B------:R1:W-:Y:S02]  /*1ffa0*/  STSM.16.MT88.4 [R3+0x30000], R12 ;  /* 0x0300000c03007844 */ /* 0x0003e40000004200 */
[--C-:B-1----:R-:W-:Y:S02]  /*1ffb0*/  HADD2.F32 R13, -RZ, R4.reuse.H1_H1 ;  /* 0x30000004ff0d7230 */ /* 0x102fe40000004100 */
[-C--:B------:R-:W-:Y:S01]  /*1ffc0*/  FMUL R12, R165, R2.reuse ;  /* 0x00000002a50c7220 */ /* 0x080fe20000400000 */
[----:B------:R-:W-:Y:S02]  /*1ffd0*/  HADD2.F32 R14, -RZ, R4.H0_H0 ;  /* 0x20000004ff0e7230 */ /* 0x000fe40000004100 */
[----:B------:R-:W-:Y:S01]  /*1ffe0*/  FMUL R15, R166, R2 ;  /* 0x00000002a60f7220 */ /* 0x000fe20000400000 */
[-C--:B------:R-:W-:Y:S01]  /*1fff0*/  FFMA R21, R13, R0.reuse, R12 ;  /* 0x000000000d157223 */ /* 0x080fe2000000000c */
[--C-:B------:R-:W-:Y:S02]  /*20000*/  HADD2.F32 R13, -RZ, R5.reuse.H1_H1 ;  /* 0x30000005ff0d7230 */ /* 0x100fe40000004100 */
[----:B------:R-:W-:Y:S01]  /*20010*/  FFMA R152, R14, R0, R15 ;  /* 0x000000000e987223 */ /* 0x000fe2000000000f */
[----:B------:R-:W-:Y:S01]  /*20020*/  FMUL R12, R163, R2 ;  /* 0x00000002a30c7220 */ /* 0x000fe20000400000 */
[----:B------:R-:W-:-:S02]  /*20030*/  HADD2.F32 R14, -RZ, R5.H0_H0 ;  /* 0x20000005ff0e7230 */ /* 0x000fc40000004100 */
[----:B------:R-:W-:Y:S01]  /*20040*/  FMUL R15, R164, R2 ;  /* 0x00000002a40f7220 */ /* 0x000fe20000400000 */
[-C--:B------:R-:W-:Y:S01]  /*20050*/  FFMA R19, R13, R0.reuse, R12 ;  /* 0x000000000d137223 */ /* 0x080fe2000000000c */
[--C-:B------:R-:W-:Y:S02]  /*20060*/  HADD2.F32 R13, -RZ, R6.reuse.H1_H1 ;  /* 0x30000006ff0d7230 */ /* 0x100fe40000004100 */
[----:B------:R-:W-:Y:S01]  /*20070*/  FFMA R20, R14, R0, R15 ;  /* 0x000000000e147223 */ /* 0x000fe2000000000f */
[-C--:B------:R-:W-:Y:S01]  /*20080*/  FMUL R12, R161, R2.reuse ;  /* 0x00000002a10c7220 */ /* 0x080fe20000400000 */
[----:B------:R-:W-:Y:S02]  /*20090*/  HADD2.F32 R14, -RZ, R6.H0_H0 ;  /* 0x20000006ff0e7230 */ /* 0x000fe40000004100 */
[----:B------:R-:W-:Y:S01]  /*200a0*/  FMUL R15, R162, R2 ;  /* 0x00000002a20f7220 */ /* 0x000fe20000400000 */
[----:B------:R-:W-:Y:S01]  /*200b0*/  FFMA R17, R13, R0, R12 ;  /* 0x000000000d117223 */ /* 0x000fe2000000000c */
[----:B------:R-:W-:-:S02]  /*200c0*/  HADD2.F32 R13, -RZ, R7.H0_H0 ;  /* 0x20000007ff0d7230 */ /* 0x000fc40000004100 */
[----:B------:R-:W-:Y:S01]  /*200d0*/  FFMA R18, R14, R0, R15 ;  /* 0x000000000e127223 */ /* 0x000fe2000000000f */
[----:B------:R-:W-:Y:S02]  /*200e0*/  HADD2.F32 R12, -RZ, R7.H1_H1 ;  /* 0x30000007ff0c7230 */ /* 0x000fe40000004100 */
[-C--:B------:R-:W-:Y:S01]  /*200f0*/  FMUL R14, R160, R2.reuse ;  /* 0x00000002a00e7220 */ /* 0x080fe20000400000 */
[----:B------:R-:W-:Y:S01]  /*20100*/  FMUL R15, R155, R2 ;  /* 0x000000029b0f7220 */ /* 0x000fe20000400000 */
[----:B------:R-:W-:Y:S02]  /*20110*/  IMAD.MOV.U32 R155, RZ, RZ, R16 ;  /* 0x000000ffff9b7224 */ /* 0x000fe400078e0010 */
[-C--:B------:R-:W-:Y:S01]  /*20120*/  FFMA R16, R13, R0.reuse, R14 ;  /* 0x000000000d107223 */ /* 0x080fe2000000000e */
[----:B------:R-:W-:Y:S01]  /*20130*/  FFMA R15, R12, R0, R15 ;  /* 0x000000000c0f7223 */ /* 0x000fe2000000000f */
[----:B------:R-:W-:Y:S02]  /*20140*/  F2FP.F16.F32.PACK_AB R12, R21, R152 ;  /* 0x00000098150c723e */ /* 0x000fe400000000ff */
[----:B------:R-:W-:-:S02]  /*20150*/  F2FP.F16.F32.PACK_AB R13, R19, R20 ;  /* 0x00000014130d723e */ /* 0x000fc400000000ff */
[----:B------:R-:W-:Y:S02]  /*20160*/  F2FP.F16.F32.PACK_AB R14, R17, R18 ;  /* 0x00000012110e723e */ /* 0x000fe400000000ff */
[----:B------:R-:W-:Y:S02]  /*20170*/  F2FP.F16.F32.PACK_AB R15, R15, R16 ;  /* 0x000000100f0f723e */ /* 0x000fe400000000ff */
[----:B------:R-:W-:-:S03]  /*20180*/  ISETP.NE.AND P2, PT, R155, RZ, PT ;  /* 0x000000ff9b00720c */ /* 0x000fc60003f45270 */
[----:B------:R1:W-:Y:S01]  /*20190*/  STSM.16.MT88.4 [R3+0x30800], R12 ;  /* 0x0308000c03007844 */ /* 0x0003e20000004200 */
[----:B------:R-:W-:Y:S01]  /*201a0*/  @!PT LDS RZ, [RZ] ;  /* 0x00000000fffff984 */ /* 0x000fe20000000800 */
[----:B------:R-:W-:Y:S01]  /*201b0*/  @!PT LDS RZ, [RZ] ;  /* 0x00000000fffff984 */ /* 0x000fe20000000800 */
[----:B------:R-:W-:Y:S01]  /*201c0*/  @!PT LDS RZ, [RZ] ;  /* 0x00000000fffff984 */ /* 0x000fe20000000800 */
[----:B------:R-:W-:Y:S01]  /*201d0*/  @!PT LDS RZ, [RZ] ;  /* 0x00000000fffff984 */ /* 0x000fe20000000800 */
[----:B------:R2:W-:Y:S06]  /*201e0*/  MEMBAR.ALL.CTA ;  /* 0x0000000000007992 */ /* 0x0005ec0000008000 */
[----:B--2---:R-:W2:Y:S02]  /*201f0*/  FENCE.VIEW.ASYNC.S ;  /* 0x00000000000073c6 */ /* 0x004ea40000000000 */
[----:B--2---:R-:W-:Y:S06]  /*20200*/  BAR.SYNC.DEFER_BLOCKING 0x1, 0x80 ;  /* 0x0042000000007b1d */ /* 0x004fec0000010000 */
[----:B------:R-:W-:Y:S05]  /*20210*/  @!P2 BRA `(.L_x_71) ;  /* 0x000000000010a947 */ /* 0x000fea0003800000 */
[----:B------:R-:W-:-:S09]  /*20220*/  UIADD3 UR44, UR47, 0x30000, URZ ;  /* 0x000300002f2c7890 */ /* 0x000fd2000fffe03f */
[----:B------:R2:W-:Y:S01]  /*20230*/  UTMASTG.2D [UR44], [UR36] ;  /* 0x0000002c240073b5 */ /* 0x0005e20008008000 */
[----:B------:R0:W-:Y:S01]  /*20240*/  UTMACMDFLUSH ;  /* 0x00000000000079b7 */ /* 0x0001e20000000000 */
[----:B--2---:R-:W-:-:S04]  /*20250*/  DEPBAR.LE SB0, 0x1 ;  /* 0x000080400000791a */ /* 0x004fc80000000000 */
.L_x_71:
[----:B------:R-:W-:Y:S05]  /*20260*/  BSYNC B0 ;  /* 0x0000000000007941 */ /* 0x000fea0003800000 */
.L_x_70:
[----:B------:R-:W-:Y:S06]  /*20270*/  BAR.SYNC.DEFER_BLOCKING 0x1, 0x80 ;  /* 0x0042000000007b1d */ /* 0x000fec0000010000 */
[----:B------:R-:W-:Y:S05]  /*20280*/  @!P0 BRA `(.L_x_72) ;  /* 0x0000000000048947 */ /* 0x000fea0003800000 */
[----:B------:R-:W-:Y:S01]  /*20290*/  BPT.TRAP 0x1 ;  /* 0x000000040000795c */ /* 0x000fe20000300000 */
.L_x_72:
[----:B------:R-:W2:Y:S02]  /*202a0*/  SYNCS.PHASECHK.TRANS64.TRYWAIT P3, [UR47+0x344b8], R159 ;  /* 0x0344b89fff0075a7 */ /* 0x000ea4000806016f */
[----:B--2---:R-:W-:Y:S05]  /*202b0*/  @!P3 BRA `(.L_x_73) ;  /* 0x0000014000e4b947 */ /* 0x004fea0003800000 */
.L_x_542:
[----:B-1----:R-:W2:Y:S04]  /*202c0*/  LDL.LU R13, [R1+0x200] ;  /* 0x00020000010d7983 */ /* 0x002ea80000300800 */
        /* <DEDUP_REMOVED lines=15> */
[----:B------:R-:W-:Y:S05]  /*203c0*/  @P1 WARPSYNC.ALL ;  /* 0x0000000000001948 */ /* 0x000fea0003800000 */
[----:B------:R-:W1:Y:S04]  /*203d0*/  @P1 LDSM.16.MT88.4 R8, [R3+0x31000] ;  /* 0x031000000308183b */ /* 0x000e680000004200 */
[----:B------:R-:W5:Y:S01]  /*203e0*/  @P1 LDSM.16.MT88.4 R4, [R3+0x31800] ;  /* 0x031800000304183b */ /* 0x000f620000004200 */
[----:B------:R-:W-:Y:S05]  /*203f0*/  WARPSYNC.ALL ;  /* 0x0000000000007948 */ /* 0x000fea0003800000 */
[----:B------:R-:W-:Y:S01]  /*20400*/  BSSY B0, `(.L_x_74) ;  /* 0x0000049000007945 */ /* 0x000fe20003800000 */
[----:B--2---:R-:W-:Y:S01]  /*20410*/  FMUL R15, R13, R2 ;  /* 0x000000020d0f7220 */ /* 0x004fe20000400000 */
[----:B-1----:R-:W-:-:S02]  /*20420*/  HADD2.F32 R13, -RZ, R8.H0_H0 ;  /* 0x20000008ff0d7230 */ /* 0x002fc40000004100 */
[----:B---3--:R-:W-:Y:S01]  /*20430*/  FMUL R14, R12, R2 ;  /* 0x000000020c0e7220 */ /* 0x008fe20000400000 */
[----:B------:R-:W-:Y:S02]  /*20440*/  HADD2.F32 R12, -RZ, R8.H1_H1 ;  /* 0x30000008ff0c7230 */ /* 0x000fe40000004100 */
[----:B------:R-:W-:Y:S01]  /*20450*/  FFMA R152, R13, R0, R15 ;  /* 0x000000000d987223 */ /* 0x000fe2000000000f */
[--C-:B------:R-:W-:Y:S02]  /*20460*/  HADD2.F32 R13, -RZ, R9.reuse.H0_H0 ;  /* 0x20000009ff0d7230 */ /* 0x100fe40000004100 */
[----:B----4-:R-:W-:Y:S01]  /*20470*/  FMUL R15, R20, R2 ;  /* 0x00000002140f7220 */ /* 0x010fe20000400000 */
[----:B------:R-:W-:Y:S01]  /*20480*/  FFMA R21, R12, R0, R14 ;  /* 0x000000000c157223 */ /* 0x000fe2000000000e */
[----:B------:R-:W-:Y:S02]  /*20490*/  HADD2.F32 R12, -RZ, R9.H1_H1 ;  /* 0x30000009ff0c7230 */ /* 0x000fe40000004100 */
[----:B-----5:R-:W-:Y:S01]  /*204a0*/  FMUL R14, R19, R2 ;  /* 0x00000002130e7220 */ /* 0x020fe20000400000 */
[----:B------:R-:W-:Y:S01]  /*204b0*/  FFMA R20, R13, R0, R15 ;  /* 0x000000000d147223 */ /* 0x000fe2000000000f */
[----:B------:R-:W-:-:S02]  /*204c0*/  HADD2.F32 R13, -RZ, R10.H0_H0 ;  /* 0x2000000aff0d7230 */ /* 0x000fc40000004100 */
[----:B------:R-:W-:Y:S01]  /*204d0*/  FFMA R19, R12, R0, R14 ;  /* 0x000000000c137223 */ /* 0x000fe2000000000e */
[-C--:B------:R-:W-:Y:S01]  /*204e0*/  FMUL R15, R18, R2.reuse ;  /* 0x00000002120f7220 */ /* 0x080fe20000400000 */
[----:B------:R-:W-:Y:S02]  /*204f0*/  HADD2.F32 R12, -RZ, R10.H1_H1 ;  /* 0x3000000aff0c7230 */ /* 0x000fe40000004100 */
[----:B------:R-:W-:Y:S01]  /*20500*/  FMUL R14, R17, R2 ;  /* 0x00000002110e7220 */ /* 0x000fe20000400000 */
[-C--:B------:R-:W-:Y:S01]  /*20510*/  FFMA R18, R13, R0.reuse, R15 ;  /* 0x000000000d127223 */ /* 0x080fe2000000000f */
[--C-:B------:R-:W-:Y:S02]  /*20520*/  HADD2.F32 R13, -RZ, R11.reuse.H0_H0 ;  /* 0x2000000bff0d7230 */ /* 0x100fe40000004100 */
[----:B------:R-:W-:Y:S01]  /*20530*/  FFMA R17, R12, R0, R14 ;  /* 0x000000000c117223 */ /* 0x000fe2000000000e */
[----:B------:R-:W-:Y:S01]  /*20540*/  FMUL R15, R167, R2 ;  /* 0x00000002a70f7220 */ /* 0x000fe20000400000 */
[----:B------:R-:W-:-:S02]  /*20550*/  HADD2.F32 R12, -RZ, R11.H1_H1 ;  /* 0x3000000bff0c7230 */ /* 0x000fc40000004100 */
[----:B------:R-:W-:Y:S01]  /*20560*/  FMUL R14, R16, R2 ;  /* 0x00000002100e7220 */ /* 0x000fe20000400000 */
[----:B------:R-:W-:Y:S01]  /*20570*/  FFMA R16, R13, R0, R15 ;  /* 0x000000000d107223 */ /* 0x000fe2000000000f */
[----:B------:R-:W-:Y:S02]  /*20580*/  F2FP.F16.F32.PACK_AB R13, R19, R20 ;  /* 0x00000014130d723e */ /* 0x000fe400000000ff */
[----:B------:R-:W-:Y:S01]  /*20590*/  FFMA R15, R12, R0, R14 ;  /* 0x000000000c0f7223 */ /* 0x000fe2000000000e */
[----:B------:R-:W-:Y:S02]  /*205a0*/  F2FP.F16.F32.PACK_AB R12, R21, R152 ;  /* 0x00000098150c723e */ /* 0x000fe400000000ff */
[----:B------:R-:W-:Y:S02]  /*205b0*/  F2FP.F16.F32.PACK_AB R14, R17, R18 ;  /* 0x00000012110e723e */ /* 0x000fe400000000ff */
[----:B------:R-:W-:-:S05]  /*205c0*/  F2FP.F16.F32.PACK_AB R15, R15, R16 ;  /* 0x000000100f0f723e */ /* 0x000fca00000000ff */
[----:B------:R1:W-:Y:S02]  /*205d0*/  STSM.16.MT88.4 [R3+0x31000], R12 ;  /* 0x0310000c03007844 */ /* 0x0003e40000004200 */
[--C-:B-1----:R-:W-:Y:S02]  /*205e0*/  HADD2.F32 R13, -RZ, R4.reuse.H0_H0 ;  /* 0x20000004ff0d7230 */ /* 0x102fe40000004100 */
        /* <DEDUP_REMOVED lines=9> */
[-C--:B------:R-:W-:Y:S01]  /*20680*/  FFMA R20, R13, R0.reuse, R15 ;  /* 0x000000000d147223 */ /* 0x080fe2000000000f */
[--C-:B------:R-:W-:Y:S02]  /*20690*/  HADD2.F32 R13, -RZ, R6.reuse.H0_H0 ;  /* 0x20000006ff0d7230 */ /* 0x100fe40000004100 */
[----:B------:R-:W-:Y:S01]  /*206a0*/  FFMA R19, R12, R0, R14 ;  /* 0x000000000c137223 */ /* 0x000fe2000000000e */
[-C--:B------:R-:W-:Y:S01]  /*206b0*/  FMUL R15, R162, R2.reuse ;  /* 0x00000002a20f7220 */ /* 0x080fe20000400000 */
[----:B------:R-:W-:Y:S02]  /*206c0*/  HADD2.F32 R12, -RZ, R6.H1_H1 ;  /* 0x30000006ff0c7230 */ /* 0x000fe40000004100 */
[----:B------:R-:W-:Y:S01]  /*206d0*/  FMUL R14, R161, R2 ;  /* 0x00000002a10e7220 */ /* 0x000fe20000400000 */
[----:B------:R-:W-:Y:S01]  /*206e0*/  FFMA R18, R13, R0, R15 ;  /* 0x000000000d127223 */ /* 0x000fe2000000000f */
[----:B------:R-:W-:-:S02]  /*206f0*/  HADD2.F32 R13, -RZ, R7.H0_H0 ;  /* 0x20000007ff0d7230 */ /* 0x000fc40000004100 */
[----:B------:R-:W-:Y:S01]  /*20700*/  FFMA R17, R12, R0, R14 ;  /* 0x000000000c117223 */ /* 0x000fe2000000000e */
[-C--:B------:R-:W-:Y:S01]  /*20710*/  FMUL R15, R160, R2.reuse ;  /* 0x00000002a00f7220 */ /* 0x080fe20000400000 */
[----:B------:R-:W-:Y:S02]  /*20720*/  HADD2.F32 R12, -RZ, R7.H1_H1 ;  /* 0x30000007ff0c7230 */ /* 0x000fe40000004100 */
[----:B------:R-:W-:Y:S01]  /*20730*/  FMUL R14, R155, R2 ;  /* 0x000000029b0e7220 */ /* 0x000fe20000400000 */
[----:B------:R-:W-:Y:S01]  /*20740*/  FFMA R16, R13, R0, R15 ;  /* 0x000000000d107223 */ /* 0x000fe2000000000f */
[----:B------:R-:W-:Y:S02]  /*20750*/  F2FP.F16.F32.PACK_AB R13, R19, R20 ;  /* 0x00000014130d723e */ /* 0x000fe400000000ff */
[----:B------:R-:W-:Y:S01]  /*20760*/  FFMA R15, R12, R0, R14 ;  /* 0x000000000c0f7223 */ /* 0x000fe2000000000e */
[----:B------:R-:W-:Y:S02]  /*20770*/  F2FP.F16.F32.PACK_AB R12, R21, R152 ;  /* 0x00000098150c723e */ /* 0x000fe400000000ff */
[----:B------:R-:W-:-:S02]  /*20780*/  F2FP.F16.F32.PACK_AB R14, R17, R18 ;  /* 0x00000012110e723e */ /* 0x000fc400000000ff */
[----:B------:R-:W-:-:S05]  /*20790*/  F2FP.F16.F32.PACK_AB R15, R15, R16 ;  /* 0x000000100f0f723e */ /* 0x000fca00000000ff */
        /* <DEDUP_REMOVED lines=9> */
[----:B------:R-:W-:Y:S02]  /*20830*/  UIADD3 UR5, UR45, 0x40, URZ ;  /* 0x000000402d057890 */ /* 0x000fe4000fffe03f */
[----:B------:R-:W-:Y:S01]  /*20840*/  UIADD3 UR4, UR47, 0x31000, URZ ;  /* 0x000310002f047890 */ /* 0x000fe2000fffe03f */
[----:B------:R-:W-:-:S08]  /*20850*/  UMOV UR6, UR46 ;  /* 0x0000002e00067c82 */ /* 0x000fd00008000000 */
[----:B------:R2:W-:Y:S01]  /*20860*/  UTMASTG.2D [UR4], [UR36] ;  /* 0x00000004240073b5 */ /* 0x0005e20008008000 */
[----:B------:R0:W-:Y:S01]  /*20870*/  UTMACMDFLUSH ;  /* 0x00000000000079b7 */ /* 0x0001e20000000000 */
[----:B--2---:R-:W-:-:S04]  /*20880*/  DEPBAR.LE SB0, 0x1 ;  /* 0x000080400000791a */ /* 0x004fc80000000000 */
.L_x_75:
[----:B------:R-:W-:Y:S05]  /*20890*/  BSYNC B0 ;  /* 0x0000000000007941 */ /* 0x000fea0003800000 */
.L_x_74:
[----:B------:R-:W-:Y:S06]  /*208a0*/  BAR.SYNC.DEFER_BLOCKING 0x1, 0x80 ;  /* 0x0042000000007b1d */ /* 0x000fec0000010000 */
[----:B------:R-:W-:Y:S05]  /*208b0*/  @!P0 BRA `(.L_x_76) ;  /* 0x0000000000048947 */ /* 0x000fea0003800000 */
[----:B------:R-:W-:Y:S01]  /*208c0*/  BPT.TRAP 0x1 ;  /* 0x000000040000795c */ /* 0x000fe20000300000 */
.L_x_76:
[----:B------:R-:W-:-:S04]  /*208d0*/  UIADD3 UR4, UR47, 0x344d0, URZ ;  /* 0x000344d02f047890 */ /* 0x000fc8000fffe03f */
[----:B------:R-:W-:-:S09]  /*208e0*/  UPRMT UR4, UR57, 0x654, UR4 ;  /* 0x0000065439047896 */ /* 0x000fd20008000004 */
[----:B------:R-:W-:Y:S01]  /*208f0*/  SYNCS.ARRIVE.TRANS64.RED.A1T0 RZ, [UR4], RZ ;  /* 0x000000ffffff79a7 */ /* 0x000fe20008100404 */
[----:B------:R-:W-:Y:S05]  /*20900*/  @!P0 BRA `(.L_x_77) ;  /* 0x0000000000048947 */ /* 0x000fea0003800000 */
[----:B------:R-:W-:Y:S01]  /*20910*/  BPT.TRAP 0x1 ;  /* 0x000000040000795c */ /* 0x000fe20000300000 */
.L_x_77:
[----:B------:R-:W2:Y:S02]  /*20920*/  SYNCS.PHASECHK.TRANS64.TRYWAIT P3, [UR47+0x344c0], R159 ;  /* 0x0344c09fff0075a7 */ /* 0x000ea4000806016f */
[----:B--2---:R-:W-:Y:S05]  /*20930*/  @!P3 BRA `(.L_x_78) ;  /* 0x0000013c005cb947 */ /* 0x004fea0003800000 */
.L_x_543:
[----:B-1----:R-:W2:Y:S04]  /*20940*/  LDL.LU R13, [R1] ;  /* 0x00000000010d7983 */ /* 0x002ea80000300800 */
        /* <DEDUP_REMOVED lines=92> */
.L_x_80:
[----:B------:R-:W-:Y:S05]  /*20f10*/  BSYNC B0 ;  /* 0x0000000000007941 */ /* 0x000fea0003800000 */
.L_x_79:
[----:B------:R-:W-:Y:S06]  /*20f20*/  BAR.SYNC.DEFER_BLOCKING 0x1, 0x80 ;  /* 0x0042000000007b1d */ /* 0x000fec0000010000 */
[----:B------:R-:W-:Y:S05]  /*20f30*/  @!P0 BRA `(.L_x_81) ;  /* 0x0000000000048947 */ /* 0x000fea0003800000 */
[----:B------:R-:W-:Y:S01]  /*20f40*/  BPT.TRAP 0x1 ;  /* 0x000000040000795c */ /* 0x000fe20000300000 */
.L_x_81:
[----:B------:R-:W-:-:S04]  /*20f50*/  UIADD3 UR5, UR47, 0x344d8, URZ ;  /* 0x000344d82f057890 */ /* 0x000fc8000fffe03f */
[----:B------:R-:W-:-:S09]  /*20f60*/  UPRMT UR5, UR57, 0x654, UR5 ;  /* 0x0000065439057896 */ /* 0x000fd20008000005 */
[----:B------:R-:W-:Y:S01]  /*20f70*/  SYNCS.ARRIVE.TRANS64.RED.A1T0 RZ, [UR5], RZ ;  /* 0x000000ffffff79a7 */ /* 0x000fe20008100405 */
[----:B------:R-:W-:Y:S05]  /*20f80*/  @!P0 BRA `(.L_x_82) ;  /* 0x0000000000048947 */ /* 0x000fea0003800000 */
[----:B------:R-:W-:Y:S01]  /*20f90*/  BPT.TRAP 0x1 ;  /* 0x000000040000795c */ /* 0x000fe20000300000 */
.L_x_82:
[----:B------:R-:W2:Y:S02]  /*20fa0*/  SYNCS.PHASECHK.TRANS64.TRYWAIT P3, [UR47+0x344c8], R159 ;  /* 0x0344c89fff0075a7 */ /* 0x000ea4000806016f */
[----:B--2---:R-:W-:Y:S05]  /*20fb0*/  @!P3 BRA `(.L_x_83) ;  /* 0x0000013400d4b947 */ /* 0x004fea0003800000 */
.L_x_544:
[----:B------:R-:W-:Y:S05]  /*20fc0*/  @P1 WARPSYNC.ALL ;  /* 0x0000000000001948 */ /* 0x000fea0003800000 */
[----:B------:R-:W1:Y:S01]  /*20fd0*/  @P1 LDSM.16.MT88.4 R8, [R3+0x33000] ;  /* 0x033000000308183b */ /* 0x000e620000004200 */
[-C--:B------:R-:W-:Y:S01]  /*20fe0*/  FMUL R24, R24, R2.reuse ;  /* 0x0000000218187220 */ /* 0x080fe20000400000 */
[-C--:B------:R-:W-:Y:S01]  /*20ff0*/  FMUL R25, R25, R2.reuse ;  /* 0x0000000219197220 */ /* 0x080fe20000400000 */
[-C--:B------:R-:W-:Y:S01]  /*21000*/  FMUL R26, R26, R2.reuse ;  /* 0x000000021a1a7220 */ /* 0x080fe20000400000 */
[----:B------:R-:W2:Y:S01]  /*21010*/  @P1 LDSM.16.MT88.4 R4, [R3+0x33800] ;  /* 0x033800000304183b */ /* 0x000ea20000004200 */
[-C--:B------:R-:W-:Y:S01]  /*21020*/  FMUL R27, R27, R2.reuse ;  /* 0x000000021b1b7220 */ /* 0x080fe20000400000 */
[-C--:B------:R-:W-:Y:S01]  /*21030*/  FMUL R28, R28, R2.reuse ;  /* 0x000000021c1c7220 */ /* 0x080fe20000400000 */
[-C--:B------:R-:W-:Y:S01]  /*21040*/  FMUL R29, R29, R2.reuse ;  /* 0x000000021d1d7220 */ /* 0x080fe20000400000 */
[-C--:B------:R-:W-:Y:S01]  /*21050*/  FMUL R30, R30, R2.reuse ;  /* 0x000000021e1e7220 */ /* 0x080fe20000400000 */
[-C--:B------:R-:W-:Y:S01]  /*21060*/  FMUL R31, R31, R2.reuse ;  /* 0x000000021f1f7220 */ /* 0x080fe20000400000 */
[----:B------:R-:W-:Y:S05]  /*21070*/  WARPSYNC.ALL ;  /* 0x0000000000007948 */ /* 0x000fea0003800000 */
[-C--:B------:R-:W-:Y:S01]  /*21080*/  FMUL R32, R32, R2.reuse ;  /* 0x0000000220207220 */ /* 0x080fe20000400000 */
[-C--:B------:R-:W-:Y:S01]  /*21090*/  FMUL R33, R33, R2.reuse ;  /* 0x0000000221217220 */ /* 0x080fe20000400000 */
[-C--:B------:R-:W-:Y:S01]  /*210a0*/  FMUL R34, R34, R2.reuse ;  /* 0x0000000222227220 */ /* 0x080fe20000400000 */
[-C--:B------:R-:W-:Y:S01]  /*210b0*/  FMUL R35, R35, R2.reuse ;  /* 0x0000000223237220 */ /* 0x080fe20000400000 */
[-C--:B------:R-:W-:Y:S01]  /*210c0*/  FMUL R36, R36, R2.reuse ;  /* 0x0000000224247220 */ /* 0x080fe20000400000 */
[-C--:B------:R-:W-:Y:S01]  /*210d0*/  FMUL R37, R37, R2.reuse ;  /* 0x0000000225257220 */ /* 0x080fe20000400000 */
[-C--:B------:R-:W-:Y:S01]  /*210e0*/  FMUL R38, R38, R2.reuse ;  /* 0x0000000226267220 */ /* 0x080fe20000400000 */
[----:B------:R-:W-:Y:S01]  /*210f0*/  FMUL R39, R39, R2 ;  /* 0x0000000227277220 */ /* 0x000fe20000400000 */
[----:B------:R-:W-:Y:S01]  /*21100*/  BSSY B0, `(.L_x_84) ;  /* 0x0000039000007945 */ /* 0x000fe20003800000 */
[----:B-1----:R-:W-:-:S02]  /*21110*/  HADD2.F32 R13, -RZ, R8.H0_H0 ;  /* 0x20000008ff0d7230 */ /* 0x002fc40000004100 */
[----:B------:R-:W-:-:S03]  /*21120*/  HADD2.F32 R12, -RZ, R8.H1_H1 ;  /* 0x30000008ff0c7230 */ /* 0x000fc60000004100 */
[-C--:B------:R-:W-:Y:S01]  /*21130*/  FFMA R24, R13, R0.reuse, R24 ;  /* 0x000000000d187223 */ /* 0x080fe20000000018 */
[--C-:B------:R-:W-:Y:S02]  /*21140*/  HADD2.F32 R13, -RZ, R9.reuse.H0_H0 ;  /* 0x20000009ff0d7230 */ /* 0x100fe40000004100 */
[-C--:B------:R-:W-:Y:S01]  /*21150*/  FFMA R25, R12, R0.reuse, R25 ;  /* 0x000000000c197223 */ /* 0x080fe20000000019 */
[----:B------:R-:W-:Y:S02]  /*21160*/  HADD2.F32 R12, -RZ, R9.H1_H1 ;  /* 0x30000009ff0c7230 */ /* 0x000fe40000004100 */
[-C--:B------:R-:W-:Y:S01]  /*21170*/  FFMA R26, R13, R0.reuse, R26 ;  /* 0x000000000d1a7223 */ /* 0x080fe2000000001a */
[--C-:B------:R-:W-:Y:S02]  /*21180*/  HADD2.F32 R13, -RZ, R10.reuse.H0_H0 ;  /* 0x2000000aff0d7230 */ /* 0x100fe40000004100 */
[----:B------:R-:W-:Y:S01]  /*21190*/  FFMA R27, R12, R0, R27 ;  /* 0x000000000c1b7223 */ /* 0x000fe2000000001b */
[----:B------:R-:W-:-:S02]  /*211a0*/  HADD2.F32 R12, -RZ, R10.H1_H1 ;  /* 0x3000000aff0c7230 */ /* 0x000fc40000004100 */
[-C--:B------:R-:W-:Y:S01]  /*211b0*/  FFMA R28, R13, R0.reuse, R28 ;  /* 0x000000000d1c7223 */ /* 0x080fe2000000001c */
[--C-:B------:R-:W-:Y:S02]  /*211c0*/  HADD2.F32 R13, -RZ, R11.reuse.H0_H0 ;  /* 0x2000000bff0d7230 */ /* 0x100fe40000004100 */
[-C--:B------:R-:W-:Y:S01]  /*211d0*/  FFMA R14, R12, R0.reuse, R29 ;  /* 0x000000000c0e7223 */ /* 0x080fe2000000001d */
[----:B------:R-:W-:Y:S02]  /*211e0*/  HADD2.F32 R12, -RZ, R11.H1_H1 ;  /* 0x3000000bff0c7230 */ /* 0x000fe40000004100 */
[----:B------:R-:W-:Y:S01]  /*211f0*/  FFMA R30, R13, R0, R30 ;  /* 0x000000000d1e7223 */ /* 0x000fe2000000001e */
[----:B------:R-:W-:Y:S02]  /*21200*/  F2FP.F16.F32.PACK_AB R13, R27, R26 ;  /* 0x0000001a1b0d723e */ /* 0x000fe400000000ff */
[----:B------:R-:W-:Y:S01]  /*21210*/  FFMA R15, R12, R0, R31 ;  /* 0x000000000c0f7223 */ /* 0x000fe2000000001f */
[----:B------:R-:W-:-:S02]  /*21220*/  F2FP.F16.F32.PACK_AB R12, R25, R24 ;  /* 0x00000018190c723e */ /* 0x000fc400000000ff */
[----:B------:R-:W-:Y:S02]  /*21230*/  F2FP.F16.F32.PACK_AB R14, R14, R28 ;  /* 0x0000001c0e0e723e */ /* 0x000fe400000000ff */
[----:B------:R-:W-:-:S05]  /*21240*/  F2FP.F16.F32.PACK_AB R15, R15, R30 ;  /* 0x0000001e0f0f723e */ /* 0x000fca00000000ff */
[----:B------:R2:W-:Y:S02]  /*21250*/  STSM.16.MT88.4 [R3+0x33000], R12 ;  /* 0x0330000c03007844 */ /* 0x0005e40000004200 */
[--C-:B--2---:R-:W-:Y:S02]  /*21260*/  HADD2.F32 R13, -RZ, R4.reuse.H0_H0 ;  /* 0x20000004ff0d7230 */ /* 0x104fe40000004100 */
        /* <DEDUP_REMOVED lines=34> */
.L_x_85:
[----:B------:R-:W-:Y:S05]  /*21490*/  BSYNC B0 ;  /* 0x0000000000007941 */ /* 0x000fea0003800000 */
.L_x_84:
[----:B------:R-:W-:Y:S06]  /*214a0*/  BAR.SYNC.DEFER_BLOCKING 0x1, 0x80 ;  /* 0x0042000000007b1d */ /* 0x000fec0000010000 */
[----:B------:R-:W-:Y:S05]  /*214b0*/  @!P0 BRA `(.L_x_86) ;  /* 0x0000000000048947 */ /* 0x000fea0003800000 */
[----:B------:R-:W-:Y:S01]  /*214c0*/  BPT.TRAP 0x1 ;  /* 0x000000040000795c */ /* 0x000fe20000300000 */
.L_x_86:
[----:B------:R-:W-:-:S04]  /*214d0*/  UIADD3 UR6, UR47, 0x344e0, URZ ;  /* 0x000344e02f067890 */ /* 0x000fc8000fffe03f */
[----:B------:R-:W-:-:S09]  /*214e0*/  UPRMT UR6, UR57, 0x654, UR6 ;  /* 0x0000065439067896 */ /* 0x000fd20008000006 */
[----:B------:R-:W-:Y:S01]  /*214f0*/  SYNCS.ARRIVE.TRANS64.RED.A1T0 RZ, [UR6], RZ ;  /* 0x000000ffffff79a7 */ /* 0x000fe20008100406 */
[----:B------:R-:W-:Y:S05]  /*21500*/  @!P0 BRA `(.L_x_87) ;  /* 0x0000000000048947 */ /* 0x000fea0003800000 */
[----:B------:R-:W-:Y:S01]  /*21510*/  BPT.TRAP 0x1 ;  /* 0x000000040000795c */ /* 0x000fe20000300000 */
.L_x_87:
[----:B------:R-:W-:-:S04]  /*21520*/  MOV R25, 0x1 ;  /* 0x0000000100197802 */ /* 0x000fc80000000f00 */
[----:B------:R-:W-:-:S04]  /*21530*/  SHF.L.U32 R25, R25, 0x1f, RZ ;  /* 0x0000001f19197819 */ /* 0x000fc800000006ff */
[----:B------:R-:W2:Y:S02]  /*21540*/  SYNCS.PHASECHK.TRANS64.TRYWAIT P3, [UR47+0x344b0], R25 ;  /* 0x0344b019ff0075a7 */ /* 0x000ea4000806016f */
[----:B--2---:R-:W-:Y:S05]  /*21550*/  @!P3 BRA `(.L_x_88) ;  /* 0x000001300084b947 */ /* 0x004fea0003800000 */
.L_x_545:
        /* <DEDUP_REMOVED lines=22> */
[----:B-1----:R-:W-:-:S05]  /*216c0*/  HADD2.F32 R12, -RZ, R8.H0_H0 ;  /* 0x20000008ff0c7230 */ /* 0x002fca0000004100 */
[----:B------:R-:W-:Y:S01]  /*216d0*/  FFMA R21, R12, R0, R13 ;  /* 0x000000000c157223 */ /* 0x000fe2000000000d */
[----:B------:R-:W-:Y:S02]  /*216e0*/  HADD2.F32 R12, -RZ, R8.H1_H1 ;  /* 0x30000008ff0c7230 */ /* 0x000fe40000004100 */
[----:B---3--:R-:W-:-:S04]  /*216f0*/  FMUL R13, R20, R2 ;  /* 0x00000002140d7220 */ /* 0x008fc80000400000 */
[----:B------:R-:W-:Y:S01]  /*21700*/  FFMA R20, R12, R0, R13 ;  /* 0x000000000c147223 */ /* 0x000fe2000000000d */
[----:B------:R-:W-:Y:S02]  /*21710*/  HADD2.F32 R12, -RZ, R9.H0_H0 ;  /* 0x20000009ff0c7230 */ /* 0x000fe40000004100 */
[----:B----4-:R-:W-:-:S04]  /*21720*/  FMUL R13, R19, R2 ;  /* 0x00000002130d7220 */ /* 0x010fc80000400000 */
[----:B------:R-:W-:Y:S01]  /*21730*/  FFMA R19, R12, R0, R13 ;  /* 0x000000000c137223 */ /* 0x000fe2000000000d */
[----:B------:R-:W-:Y:S02]  /*21740*/  HADD2.F32 R12, -RZ, R9.H1_H1 ;  /* 0x30000009ff0c7230 */ /* 0x000fe40000004100 */
[----:B-----5:R-:W-:-:S04]  /*21750*/  FMUL R13, R18, R2 ;  /* 0x00000002120d7220 */ /* 0x020fc80000400000 */
[----:B------:R-:W-:Y:S01]  /*21760*/  FFMA R18, R12, R0, R13 ;  /* 0x000000000c127223 */ /* 0x000fe2000000000d */
[----:B------:R-:W-:Y:S02]  /*21770*/  HADD2.F32 R12, -RZ, R10.H0_H0 ;  /* 0x2000000aff0c7230 */ /* 0x000fe40000004100 */
[----:B------:R-:W-:-:S04]  /*21780*/  FMUL R13, R17, R2 ;  /* 0x00000002110d7220 */ /* 0x000fc80000400000 */
[----:B------:R-:W-:Y:S01]  /*21790*/  FFMA R17, R12, R0, R13 ;  /* 0x000000000c117223 */ /* 0x000fe2000000000d */
[----:B------:R-:W-:Y:S02]  /*217a0*/  HADD2.F32 R12, -RZ, R10.H1_H1 ;  /* 0x3000000aff0c7230 */ /* 0x000fe40000004100 */
[----:B------:R-:W-:-:S04]  /*217b0*/  FMUL R13, R14, R2 ;  /* 0x000000020e0d7220 */ /* 0x000fc80000400000 */
[----:B------:R-:W-:Y:S01]  /*217c0*/  FFMA R14, R12, R0, R13 ;  /* 0x000000000c0e7223 */ /* 0x000fe2000000000d */
[--C-:B------:R-:W-:Y:S02]  /*217d0*/  HADD2.F32 R12, -RZ, R11.reuse.H0_H0 ;  /* 0x2000000bff0c7230 */ /* 0x100fe40000004100 */
[----:B------:R-:W-:Y:S02]  /*217e0*/  FMUL R13, R16, R2 ;  /* 0x00000002100d7220 */ /* 0x000fe40000400000 */
[----:B------:R-:W-:Y:S02]  /*217f0*/  F2FP.F16.F32.PACK_AB R14, R14, R17 ;  /* 0x000000110e0e723e */ /* 0x000fe400000000ff */
[----:B------:R-:W-:Y:S01]  /*21800*/  FFMA R16, R12, R0, R13 ;  /* 0x000000000c107223 */ /* 0x000fe2000000000d */
[----:B------:R-:W-:Y:S02]  /*21810*/  HADD2.F32 R12, -RZ, R11.H1_H1 ;  /* 0x3000000bff0c7230 */ /* 0x000fe40000004100 */
[----:B------:R-:W-:-:S04]  /*21820*/  FMUL R13, R15, R2 ;  /* 0x000000020f0d7220 */ /* 0x000fc80000400000 */
        /* <DEDUP_REMOVED lines=48> */
.L_x_90:
[----:B------:R-:W-:Y:S05]  /*21b30*/  BSYNC B0 ;  /* 0x0000000000007941 */ /* 0x000fea0003800000 */
.L_x_89:
[----:B------:R-:W-:Y:S06]  /*21b40*/  BAR.SYNC.DEFER_BLOCKING 0x1, 0x80 ;  /* 0x0042000000007b1d */ /* 0x000fec0000010000 */
[----:B------:R-:W-:Y:S05]  /*21b50*/  @!P0 BRA `(.L_x_91) ;  /* 0x0000000000048947 */ /* 0x000fea0003800000 */
[----:B------:R-:W-:Y:S01]  /*21b60*/  BPT.TRAP 0x1 ;  /* 0x000000040000795c */ /* 0x000fe20000300000 */
.L_x_91:
[----:B------:R-:W-:-:S04]  /*21b70*/  UIADD3 UR7, UR47, 0x344e8, URZ ;  /* 0x000344e82f077890 */ /* 0x000fc8000fffe03f */
[----:B------:R-:W-:-:S09]  /*21b80*/  UPRMT UR7, UR57, 0x654, UR7 ;  /* 0x0000065439077896 */ /* 0x000fd20008000007 */
[----:B------:R-:W-:Y:S01]  /*21b90*/  SYNCS.ARRIVE.TRANS64.RED.A1T0 RZ, [UR7], RZ ;  /* 0x000000ffffff79a7 */ /* 0x000fe20008100407 */
[----:B------:R-:W-:Y:S05]  /*21ba0*/  @!P0 BRA `(.L_x_92) ;  /* 0x0000000000048947 */ /* 0x000fea0003800000 */
[----:B------:R-:W-:Y:S01]  /*21bb0*/  BPT.TRAP 0x1 ;  /* 0x000000040000795c */ /* 0x000fe20000300000 */
.L_x_92:
[----:B------:R-:W2:Y:S02]  /*21bc0*/  SYNCS.PHASECHK.TRANS64.TRYWAIT P3, [UR47+0x344b8], R25 ;  /* 0x0344b819ff0075a7 */ /* 0x000ea4000806016f */
[----:B--2---:R-:W-:Y:S05]  /*21bd0*/  @!P3 BRA `(.L_x_93) ;  /* 0x0000012800fcb947 */ /* 0x004fea0003800000 */
.L_x_546:
        /* <DEDUP_REMOVED lines=88> */
[----:B------:R-:W-:Y:S02]  /*22160*/  UIADD3 UR9, UR45, 0x40, URZ ;  /* 0x000000402d097890 */ /* 0x000fe4000fffe03f */
[----:B------:R-:W-:-:S09]  /*22170*/  UIADD3 UR8, UR47, 0x31000, URZ ;  /* 0x000310002f087890 */ /* 0x000fd2000fffe03f */
[----:B------:R2:W-:Y:S01]  /*22180*/  UTMASTG.2D [UR8], [UR36] ;  /* 0x00000008240073b5 */ /* 0x0005e20008008000 */
[----:B------:R0:W-:Y:S01]  /*22190*/  UTMACMDFLUSH ;  /* 0x00000000000079b7 */ /* 0x0001e20000000000 */
[----:B--2---:R-:W-:-:S04]  /*221a0*/  DEPBAR.LE SB0, 0x1 ;  /* 0x000080400000791a */ /* 0x004fc80000000000 */
.L_x_95:
[----:B------:R-:W-:Y:S05]  /*221b0*/  BSYNC B0 ;  /* 0x0000000000007941 */ /* 0x000fea0003800000 */
.L_x_94:
[----:B------:R-:W-:Y:S06]  /*221c0*/  BAR.SYNC.DEFER_BLOCKING 0x1, 0x80 ;  /* 0x0042000000007b1d */ /* 0x000fec0000010000 */
[----:B------:R-:W-:Y:S05]  /*221d0*/  @!P0 BRA `(.L_x_96) ;  /* 0x0000000000048947 */ /* 0x000fea0003800000 */
[----:B------:R-:W-:Y:S01]  /*221e0*/  BPT.TRAP 0x1 ;  /* 0x000000040000795c */ /* 0x000fe20000300000 */
.L_x_96:
[----:B------:R-:W-:Y:S01]  /*221f0*/  SYNCS.ARRIVE.TRANS64.RED.A1T0 RZ, [UR4], RZ ;  /* 0x000000ffffff79a7 */ /* 0x000fe20008100404 */
[----:B------:R-:W-:Y:S05]  /*22200*/  @!P0 BRA `(.L_x_97) ;  /* 0x0000000000048947 */ /* 0x000fea0003800000 */
[----:B------:R-:W-:Y:S01]  /*22210*/  BPT.TRAP 0x1 ;  /* 0x000000040000795c */ /* 0x000fe20000300000 */
.L_x_97:
[----:B------:R-:W2:Y:S02]  /*22220*/  SYNCS.PHASECHK.TRANS64.TRYWAIT P3, [UR47+0x344c0], R25 ;  /* 0x0344c019ff0075a7 */ /* 0x000ea4000806016f */
[----:B--2---:R-:W-:Y:S05]  /*22230*/  @!P3 BRA `(.L_x_98) ;  /* 0x00000124007cb947 */ /* 0x004fea0003800000 */
.L_x_547:
        /* <DEDUP_REMOVED lines=93> */
.L_x_100:
[----:B------:R-:W-:Y:S05]  /*22810*/  BSYNC B0 ;  /* 0x0000000000007941 */ /* 0x000fea0003800000 */
.L_x_99:
[----:B------:R-:W-:Y:S06]  /*22820*/  BAR.SYNC.DEFER_BLOCKING 0x1, 0x80 ;  /* 0x0042000000007b1d */ /* 0x000fec0000010000 */
[----:B------:R-:W-:Y:S05]  /*22830*/  @!P0 BRA `(.L_x_101) ;  /* 0x0000000000048947 */ /* 0x000fea0003800000 */
[----:B------:R-:W-:Y:S01]  /*22840*/  BPT.TRAP 0x1 ;  /* 0x000000040000795c */ /* 0x000fe20000300000 */
.L_x_101:
[----:B------:R-:W-:Y:S01]  /*22850*/  SYNCS.ARRIVE.TRANS64.RED.A1T0 RZ, [UR5], RZ ;  /* 0x000000ffffff79a7 */ /* 0x000fe20008100405 */
[----:B------:R-:W-:Y:S05]  /*22860*/  @!P0 BRA `(.L_x_102) ;  /* 0x0000000000048947 */ /* 0x000fea0003800000 */
[----:B------:R-:W-:Y:S01]  /*22870*/  BPT.TRAP 0x1 ;  /* 0x000000040000795c */ /* 0x000fe20000300000 */
.L_x_102:
[----:B------:R-:W2:Y:S02]  /*22880*/  SYNCS.PHASECHK.TRANS64.TRYWAIT P3, [UR47+0x344c8], R25 ;  /* 0x0344c819ff0075a7 */ /* 0x000ea4000806016f */
[----:B--2---:R-:W-:Y:S05]  /*22890*/  @!P3 BRA `(.L_x_103) ;  /* 0x0000011c00fcb947 */ /* 0x004fea0003800000 */
.L_x_548:
        /* <DEDUP_REMOVED lines=21> */
[----:B-1----:R-:W-:-:S05]  /*229f0*/  HADD2.F32 R12, -RZ, R8.H0_H0 ;  /* 0x20000008ff0c7230 */ /* 0x002fca0000004100 */
[----:B------:R-:W-:Y:S01]  /*22a00*/  FFMA R40, R12, R0, R40 ;  /* 0x000000000c287223 */ /* 0x000fe20000000028 */
[----:B------:R-:W-:-:S05]  /*22a10*/  HADD2.F32 R12, -RZ, R8.H1_H1 ;  /* 0x30000008ff0c7230 */ /* 0x000fca0000004100 */
[----:B------:R-:W-:Y:S01]  /*22a20*/  FFMA R41, R12, R0, R41 ;  /* 0x000000000c297223 */ /* 0x000fe20000000029 */
[----:B------:R-:W-:-:S05]  /*22a30*/  HADD2.F32 R12, -RZ, R9.H0_H0 ;  /* 0x20000009ff0c7230 */ /* 0x000fca0000004100 */
[----:B------:R-:W-:Y:S01]  /*22a40*/  FFMA R42, R12, R0, R42 ;  /* 0x000000000c2a7223 */ /* 0x000fe2000000002a */
[----:B------:R-:W-:-:S05]  /*22a50*/  HADD2.F32 R12, -RZ, R9.H1_H1 ;  /* 0x30000009ff0c7230 */ /* 0x000fca0000004100 */
[----:B------:R-:W-:Y:S01]  /*22a60*/  FFMA R13, R12, R0, R43 ;  /* 0x000000000c0d7223 */ /* 0x000fe2000000002b */
[----:B------:R-:W-:-:S04]  /*22a70*/  HADD2.F32 R12, -RZ, R10.H0_H0 ;  /* 0x2000000aff0c7230 */ /* 0x000fc80000004100 */
[----:B------:R-:W-:Y:S01]  /*22a80*/  F2FP.F16.F32.PACK_AB R13, R13, R42 ;  /* 0x0000002a0d0d723e */ /* 0x000fe200000000ff */
        /* <DEDUP_REMOVED lines=8> */
[----:B------:R-:W-:-:S04]  /*22b10*/  F2FP.F16.F32.PACK_AB R12, R41, R40 ;  /* 0x00000028290c723e */ /* 0x000fc800000000ff */
        /* <DEDUP_REMOVED lines=37> */
.L_x_105:
[----:B------:R-:W-:Y:S05]  /*22d70*/  BSYNC B0 ;  /* 0x0000000000007941 */ /* 0x000fea0003800000 */
.L_x_104:
[----:B------:R-:W-:Y:S06]  /*22d80*/  BAR.SYNC.DEFER_BLOCKING 0x1, 0x80 ;  /* 0x0042000000007b1d */ /* 0x000fec0000010000 */
[----:B------:R-:W-:Y:S05]  /*22d90*/  @!P0 BRA `(.L_x_106) ;  /* 0x0000000000048947 */ /* 0x000fea0003800000 */
[----:B------:R-:W-:Y:S01]  /*22da0*/  BPT.TRAP 0x1 ;  /* 0x000000040000795c */ /* 0x000fe20000300000 */
.L_x_106:
[----:B------:R-:W-:Y:S01]  /*22db0*/  SYNCS.ARRIVE.TRANS64.RED.A1T0 RZ, [UR6], RZ ;  /* 0x000000ffffff79a7 */ /* 0x000fe20008100406 */
[----:B------:R-:W-:Y:S05]  /*22dc0*/  @!P0 BRA `(.L_x_107) ;  /* 0x0000000000048947 */ /* 0x000fea0003800000 */
[----:B------:R-:W-:Y:S01]  /*22dd0*/  BPT.TRAP 0x1 ;  /* 0x000000040000795c */ /* 0x000fe20000300000 */
.L_x_107:
[----:B------:R-:W2:Y:S02]  /*22de0*/  SYNCS.PHASECHK.TRANS64.TRYWAIT P3, [UR47+0x344b0], R159 ;  /* 0x0344b09fff0075a7 */ /* 0x000ea4000806016f */
[----:B--2---:R-:W-:Y:S05]  /*22df0*/  @!P3 BRA `(.L_x_108) ;  /* 0x0000011800bcb947 */ /* 0x004fea0003800000 */
.L_x_549:
        /* <DEDUP_REMOVED lines=93> */
.L_x_110:
[----:B------:R-:W-:Y:S05]  /*233d0*/  BSYNC B0 ;  /* 0x0000000000007941 */ /* 0x000fea0003800000 */
.L_x_109:
[----:B------:R-:W-:Y:S06]  /*233e0*/  BAR.SYNC.DEFER_BLOCKING 0x1, 0x80 ;  /* 0x0042000000007b1d */ /* 0x000fec0000010000 */
[----:B------:R-:W-:Y:S05]  /*233f0*/  @!P0 BRA `(.L_x_111) ;  /* 0x0000000000048947 */ /* 0x000fea0003800000 */
[----:B------:R-:W-:Y:S01]  /*23400*/  BPT.TRAP 0x1 ;  /* 0x000000040000795c */ /* 0x000fe20000300000 */
.L_x_111:
[----:B------:R-:W-:Y:S01]  /*23410*/  SYNCS.ARRIVE.TRANS64.RED.A1T0 RZ, [UR7], RZ ;  /* 0x000000ffffff79a7 */ /* 0x000fe20008100407 */
[----:B------:R-:W-:Y:S05]  /*23420*/  @!P0 BRA `(.L_x_112) ;  /* 0x0000000000048947 */ /* 0x000fea0003800000 */
[----:B------:R-:W-:Y:S01]  /*23430*/  BPT.TRAP 0x1 ;  /* 0x000000040000795c */ /* 0x000fe20000300000 */
.L_x_112:
[----:B------:R-:W2:Y:S02]  /*23440*/  SYNCS.PHASECHK.TRANS64.TRYWAIT P3, [UR47+0x344b8], R159 ;  /* 0x0344b89fff0075a7 */ /* 0x000ea4000806016f */
[----:B--2---:R-:W-:Y:S05]  /*23450*/  @!P3 BRA `(.L_x_113) ;  /* 0x00000114003cb947 */ /* 0x004fea0003800000 */
.L_x_550:
        /* <DEDUP_REMOVED lines=93> */
.L_x_115:
[----:B------:R-:W-:Y:S05]  /*23a30*/  BSYNC B0 ;  /* 0x0000000000007941 */ /* 0x000fea0003800000 */
.L_x_114:
[----:B------:R-:W-:Y:S06]  /*23a40*/  BAR.SYNC.DEFER_BLOCKING 0x1, 0x80 ;  /* 0x0042000000007b1d */ /* 0x000fec0000010000 */
[----:B------:R-:W-:Y:S05]  /*23a50*/  @!P0 BRA `(.L_x_116) ;  /* 0x0000000000048947 */ /* 0x000fea0003800000 */
[----:B------:R-:W-:Y:S01]  /*23a60*/  BPT.TRAP 0x1 ;  /* 0x000000040000795c */ /* 0x000fe20000300000 */
.L_x_116:
[----:B------:R-:W-:Y:S01]  /*23a70*/  SYNCS.ARRIVE.TRANS64.RED.A1T0 RZ, [UR4], RZ ;  /* 0x000000ffffff79a7 */ /* 0x000fe20008100404 */
[----:B------:R-:W-:Y:S05]  /*23a80*/  @!P0 BRA `(.L_x_117) ;  /* 0x0000000000048947 */ /* 0x000fea0003800000 */
[----:B------:R-:W-:Y:S01]  /*23a90*/  BPT.TRAP 0x1 ;  /* 0x000000040000795c */ /* 0x000fe20000300000 */
.L_x_117:
[----:B------:R-:W2:Y:S02]  /*23aa0*/  SYNCS.PHASECHK.TRANS64.TRYWAIT P3, [UR47+0x344c0], R159 ;  /* 0x0344c09fff0075a7 */ /* 0x000ea4000806016f */
[----:B--2---:R-:W-:Y:S05]  /*23ab0*/  @!P3 BRA `(.L_x_118) ;  /* 0x0000010c00bcb947 */ /* 0x004fea0003800000 */
.L_x_551:
        /* <DEDUP_REMOVED lines=93> */
.L_x_120:
[----:B------:R-:W-:Y:S05]  /*24090*/  BSYNC B0 ;  /* 0x0000000000007941 */ /* 0x000fea0003800000 */
.L_x_119:
[----:B------:R-:W-:Y:S06]  /*240a0*/  BAR.SYNC.DEFER_BLOCKING 0x1, 0x80 ;  /* 0x0042000000007b1d */ /* 0x000fec0000010000 */
[----:B------:R-:W-:Y:S05]  /*240b0*/  @!P0 BRA `(.L_x_121) ;  /* 0x0000000000048947 */ /* 0x000fea0003800000 */
[----:B------:R-:W-:Y:S01]  /*240c0*/  BPT.TRAP 0x1 ;  /* 0x000000040000795c */ /* 0x000fe20000300000 */
.L_x_121:
[----:B------:R-:W-:Y:S01]  /*240d0*/  SYNCS.ARRIVE.TRANS64.RED.A1T0 RZ, [UR5], RZ ;  /* 0x000000ffffff79a7 */ /* 0x000fe20008100405 */
[----:B------:R-:W-:Y:S05]  /*240e0*/  @!P0 BRA `(.L_x_122) ;  /* 0x0000000000048947 */ /* 0x000fea0003800000 */
[----:B------:R-:W-:Y:S01]  /*240f0*/  BPT.TRAP 0x1 ;  /* 0x000000040000795c */ /* 0x000fe20000300000 */
.L_x_122:
[----:B------:R-:W2:Y:S02]  /*24100*/  SYNCS.PHASECHK.TRANS64.TRYWAIT P3, [UR47+0x344c8], R159 ;  /* 0x0344c89fff0075a7 */ /* 0x000ea4000806016f */
[----:B--2---:R-:W-:Y:S05]  /*24110*/  @!P3 BRA `(.L_x_123) ;  /* 0x00000108003cb947 */ /* 0x004fea0003800000 */
.L_x_552:
        /* <DEDUP_REMOVED lines=77> */
.L_x_125:
[----:B------:R-:W-:Y:S05]  /*245f0*/  BSYNC B0 ;  /* 0x0000000000007941 */ /* 0x000fea0003800000 */
.L_x_124:
[----:B------:R-:W-:Y:S06]  /*24600*/  BAR.SYNC.DEFER_BLOCKING 0x1, 0x80 ;  /* 0x0042000000007b1d */ /* 0x000fec0000010000 */
[----:B------:R-:W-:Y:S05]  /*24610*/  @!P0 BRA `(.L_x_126) ;  /* 0x0000000000048947 */ /* 0x000fea0003800000 */
[----:B------:R-:W-:Y:S01]  /*24620*/  BPT.TRAP 0x1 ;  /* 0x000000040000795c */ /* 0x000fe20000300000 */
.L_x_126:
[----:B------:R-:W-:Y:S01]  /*24630*/  SYNCS.ARRIVE.TRANS64.RED.A1T0 RZ, [UR6], RZ ;  /* 0x000000ffffff79a7 */ /* 0x000fe20008100406 */
[----:B------:R-:W-:Y:S05]  /*24640*/  @!P0 BRA `(.L_x_127) ;  /* 0x0000000000048947 */ /* 0x000fea0003800000 */
[----:B------:R-:W-:Y:S01]  /*24650*/  BPT.TRAP 0x1 ;  /* 0x000000040000795c */ /* 0x000fe20000300000 */
.L_x_127:
[----:B------:R-:W2:Y:S02]  /*24660*/  SYNCS.PHASECHK.TRANS64.TRYWAIT P3, [UR47+0x344b0], R25 ;  /* 0x0344b019ff0075a7 */ /* 0x000ea4000806016f */
[----:B--2---:R-:W-:Y:S05]  /*24670*/  @!P3 BRA `(.L_x_128) ;  /* 0x0000010000fcb947 */ /* 0x004fea0003800000 */
.L_x_553:
        /* <DEDUP_REMOVED lines=27> */
[----:B------:R-:W-:-:S04]  /*24830*/  HADD2.F32 R13, -RZ, R9.H0_H0 ;  /* 0x20000009ff0d7230 */ /* 0x000fc80000004100 */
[----:B------:R-:W-:Y:S01]  /*24840*/  F2FP.F16.F32.PACK_AB R12, R12, R14 ;  /* 0x0000000e0c0c723e */ /* 0x000fe200000000ff */
        /* <DEDUP_REMOVED lines=11> */
[----:B------:R-:W-:Y:S02]  /*24900*/  HADD2.F32 R13, -RZ, R11.H0_H0 ;  /* 0x2000000bff0d7230 */ /* 0x000fe40000004100 */
[----:B------:R-:W-:-:S04]  /*24910*/  FMUL R14, R16, R2 ;  /* 0x00000002100e7220 */ /* 0x000fc80000400000 */
        /* <DEDUP_REMOVED lines=51> */
.L_x_130:
[----:B------:R-:W-:Y:S05]  /*24c50*/  BSYNC B0 ;  /* 0x0000000000007941 */ /* 0x000fea0003800000 */
.L_x_129:
[----:B------:R-:W-:Y:S06]  /*24c60*/  BAR.SYNC.DEFER_BLOCKING 0x1, 0x80 ;  /* 0x0042000000007b1d */ /* 0x000fec0000010000 */
[----:B------:R-:W-:Y:S05]  /*24c70*/  @!P0 BRA `(.L_x_131) ;  /* 0x0000000000048947 */ /* 0x000fea0003800000 */
[----:B------:R-:W-:Y:S01]  /*24c80*/  BPT.TRAP 0x1 ;  /* 0x000000040000795c */ /* 0x000fe20000300000 */
.L_x_131:
[----:B------:R-:W-:Y:S01]  /*24c90*/  SYNCS.ARRIVE.TRANS64.RED.A1T0 RZ, [UR7], RZ ;  /* 0x000000ffffff79a7 */ /* 0x000fe20008100407 */
[----:B------:R-:W-:Y:S05]  /*24ca0*/  @!P0 BRA `(.L_x_132) ;  /* 0x0000000000048947 */ /* 0x000fea0003800000 */
[----:B------:R-:W-:Y:S01]  /*24cb0*/  BPT.TRAP 0x1 ;  /* 0x000000040000795c */ /* 0x000fe20000300000 */
.L_x_132:
[----:B------:R-:W2:Y:S02]  /*24cc0*/  SYNCS.PHASECHK.TRANS64.TRYWAIT P3, [UR47+0x344b8], R25 ;  /* 0x0344b819ff0075a7 */ /* 0x000ea4000806016f */
[----:B--2---:R-:W-:Y:S05]  /*24cd0*/  @!P3 BRA `(.L_x_133) ;  /* 0x000000fc007cb947 */ /* 0x004fea0003800000 */
.L_x_554:
        /* <DEDUP_REMOVED lines=93> */
.L_x_135:
[----:B------:R-:W-:Y:S05]  /*252b0*/  BSYNC B0 ;  /* 0x0000000000007941 */ /* 0x000fea0003800000 */
.L_x_134:
[----:B------:R-:W-:Y:S06]  /*252c0*/  BAR.SYNC.DEFER_BLOCKING 0x1, 0x80 ;  /* 0x0042000000007b1d */ /* 0x000fec0000010000 */
[----:B------:R-:W-:Y:S05]  /*252d0*/  @!P0 BRA `(.L_x_136) ;  /* 0x0000000000048947 */ /* 0x000fea0003800000 */
[----:B------:R-:W-:Y:S01]  /*252e0*/  BPT.TRAP 0x1 ;  /* 0x000000040000795c */ /* 0x000fe20000300000 */
.L_x_136:
[----:B------:R-:W-:Y:S01]  /*252f0*/  SYNCS.ARRIVE.TRANS64.RED.A1T0 RZ, [UR4], RZ ;  /* 0x000000ffffff79a7 */ /* 0x000fe20008100404 */
[----:B------:R-:W-:Y:S05]  /*25300*/  @!P0 BRA `(.L_x_137) ;  /* 0x0000000000048947 */ /* 0x000fea0003800000 */
[----:B------:R-:W-:Y:S01]  /*25310*/  BPT.TRAP 0x1 ;  /* 0x000000040000795c */ /* 0x000fe20000300000 */
.L_x_137:
[----:B------:R-:W2:Y:S02]  /*25320*/  SYNCS.PHASECHK.TRANS64.TRYWAIT P3, [UR47+0x344c0], R25 ;  /* 0x0344c019ff0075a7 */ /* 0x000ea4000806016f */
[----:B--2---:R-:W-:Y:S05]  /*25330*/  @!P3 BRA `(.L_x_138) ;  /* 0x000000f400fcb947 */ /* 0x004fea0003800000 */
.L_x_555:
        /* <DEDUP_REMOVED lines=93> */
.L_x_140:
[----:B------:R-:W-:Y:S05]  /*25910*/  BSYNC B0 ;  /* 0x0000000000007941 */ /* 0x000fea0003800000 */
.L_x_139:
[----:B------:R-:W-:Y:S06]  /*25920*/  BAR.SYNC.DEFER_BLOCKING 0x1, 0x80 ;  /* 0x0042000000007b1d */ /* 0x000fec0000010000 */
[----:B------:R-:W-:Y:S05]  /*25930*/  @!P0 BRA `(.L_x_141) ;  /* 0x0000000000048947 */ /* 0x000fea0003800000 */
[----:B------:R-:W-:Y:S01]  /*25940*/  BPT.TRAP 0x1 ;  /* 0x000000040000795c */ /* 0x000fe20000300000 */
.L_x_141:
[----:B------:R-:W-:Y:S01]  /*25950*/  SYNCS.ARRIVE.TRANS64.RED.A1T0 RZ, [UR5], RZ ;  /* 0x000000ffffff79a7 */ /* 0x000fe20008100405 */
[----:B------:R-:W-:Y:S05]  /*25960*/  @!P0 BRA `(.L_x_142) ;  /* 0x0000000000048947 */ /* 0x000fea0003800000 */
[----:B------:R-:W-:Y:S01]  /*25970*/  BPT.TRAP 0x1 ;  /* 0x000000040000795c */ /* 0x000fe20000300000 */
.L_x_142:
[----:B------:R-:W2:Y:S02]  /*25980*/  SYNCS.PHASECHK.TRANS64.TRYWAIT P3, [UR47+0x344c8], R25 ;  /* 0x0344c819ff0075a7 */ /* 0x000ea4000806016f */
[----:B--2---:R-:W-:Y:S05]  /*25990*/  @!P3 BRA `(.L_x_143) ;  /* 0x000000f0007cb947 */ /* 0x004fea0003800000 */
.L_x_556:
        /* <DEDUP_REMOVED lines=22> */
[----:B------:R-:W-:-:S03]  /*25b00*/  HADD2.F32 R12, -RZ, R8.H0_H0 ;  /* 0x20000008ff0c7230 */ /* 0x000fc60000004100 */
[-C--:B------:R-:W-:Y:S01]  /*25b10*/  FFMA R74, R13, R0.reuse, R74 ;  /* 0x000000000d4a7223 */ /* 0x080fe2000000004a */
[----:B------:R-:W-:Y:S02]  /*25b20*/  HADD2.F32 R13, -RZ, R9.H1_H1 ;  /* 0x30000009ff0d7230 */ /* 0x000fe40000004100 */
[-C--:B------:R-:W-:Y:S01]  /*25b30*/  FFMA R72, R12, R0.reuse, R72 ;  /* 0x000000000c487223 */ /* 0x080fe20000000048 */
[----:B------:R-:W-:Y:S02]  /*25b40*/  HADD2.F32 R12, -RZ, R8.H1_H1 ;  /* 0x30000008ff0c7230 */ /* 0x000fe40000004100 */
[-C--:B------:R-:W-:Y:S01]  /*25b50*/  FFMA R75, R13, R0.reuse, R75 ;  /* 0x000000000d4b7223 */ /* 0x080fe2000000004b */
[----:B------:R-:W-:Y:S02]  /*25b60*/  HADD2.F32 R13, -RZ, R10.H0_H0 ;  /* 0x2000000aff0d7230 */ /* 0x000fe40000004100 */
[----:B------:R-:W-:-:S03]  /*25b70*/  FFMA R12, R12, R0, R73 ;  /* 0x000000000c0c7223 */ /* 0x000fc60000000049 */
[----:B------:R-:W-:Y:S01]  /*25b80*/  FFMA R76, R13, R0, R76 ;  /* 0x000000000d4c7223 */ /* 0x000fe2000000004c */
[----:B------:R-:W-:Y:S01]  /*25b90*/  HADD2.F32 R13, -RZ, R10.H1_H1 ;  /* 0x3000000aff0d7230 */ /* 0x000fe20000004100 */
[----:B------:R-:W-:-:S04]  /*25ba0*/  F2FP.F16.F32.PACK_AB R12, R12, R72 ;  /* 0x000000480c0c723e */ /* 0x000fc800000000ff */
        /* <DEDUP_REMOVED lines=44> */
.L_x_145:
[----:B------:R-:W-:Y:S05]  /*25e70*/  BSYNC B0 ;  /* 0x0000000000007941 */ /* 0x000fea0003800000 */
.L_x_144:
[----:B------:R-:W-:Y:S06]  /*25e80*/  BAR.SYNC.DEFER_BLOCKING 0x1, 0x80 ;  /* 0x0042000000007b1d */ /* 0x000fec0000010000 */
[----:B------:R-:W-:Y:S05]  /*25e90*/  @!P0 BRA `(.L_x_146) ;  /* 0x0000000000048947 */ /* 0x000fea0003800000 */
[----:B------:R-:W-:Y:S01]  /*25ea0*/  BPT.TRAP 0x1 ;  /* 0x000000040000795c */ /* 0x000fe20000300000 */
.L_x_146:
[----:B------:R-:W-:Y:S01]  /*25eb0*/  SYNCS.ARRIVE.TRANS64.RED.A1T0 RZ, [UR6], RZ ;  /* 0x000000ffffff79a7 */ /* 0x000fe20008100406 */
[----:B------:R-:W-:Y:S05]  /*25ec0*/  @!P0 BRA `(.L_x_147) ;  /* 0x0000000000048947 */ /* 0x000fea0003800000 */
[----:B------:R-:W-:Y:S01]  /*25ed0*/  BPT.TRAP 0x1 ;  /* 0x000000040000795c */ /* 0x000fe20000300000 */
.L_x_147:
[----:B------:R-:W2:Y:S02]  /*25ee0*/  SYNCS.PHASECHK.TRANS64.TRYWAIT P3, [UR47+0x344b0], R159 ;  /* 0x0344b09fff0075a7 */ /* 0x000ea4000806016f */
[----:B--2---:R-:W-:Y:S05]  /*25ef0*/  @!P3 BRA `(.L_x_148) ;  /* 0x000000ec003cb947 */ /* 0x004fea0003800000 */
.L_x_557:
        /* <DEDUP_REMOVED lines=34> */
[----:B------:R-:W-:-:S04]  /*26120*/  HADD2.F32 R14, -RZ, R10.H0_H0 ;  /* 0x2000000aff0e7230 */ /* 0x000fc80000004100 */
[----:B------:R-:W-:Y:S01]  /*26130*/  F2FP.F16.F32.PACK_AB R13, R13, R15 ;  /* 0x0000000f0d0d723e */ /* 0x000fe200000000ff */
        /* <DEDUP_REMOVED lines=11> */
[----:B------:R-:W-:-:S04]  /*261f0*/  F2FP.F16.F32.PACK_AB R14, R17, R18 ;  /* 0x00000012110e723e */ /* 0x000fc800000000ff */
        /* <DEDUP_REMOVED lines=45> */
.L_x_150:
[----:B------:R-:W-:Y:S05]  /*264d0*/  BSYNC B0 ;  /* 0x0000000000007941 */ /* 0x000fea0003800000 */
.L_x_149:
[----:B------:R-:W-:Y:S06]  /*264e0*/  BAR.SYNC.DEFER_BLOCKING 0x1, 0x80 ;  /* 0x0042000000007b1d */ /* 0x000fec0000010000 */
[----:B------:R-:W-:Y:S05]  /*264f0*/  @!P0 BRA `(.L_x_151) ;  /* 0x0000000000048947 */ /* 0x000fea0003800000 */
[----:B------:R-:W-:Y:S01]  /*26500*/  BPT.TRAP 0x1 ;  /* 0x000000040000795c */ /* 0x000fe20000300000 */
.L_x_151:
[----:B------:R-:W-:Y:S01]  /*26510*/  SYNCS.ARRIVE.TRANS64.RED.A1T0 RZ, [UR7], RZ ;  /* 0x000000ffffff79a7 */ /* 0x000fe20008100407 */
[----:B------:R-:W-:Y:S05]  /*26520*/  @!P0 BRA `(.L_x_152) ;  /* 0x0000000000048947 */ /* 0x000fea0003800000 */
[----:B------:R-:W-:Y:S01]  /*26530*/  BPT.TRAP 0x1 ;  /* 0x000000040000795c */ /* 0x000fe20000300000 */
.L_x_152:
[----:B------:R-:W2:Y:S02]  /*26540*/  SYNCS.PHASECHK.TRANS64.TRYWAIT P3, [UR47+0x344b8], R159 ;  /* 0x0344b89fff0075a7 */ /* 0x000ea4000806016f */
[----:B--2---:R-:W-:Y:S05]  /*26550*/  @!P3 BRA `(.L_x_153) ;  /* 0x000000e400bcb947 */ /* 0x004fea0003800000 */
.L_x_558:
        /* <DEDUP_REMOVED lines=93> */
.L_x_155:
[----:B------:R-:W-:Y:S05]  /*26b30*/  BSYNC B0 ;  /* 0x0000000000007941 */ /* 0x000fea0003800000 */
.L_x_154:
[----:B------:R-:W-:Y:S06]  /*26b40*/  BAR.SYNC.DEFER_BLOCKING 0x1, 0x80 ;  /* 0x0042000000007b1d */ /* 0x000fec0000010000 */
[----:B------:R-:W-:Y:S05]  /*26b50*/  @!P0 BRA `(.L_x_156) ;  /* 0x0000000000048947 */ /* 0x000fea0003800000 */
[----:B------:R-:W-:Y:S01]  /*26b60*/  BPT.TRAP 0x1 ;  /* 0x000000040000795c */ /* 0x000fe20000300000 */
.L_x_156:
[----:B------:R-:W-:Y:S01]  /*26b70*/  SYNCS.ARRIVE.TRANS64.RED.A1T0 RZ, [UR4], RZ ;  /* 0x000000ffffff79a7 */ /* 0x000fe20008100404 */
[----:B------:R-:W-:Y:S05]  /*26b80*/  @!P0 BRA `(.L_x_157) ;  /* 0x0000000000048947 */ /* 0x000fea0003800000 */
[----:B------:R-:W-:Y:S01]  /*26b90*/  BPT.TRAP 0x1 ;  /* 0x000000040000795c */ /* 0x000fe20000300000 */
.L_x_157:
[----:B------:R-:W2:Y:S02]  /*26ba0*/  SYNCS.PHASECHK.TRANS64.TRYWAIT P3, [UR47+0x344c0], R159 ;  /* 0x0344c09fff0075a7 */ /* 0x000ea4000806016f */
[----:B--2---:R-:W-:Y:S05]  /*26bb0*/  @!P3 BRA `(.L_x_158) ;  /* 0x000000e0003cb947 */ /* 0x004fea0003800000 */
.L_x_559:
        /* <DEDUP_REMOVED lines=47> */
[----:B------:R-:W-:Y:S01]  /*26eb0*/  F2FP.F16.F32.PACK_AB R14, R17, R18 ;  /* 0x00000012110e723e */ /* 0x000fe200000000ff */
[----:B------:R-:W-:Y:S02]  /*26ec0*/  HADD2.F32 R18, -RZ, R7.H0_H0 ;  /* 0x20000007ff127230 */ /* 0x000fe40000004100 */
[----:B------:R-:W-:Y:S01]  /*26ed0*/  FMUL R17, R24, R2 ;  /* 0x0000000218117220 */ /* 0x000fe20000400000 */
[----:B------:R-:W-:Y:S01]  /*26ee0*/  F2FP.F16.F32.PACK_AB R15, R15, R16 ;  /* 0x000000100f0f723e */ /* 0x000fe200000000ff */
[----:B------:R-:W-:-:S04]  /*26ef0*/  HADD2.F32 R16, -RZ, R6.H0_H0 ;  /* 0x20000006ff107230 */ /* 0x000fc80000004100 */
        /* <DEDUP_REMOVED lines=12> */
[----:B------:R-:W-:Y:S02]  /*26fc0*/  FMUL R15, R28, R2 ;  /* 0x000000021c0f7220 */ /* 0x000fe40000400000 */
[----:B------:R-:W-:Y:S01]  /*26fd0*/  FFMA R13, R14, R0, R12 ;  /* 0x000000000e0d7223 */ /* 0x000fe2000000000c */
[----:B------:R-:W-:Y:S02]  /*26fe0*/  HADD2.F32 R12, -RZ, R6.H1_H1 ;  /* 0x30000006ff0c7230 */ /* 0x000fe40000004100 */
[----:B------:R-:W-:Y:S01]  /*26ff0*/  FMUL R14, R27, R2 ;  /* 0x000000021b0e7220 */ /* 0x000fe20000400000 */
[----:B------:R-:W-:Y:S01]  /*27000*/  FFMA R15, R16, R0, R15 ;  /* 0x00000000100f7223 */ /* 0x000fe2000000000f */
[----:B------:R-:W-:Y:S01]  /*27010*/  FMUL R16, R26, R2 ;  /* 0x000000021a107220 */ /* 0x000fe20000400000 */
[----:B------:R-:W-:Y:S01]  /*27020*/  F2FP.F16.F32.PACK_AB R13, R13, R19 ;  /* 0x000000130d0d723e */ /* 0x000fe200000000ff */
[----:B------:R-:W-:Y:S01]  /*27030*/  FFMA R14, R12, R0, R14 ;  /* 0x000000000c0e7223 */ /* 0x000fe2000000000e */
[----:B------:R-:W-:-:S02]  /*27040*/  HADD2.F32 R12, -RZ, R7.H1_H1 ;  /* 0x30000007ff0c7230 */ /* 0x000fc40000004100 */
[-C--:B------:R-:W-:Y:S02]  /*27050*/  FFMA R16, R18, R0.reuse, R16 ;  /* 0x0000000012107223 */ /* 0x080fe40000000010 */
[----:B------:R-:W-:Y:S01]  /*27060*/  F2FP.F16.F32.PACK_AB R14, R14, R15 ;  /* 0x0000000f0e0e723e */ /* 0x000fe200000000ff */
[----:B------:R-:W-:Y:S01]  /*27070*/  FFMA R17, R12, R0, R17 ;  /* 0x000000000c117223 */ /* 0x000fe20000000011 */
[----:B------:R-:W-:-:S04]  /*27080*/  F2FP.F16.F32.PACK_AB R12, R20, R21 ;  /* 0x00000015140c723e */ /* 0x000fc800000000ff */
        /* <DEDUP_REMOVED lines=16> */
.L_x_160:
[----:B------:R-:W-:Y:S05]  /*27190*/  BSYNC B0 ;  /* 0x0000000000007941 */ /* 0x000fea0003800000 */
.L_x_159:
[----:B------:R-:W-:Y:S06]  /*271a0*/  BAR.SYNC.DEFER_BLOCKING 0x1, 0x80 ;  /* 0x0042000000007b1d */ /* 0x000fec0000010000 */
[----:B------:R-:W-:Y:S05]  /*271b0*/  @!P0 BRA `(.L_x_161) ;  /* 0x0000000000048947 */ /* 0x000fea0003800000 */
[----:B------:R-:W-:Y:S01]  /*271c0*/  BPT.TRAP 0x1 ;  /* 0x000000040000795c */ /* 0x000fe20000300000 */
.L_x_161:
[----:B------:R-:W-:Y:S01]  /*271d0*/  SYNCS.ARRIVE.TRANS64.RED.A1T0 RZ, [UR5], RZ ;  /* 0x000000ffffff79a7 */ /* 0x000fe20008100405 */
[----:B------:R-:W-:Y:S05]  /*271e0*/  @!P0 BRA `(.L_x_162) ;  /* 0x0000000000048947 */ /* 0x000fea0003800000 */
[----:B------:R-:W-:Y:S01]  /*271f0*/  BPT.TRAP 0x1 ;  /* 0x000000040000795c */ /* 0x000fe20000300000 */
.L_x_162:
[----:B------:R-:W2:Y:S02]  /*27200*/  SYNCS.PHASECHK.TRANS64.TRYWAIT P3, [UR47+0x344c8], R159 ;  /* 0x0344c89fff0075a7 */ /* 0x000ea4000806016f */
[----:B--2---:R-:W-:Y:S05]  /*27210*/  @!P3 BRA `(.L_x_163) ;  /* 0x000000d800bcb947 */ /* 0x004fea0003800000 */
.L_x_560:
[----:B------:R-:W-:Y:S05]  /*27220*/  @P1 WARPSYNC.ALL ;  /* 0x0000000000001948 */ /* 0x000fea0003800000 */
[----:B------:R-:W2:Y:S01]  /*27230*/  @P1 LDSM.16.MT88.4 R8, [R3+0x33000] ;  /* 0x033000000308183b */ /* 0x000ea20000004200 */
[-C--:B------:R-:W-:Y:S01]  /*27240*/  FMUL R88, R88, R2.reuse ;  /* 0x0000000258587220 */ /* 0x080fe20000400000 */
[-C--:B------:R-:W-:Y:S01]  /*27250*/  FMUL R89, R89, R2.reuse ;  /* 0x0000000259597220 */ /* 0x080fe20000400000 */
[-C--:B------:R-:W-:Y:S01]  /*27260*/  FMUL R91, R91, R2.reuse ;  /* 0x000000025b5b7220 */ /* 0x080fe20000400000 */
[----:B------:R-:W3:Y:S01]  /*27270*/  @P1 LDSM.16.MT88.4 R4, [R3+0x33800] ;  /* 0x033800000304183b */ /* 0x000ee20000004200 */
[-C--:B-1----:R-:W-:Y:S01]  /*27280*/  FMUL R15, R92, R2.reuse ;  /* 0x000000025c0f7220 */ /* 0x082fe20000400000 */
[-C--:B------:R-:W-:Y:S01]  /*27290*/  FMUL R17, R94, R2.reuse ;  /* 0x000000025e117220 */ /* 0x080fe20000400000 */
[-C--:B------:R-:W-:Y:S01]  /*272a0*/  FMUL R95, R95, R2.reuse ;  /* 0x000000025f5f7220 */ /* 0x080fe20000400000 */
[-C--:B------:R-:W-:Y:S01]  /*272b0*/  FMUL R97, R97, R2.reuse ;  /* 0x0000000261617220 */ /* 0x080fe20000400000 */
[----:B------:R-:W-:Y:S05]  /*272c0*/  WARPSYNC.ALL ;  /* 0x0000000000007948 */ /* 0x000fea0003800000 */
[-C--:B------:R-:W-:Y:S01]  /*272d0*/  FMUL R19, R98, R2.reuse ;  /* 0x0000000262137220 */ /* 0x080fe20000400000 */
[-C--:B------:R-:W-:Y:S01]  /*272e0*/  FMUL R99, R99, R2.reuse ;  /* 0x0000000263637220 */ /* 0x080fe20000400000 */
[-C--:B------:R-:W-:Y:S01]  /*272f0*/  FMUL R101, R101, R2.reuse ;  /* 0x0000000265657220 */ /* 0x080fe20000400000 */
[----:B------:R-:W-:Y:S01]  /*27300*/  FMUL R103, R103, R2 ;  /* 0x0000000267677220 */ /* 0x000fe20000400000 */
[----:B------:R-:W-:Y:S01]  /*27310*/  BSSY B0, `(.L_x_164) ;  /* 0x000003e000007945 */ /* 0x000fe20003800000 */
[----:B--2---:R-:W-:-:S02]  /*27320*/  HADD2.F32 R12, -RZ, R8.H0_H0 ;  /* 0x20000008ff0c7230 */ /* 0x004fc40000004100 */
[----:B------:R-:W-:Y:S02]  /*27330*/  HADD2.F32 R13, -RZ, R8.H1_H1 ;  /* 0x30000008ff0d7230 */ /* 0x000fe40000004100 */
[----:B------:R-:W-:Y:S02]  /*27340*/  HADD2.F32 R14, -RZ, R9.H0_H0 ;  /* 0x20000009ff0e7230 */ /* 0x000fe40000004100 */
[-C--:B------:R-:W-:Y:S01]  /*27350*/  FFMA R12, R12, R0.reuse, R88 ;  /* 0x000000000c0c7223 */ /* 0x080fe20000000058 */
[----:B------:R-:W-:Y:S02]  /*27360*/  HADD2.F32 R16, -RZ, R10.H1_H1 ;  /* 0x3000000aff107230 */ /* 0x000fe40000004100 */
[----:B------:R-:W-:Y:S01]  /*27370*/  FFMA R13, R13, R0, R89 ;  /* 0x000000000d0d7223 */ /* 0x000fe20000000059 */
[----:B------:R-:W-:Y:S02]  /*27380*/  HADD2.F32 R18, -RZ, R11.H1_H1 ;  /* 0x3000000bff127230 */ /* 0x000fe40000004100 */
[----:B---3--:R-:W-:-:S02]  /*27390*/  HADD2.F32 R20, -RZ, R5.H1_H1 ;  /* 0x30000005ff147230 */ /* 0x008fc40000004100 */
[----:B------:R-:W-:Y:S01]  /*273a0*/  F2FP.F16.F32.PACK_AB R12, R13, R12 ;  /* 0x0000000c0d0c723e */ /* 0x000fe200000000ff */
[----:B------:R-:W-:Y:S01]  /*273b0*/  FMUL R13, R90, R2 ;  /* 0x000000025a0d7220 */ /* 0x000fe20000400000 */
[-C--:B------:R-:W-:Y:S01]  /*273c0*/  FFMA R95, R18, R0.reuse, R95 ;  /* 0x00000000125f7223 */ /* 0x080fe2000000005f */
[----:B------:R-:W-:Y:S02]  /*273d0*/  HADD2.F32 R18, -RZ, R4.H1_H1 ;  /* 0x30000004ff127230 */ /* 0x000fe40000004100 */
[----:B------:R-:W-:Y:S01]  /*273e0*/  FFMA R13, R14, R0, R13 ;  /* 0x000000000e0d7223 */ /* 0x000fe2000000000d */
[----:B------:R-:W-:-:S05]  /*273f0*/  HADD2.F32 R14, -RZ, R9.H1_H1 ;  /* 0x30000009ff0e7230 */ /* 0x000fca0000004100 */
[----:B------:R-:W-:-:S05]  /*27400*/  FFMA R14, R14, R0, R91 ;  /* 0x000000000e0e7223 */ /* 0x000fca000000005b */
[----:B------:R-:W-:Y:S01]  /*27410*/  F2FP.F16.F32.PACK_AB R13, R14, R13 ;  /* 0x0000000d0e0d723e */ /* 0x000fe200000000ff */
[----:B------:R-:W-:-:S05]  /*27420*/  HADD2.F32 R14, -RZ, R10.H0_H0 ;  /* 0x2000000aff0e7230 */ /* 0x000fca0000004100 */
[----:B------:R-:W-:Y:S01]  /*27430*/  FFMA R14, R14, R0, R15 ;  /* 0x000000000e0e7223 */ /* 0x000fe2000000000f */
[----:B------:R-:W-:-:S04]  /*27440*/  FMUL R15, R93, R2 ;  /* 0x000000025d0f7220 */ /* 0x000fc80000400000 */
[----:B------:R-:W-:Y:S01]  /*27450*/  FFMA R15, R16, R0, R15 ;  /* 0x00000000100f7223 */ /* 0x000fe2000000000f */
[----:B------:R-:W-:-:S04]  /*27460*/  HADD2.F32 R16, -RZ, R11.H0_H0 ;  /* 0x2000000bff107230 */ /* 0x000fc80000004100 */
[----:B------:R-:W-:Y:S01]  /*27470*/  F2FP.F16.F32.PACK_AB R14, R15, R14 ;  /* 0x0000000e0f0e723e */ /* 0x000fe200000000ff */
[----:B------:R-:W-:Y:S01]  /*27480*/  FFMA R16, R16, R0, R17 ;  /* 0x0000000010107223 */ /* 0x000fe20000000011 */
[----:B------:R-:W-:-:S04]  /*27490*/  FMUL R17, R96, R2 ;  /* 0x0000000260117220 */ /* 0x000fc80000400000 */
[----:B------:R-:W-:Y:S01]  /*274a0*/  F2FP.F16.F32.PACK_AB R15, R95, R16 ;  /* 0x000000105f0f723e */ /* 0x000fe200000000ff */
[----:B------:R-:W-:-:S04]  /*274b0*/  HADD2.F32 R16, -RZ, R4.H0_H0 ;  /* 0x20000004ff107230 */ /* 0x000fc80000004100 */
[----:B------:R1:W-:Y:S01]  /*274c0*/  STSM.16.MT88.4 [R3+0x33000], R12 ;  /* 0x0330000c03007844 */ /* 0x0003e20000004200 */
[-C--:B------:R-:W-:Y:S01]  /*274d0*/  FFMA R16, R16, R0.reuse, R17 ;  /* 0x0000000010107223 */ /* 0x080fe20000000011 */
[----:B------:R-:W-:Y:S01]  /*274e0*/  FFMA R17, R18, R0, R97 ;  /* 0x0000000012117223 */ /* 0x000fe20000000061 */
[----:B------:R-:W-:Y:S02]  /*274f0*/  HADD2.F32 R18, -RZ, R5.H0_H0 ;  /* 0x20000005ff127230 */ /* 0x000fe40000004100 */
[--C-:B-1----:R-:W-:Y:S02]  /*27500*/  HADD2.F32 R12, -RZ, R6.reuse.H0_H0 ;  /* 0x20000006ff0c7230 */ /* 0x102fe40000004100 */
[----:B------:R-:W-:Y:S01]  /*27510*/  FMUL R15, R100, R2 ;  /* 0x00000002640f7220 */ /* 0x000fe20000400000 */
[-C--:B------:R-:W-:Y:S01]  /*27520*/  FFMA R13, R18, R0.reuse, R19 ;  /* 0x00000000120d7223 */ /* 0x080fe20000000013 */
[----:B------:R-:W-:Y:S01]  /*27530*/  FFMA R14, R20, R0, R99 ;  /* 0x00000000140e7223 */ /* 0x000fe20000000063 */
[----:B------:R-:W-:-:S02]  /*27540*/  HADD2.F32 R18, -RZ, R6.H1_H1 ;  /* 0x30000006ff127230 */ /* 0x000fc40000004100 */
[----:B------:R-:W-:Y:S01]  /*27550*/  FFMA R15, R12, R0, R15 ;  /* 0x000000000c0f7223 */ /* 0x000fe2000000000f */
[--C-:B------:R-:W-:Y:S02]  /*27560*/  HADD2.F32 R12, -RZ, R7.reuse.H0_H0 ;  /* 0x20000007ff0c7230 */ /* 0x100fe40000004100 */
[----:B------:R-:W-:Y:S01]  /*27570*/  FMUL R19, R102, R2 ;  /* 0x0000000266137220 */ /* 0x000fe20000400000 */
[----:B------:R-:W-:Y:S02]  /*27580*/  HADD2.F32 R20, -RZ, R7.H1_H1 ;  /* 0x30000007ff147230 */ /* 0x000fe40000004100 */
[-C--:B------:R-:W-:Y:S01]  /*27590*/  FFMA R18, R18, R0.reuse, R101 ;  /* 0x0000000012127223 */ /* 0x080fe20000000065 */
[----:B------:R-:W-:Y:S01]  /*275a0*/  F2FP.F16.F32.PACK_AB R13, R14, R13 ;  /* 0x0000000d0e0d723e */ /* 0x000fe200000000ff */
[----:B------:R-:W-:Y:S01]  /*275b0*/  FFMA R19, R12, R0, R19 ;  /* 0x000000000c137223 */ /* 0x000fe20000000013 */
        /* <DEDUP_REMOVED lines=19> */
.L_x_165:
[----:B------:R-:W-:Y:S05]  /*276f0*/  BSYNC B0 ;  /* 0x0000000000007941 */ /* 0x000fea0003800000 */
.L_x_164:
[----:B------:R-:W-:Y:S06]  /*27700*/  BAR.SYNC.DEFER_BLOCKING 0x1, 0x80 ;  /* 0x0042000000007b1d */ /* 0x000fec0000010000 */
[----:B------:R-:W-:Y:S05]  /*27710*/  @!P0 BRA `(.L_x_166) ;  /* 0x0000000000048947 */ /* 0x000fea0003800000 */
[----:B------:R-:W-:Y:S01]  /*27720*/  BPT.TRAP 0x1 ;  /* 0x000000040000795c */ /* 0x000fe20000300000 */
.L_x_166:
[----:B------:R-:W-:Y:S01]  /*27730*/  SYNCS.ARRIVE.TRANS64.RED.A1T0 RZ, [UR6], RZ ;  /* 0x000000ffffff79a7 */ /* 0x000fe20008100406 */
[----:B------:R-:W-:Y:S05]  /*27740*/  @!P0 BRA `(.L_x_167) ;  /* 0x0000000000048947 */ /* 0x000fea0003800000 */
[----:B------:R-:W-:Y:S01]  /*27750*/  BPT.TRAP 0x1 ;  /* 0x000000040000795c */ /* 0x000fe20000300000 */
.L_x_167:
[----:B------:R-:W2:Y:S02]  /*27760*/  SYNCS.PHASECHK.TRANS64.TRYWAIT P3, [UR47+0x344b0], R25 ;  /* 0x0344b019ff0075a7 */ /* 0x000ea4000806016f */
[----:B--2---:R-:W-:Y:S05]  /*27770*/  @!P3 BRA `(.L_x_168) ;  /* 0x000000d4007cb947 */ /* 0x004fea0003800000 */
.L_x_561:
        /* <DEDUP_REMOVED lines=21> */
[----:B-1----:R-:W-:-:S02]  /*278d0*/  HADD2.F32 R14, -RZ, R8.H1_H1 ;  /* 0x30000008ff0e7230 */ /* 0x002fc40000004100 */
[-C--:B--2---:R-:W-:Y:S01]  /*278e0*/  FMUL R13, R13, R2.reuse ;  /* 0x000000020d0d7220 */ /* 0x084fe20000400000 */
[----:B---3--:R-:W-:Y:S01]  /*278f0*/  FMUL R15, R12, R2 ;  /* 0x000000020c0f7220 */ /* 0x008fe20000400000 */
[----:B------:R-:W-:-:S03]  /*27900*/  HADD2.F32 R12, -RZ, R8.H0_H0 ;  /* 0x20000008ff0c7230 */ /* 0x000fc60000004100 */
[-C--:B------:R-:W-:Y:S01]  /*27910*/  FFMA R15, R14, R0.reuse, R15 ;  /* 0x000000000e0f7223 */ /* 0x080fe2000000000f */
[--C-:B------:R-:W-:Y:S02]  /*27920*/  HADD2.F32 R14, -RZ, R9.reuse.H0_H0 ;  /* 0x20000009ff0e7230 */ /* 0x100fe40000004100 */
[----:B------:R-:W-:Y:S01]  /*27930*/  FFMA R12, R12, R0, R13 ;  /* 0x000000000c0c7223 */ /* 0x000fe2000000000d */
[-C--:B----4-:R-:W-:Y:S01]  /*27940*/  FMUL R13, R17, R2.reuse ;  /* 0x00000002110d7220 */ /* 0x090fe20000400000 */
[----:B-----5:R-:W-:Y:S01]  /*27950*/  FMUL R17, R16, R2 ;  /* 0x0000000210117220 */ /* 0x020fe20000400000 */
[----:B------:R-:W-:Y:S02]  /*27960*/  HADD2.F32 R16, -RZ, R9.H1_H1 ;  /* 0x30000009ff107230 */ /* 0x000fe40000004100 */
[----:B------:R-:W-:Y:S01]  /*27970*/  FFMA R13, R14, R0, R13 ;  /* 0x000000000e0d7223 */ /* 0x000fe2000000000d */
[----:B------:R-:W-:Y:S01]  /*27980*/  F2FP.F16.F32.PACK_AB R12, R15, R12 ;  /* 0x0000000c0f0c723e */ /* 0x000fe200000000ff */
[----:B------:R-:W-:Y:S01]  /*27990*/  FMUL R15, R32, R2 ;  /* 0x00000002200f7220 */ /* 0x000fe20000400000 */
[----:B------:R-:W-:Y:S01]  /*279a0*/  FFMA R14, R16, R0, R17 ;  /* 0x00000000100e7223 */ /* 0x000fe20000000011 */
[----:B------:R-:W-:-:S02]  /*279b0*/  HADD2.F32 R16, -RZ, R10.H1_H1 ;  /* 0x3000000aff107230 */ /* 0x000fc40000004100 */
[----:B------:R-:W-:Y:S02]  /*279c0*/  FMUL R17, R31, R2 ;  /* 0x000000021f117220 */ /* 0x000fe40000400000 */
[----:B------:R-:W-:Y:S01]  /*279d0*/  F2FP.F16.F32.PACK_AB R13, R14, R13 ;  /* 0x0000000d0e0d723e */ /* 0x000fe200000000ff */
[----:B------:R-:W-:-:S05]  /*279e0*/  HADD2.F32 R14, -RZ, R10.H0_H0 ;  /* 0x2000000aff0e7230 */ /* 0x000fca0000004100 */
[-C--:B------:R-:W-:Y:S01]  /*279f0*/  FFMA R14, R14, R0.reuse, R15 ;  /* 0x000000000e0e7223 */ /* 0x080fe2000000000f */
[----:B------:R-:W-:Y:S01]  /*27a00*/  FFMA R15, R16, R0, R17 ;  /* 0x00000000100f7223 */ /* 0x000fe20000000011 */
[-C--:B------:R-:W-:Y:S01]  /*27a10*/  FMUL R17, R19, R2.reuse ;  /* 0x0000000213117220 */ /* 0x080fe20000400000 */
[----:B------:R-:W-:Y:S01]  /*27a20*/  FMUL R19, R18, R2 ;  /* 0x0000000212137220 */ /* 0x000fe20000400000 */
[--C-:B------:R-:W-:Y:S02]  /*27a30*/  HADD2.F32 R16, -RZ, R11.reuse.H0_H0 ;  /* 0x2000000bff107230 */ /* 0x100fe40000004100 */
[----:B------:R-:W-:Y:S01]  /*27a40*/  HADD2.F32 R18, -RZ, R11.H1_H1 ;  /* 0x3000000bff127230 */ /* 0x000fe20000004100 */
[----:B------:R-:W-:Y:S02]  /*27a50*/  F2FP.F16.F32.PACK_AB R14, R15, R14 ;  /* 0x0000000e0f0e723e */ /* 0x000fe400000000ff */
[-C--:B------:R-:W-:Y:S02]  /*27a60*/  FFMA R16, R16, R0.reuse, R17 ;  /* 0x0000000010107223 */ /* 0x080fe40000000011 */
[----:B------:R-:W-:Y:S01]  /*27a70*/  FFMA R17, R18, R0, R19 ;  /* 0x0000000012117223 */ /* 0x000fe20000000013 */
[-C--:B------:R-:W-:Y:S01]  /*27a80*/  FMUL R19, R21, R2.reuse ;  /* 0x0000000215137220 */ /* 0x080fe20000400000 */
[----:B------:R-:W-:Y:S01]  /*27a90*/  FMUL R21, R20, R2 ;  /* 0x0000000214157220 */ /* 0x000fe20000400000 */
[----:B------:R-:W-:-:S02]  /*27aa0*/  HADD2.F32 R18, -RZ, R4.H0_H0 ;  /* 0x20000004ff127230 */ /* 0x000fc40000004100 */
[----:B------:R-:W-:Y:S01]  /*27ab0*/  HADD2.F32 R20, -RZ, R4.H1_H1 ;  /* 0x30000004ff147230 */ /* 0x000fe20000004100 */
[----:B------:R-:W-:Y:S02]  /*27ac0*/  F2FP.F16.F32.PACK_AB R15, R17, R16 ;  /* 0x00000010110f723e */ /* 0x000fe400000000ff */
[-C--:B------:R-:W-:Y:S02]  /*27ad0*/  FFMA R18, R18, R0.reuse, R19 ;  /* 0x0000000012127223 */ /* 0x080fe40000000013 */
[----:B------:R-:W-:Y:S01]  /*27ae0*/  FFMA R19, R20, R0, R21 ;  /* 0x0000000014137223 */ /* 0x000fe20000000015 */
[-C--:B------:R-:W-:Y:S01]  /*27af0*/  FMUL R21, R27, R2.reuse ;  /* 0x000000021b157220 */ /* 0x080fe20000400000 */
[----:B------:R-:W-:Y:S01]  /*27b00*/  FMUL R27, R24, R2 ;  /* 0x00000002181b7220 */ /* 0x000fe20000400000 */
[--C-:B------:R-:W-:Y:S01]  /*27b10*/  HADD2.F32 R20, -RZ, R5.reuse.H0_H0 ;  /* 0x20000005ff147230 */ /* 0x100fe20000004100 */
[----:B------:R1:W-:Y:S01]  /*27b20*/  STSM.16.MT88.4 [R3+0x30000], R12 ;  /* 0x0300000c03007844 */ /* 0x0003e20000004200 */
[----:B------:R-:W-:Y:S01]  /*27b30*/  HADD2.F32 R24, -RZ, R5.H1_H1 ;  /* 0x30000005ff187230 */ /* 0x000fe20000004100 */
[----:B------:R-:W-:-:S02]  /*27b40*/  F2FP.F16.F32.PACK_AB R16, R19, R18 ;  /* 0x000000121310723e */ /* 0x000fc400000000ff */
[-C--:B------:R-:W-:Y:S02]  /*27b50*/  FFMA R21, R20, R0.reuse, R21 ;  /* 0x0000000014157223 */ /* 0x080fe40000000015 */
[----:B------:R-:W-:Y:S01]  /*27b60*/  FFMA R20, R24, R0, R27 ;  /* 0x0000000018147223 */ /* 0x000fe2000000001b */
[-C--:B------:R-:W-:Y:S01]  /*27b70*/  FMUL R27, R29, R2.reuse ;  /* 0x000000021d1b7220 */ /* 0x080fe20000400000 */
[-C--:B------:R-:W-:Y:S01]  /*27b80*/  FMUL R29, R26, R2.reuse ;  /* 0x000000021a1d7220 */ /* 0x080fe20000400000 */
[--C-:B------:R-:W-:Y:S02]  /*27b90*/  HADD2.F32 R24, -RZ, R6.reuse.H0_H0 ;  /* 0x20000006ff187230 */ /* 0x100fe40000004100 */
[----:B------:R-:W-:Y:S01]  /*27ba0*/  FMUL R31, R28, R2 ;  /* 0x000000021c1f7220 */ /* 0x000fe20000400000 */
[----:B------:R-:W-:Y:S01]  /*27bb0*/  HADD2.F32 R26, -RZ, R6.H1_H1 ;  /* 0x30000006ff1a7230 */ /* 0x000fe20000004100 */
[----:B------:R-:W-:Y:S01]  /*27bc0*/  F2FP.F16.F32.PACK_AB R17, R20, R21 ;  /* 0x000000151411723e */ /* 0x000fe200000000ff */
[----:B------:R-:W-:-:S02]  /*27bd0*/  HADD2.F32 R28, -RZ, R7.H1_H1 ;  /* 0x30000007ff1c7230 */ /* 0x000fc40000004100 */
[-C--:B------:R-:W-:Y:S01]  /*27be0*/  FFMA R27, R24, R0.reuse, R27 ;  /* 0x00000000181b7223 */ /* 0x080fe2000000001b */
[----:B------:R-:W-:Y:S01]  /*27bf0*/  FFMA R24, R26, R0, R29 ;  /* 0x000000001a187223 */ /* 0x000fe2000000001d */
[----:B------:R-:W-:Y:S02]  /*27c00*/  HADD2.F32 R26, -RZ, R7.H0_H0 ;  /* 0x20000007ff1a7230 */ /* 0x000fe40000004100 */
[----:B------:R-:W-:Y:S02]  /*27c10*/  FMUL R29, R30, R2 ;  /* 0x000000021e1d7220 */ /* 0x000fe40000400000 */
[----:B------:R-:W-:Y:S02]  /*27c20*/  F2FP.F16.F32.PACK_AB R18, R24, R27 ;  /* 0x0000001b1812723e */ /* 0x000fe400000000ff */
[-C--:B------:R-:W-:Y:S01]  /*27c30*/  FFMA R29, R26, R0.reuse, R29 ;  /* 0x000000001a1d7223 */ /* 0x080fe2000000001d */
[----:B------:R-:W-:-:S05]  /*27c40*/  FFMA R26, R28, R0, R31 ;  /* 0x000000001c1a7223 */ /* 0x000fca000000001f */
        /* <DEDUP_REMOVED lines=16> */
.L_x_170:
[----:B------:R-:W-:Y:S05]  /*27d50*/  BSYNC B0 ;  /* 0x0000000000007941 */ /* 0x000fea0003800000 */
.L_x_169:
[----:B------:R-:W-:Y:S06]  /*27d60*/  BAR.SYNC.DEFER_BLOCKING 0x1, 0x80 ;  /* 0x0042000000007b1d */ /* 0x000fec0000010000 */
[----:B------:R-:W-:Y:S05]  /*27d70*/  @!P0 BRA `(.L_x_171) ;  /* 0x0000000000048947 */ /* 0x000fea0003800000 */
[----:B------:R-:W-:Y:S01]  /*27d80*/  BPT.TRAP 0x1 ;  /* 0x000000040000795c */ /* 0x000fe20000300000 */
.L_x_171:
[----:B------:R-:W-:Y:S01]  /*27d90*/  SYNCS.ARRIVE.TRANS64.RED.A1T0 RZ, [UR7], RZ ;  /* 0x000000ffffff79a7 */ /* 0x000fe20008100407 */
[----:B------:R-:W-:Y:S05]  /*27da0*/  @!P0 BRA `(.L_x_172) ;  /* 0x0000000000048947 */ /* 0x000fea0003800000 */
[----:B------:R-:W-:Y:S01]  /*27db0*/  BPT.TRAP 0x1 ;  /* 0x000000040000795c */ /* 0x000fe20000300000 */
.L_x_172:
[----:B------:R-:W2:Y:S02]  /*27dc0*/  SYNCS.PHASECHK.TRANS64.TRYWAIT P3, [UR47+0x344b8], R25 ;  /* 0x0344b819ff0075a7 */ /* 0x000ea4000806016f */
[----:B--2---:R-:W-:Y:S05]  /*27dd0*/  @!P3 BRA `(.L_x_173) ;  /* 0x000000cc00fcb947 */ /* 0x004fea0003800000 */
.L_x_562:
        /* <DEDUP_REMOVED lines=21> */
[----:B-1----:R-:W-:-:S02]  /*27f30*/  HADD2.F32 R16, -RZ, R9.H0_H0 ;  /* 0x20000009ff107230 */ /* 0x002fc40000004100 */
[----:B------:R-:W-:Y:S02]  /*27f40*/  HADD2.F32 R18, -RZ, R9.H1_H1 ;  /* 0x30000009ff127230 */ /* 0x000fe40000004100 */
[-C--:B--2---:R-:W-:Y:S01]  /*27f50*/  FMUL R13, R13, R2.reuse ;  /* 0x000000020d0d7220 */ /* 0x084fe20000400000 */
[-C--:B---3--:R-:W-:Y:S01]  /*27f60*/  FMUL R15, R14, R2.reuse ;  /* 0x000000020e0f7220 */ /* 0x088fe20000400000 */
[--C-:B------:R-:W-:Y:S02]  /*27f70*/  HADD2.F32 R14, -RZ, R8.reuse.H1_H1 ;  /* 0x30000008ff0e7230 */ /* 0x100fe40000004100 */
[-C--:B----4-:R-:W-:Y:S01]  /*27f80*/  FMUL R17, R12, R2.reuse ;  /* 0x000000020c117220 */ /* 0x090fe20000400000 */
[----:B------:R-:W-:Y:S02]  /*27f90*/  HADD2.F32 R12, -RZ, R8.H0_H0 ;  /* 0x20000008ff0c7230 */ /* 0x000fe40000004100 */
[----:B-----5:R-:W-:-:S03]  /*27fa0*/  FMUL R19, R19, R2 ;  /* 0x0000000213137220 */ /* 0x020fc60000400000 */
[-C--:B------:R-:W-:Y:S01]  /*27fb0*/  FFMA R12, R12, R0.reuse, R13 ;  /* 0x000000000c0c7223 */ /* 0x080fe2000000000d */
[-C--:B------:R-:W-:Y:S01]  /*27fc0*/  FFMA R13, R14, R0.reuse, R15 ;  /* 0x000000000e0d7223 */ /* 0x080fe2000000000f */
[-C--:B------:R-:W-:Y:S01]  /*27fd0*/  FFMA R14, R16, R0.reuse, R17 ;  /* 0x00000000100e7223 */ /* 0x080fe20000000011 */
[----:B------:R-:W-:Y:S01]  /*27fe0*/  FFMA R15, R18, R0, R19 ;  /* 0x00000000120f7223 */ /* 0x000fe20000000013 */
[--C-:B------:R-:W-:Y:S02]  /*27ff0*/  HADD2.F32 R16, -RZ, R10.reuse.H0_H0 ;  /* 0x2000000aff107230 */ /* 0x100fe40000004100 */
[-C--:B------:R-:W-:Y:S01]  /*28000*/  FMUL R17, R24, R2.reuse ;  /* 0x0000000218117220 */ /* 0x080fe20000400000 */
[----:B------:R-:W-:Y:S01]  /*28010*/  FMUL R19, R21, R2 ;  /* 0x0000000215137220 */ /* 0x000fe20000400000 */
[----:B------:R-:W-:Y:S01]  /*28020*/  HADD2.F32 R18, -RZ, R10.H1_H1 ;  /* 0x3000000aff127230 */ /* 0x000fe20000004100 */
[----:B------:R-:W-:Y:S01]  /*28030*/  F2FP.F16.F32.PACK_AB R12, R13, R12 ;  /* 0x0000000c0d0c723e */ /* 0x000fe200000000ff */
[----:B------:R-:W-:-:S02]  /*28040*/  HADD2.F32 R24, -RZ, R11.H1_H1 ;  /* 0x3000000bff187230 */ /* 0x000fc40000004100 */
[----:B------:R-:W-:Y:S01]  /*28050*/  FMUL R21, R20, R2 ;  /* 0x0000000214157220 */ /* 0x000fe20000400000 */
[----:B------:R-:W-:Y:S02]  /*28060*/  HADD2.F32 R20, -RZ, R11.H0_H0 ;  /* 0x2000000bff147230 */ /* 0x000fe40000004100 */
[-C--:B------:R-:W-:Y:S01]  /*28070*/  FFMA R17, R16, R0.reuse, R17 ;  /* 0x0000000010117223 */ /* 0x080fe20000000011 */
[----:B------:R-:W-:Y:S01]  /*28080*/  FFMA R16, R18, R0, R19 ;  /* 0x0000000012107223 */ /* 0x000fe20000000013 */
[----:B------:R-:W-:Y:S01]  /*28090*/  FMUL R27, R27, R2 ;  /* 0x000000021b1b7220 */ /* 0x000fe20000400000 */
[----:B------:R-:W-:Y:S01]  /*280a0*/  F2FP.F16.F32.PACK_AB R13, R15, R14 ;  /* 0x0000000e0f0d723e */ /* 0x000fe200000000ff */
[----:B------:R-:W-:Y:S01]  /*280b0*/  FFMA R21, R20, R0, R21 ;  /* 0x0000000014157223 */ /* 0x000fe20000000015 */
[--C-:B------:R-:W-:Y:S02]  /*280c0*/  HADD2.F32 R20, -RZ, R4.reuse.H0_H0 ;  /* 0x20000004ff147230 */ /* 0x100fe40000004100 */
[----:B------:R-:W-:Y:S01]  /*280d0*/  FMUL R19, R29, R2 ;  /* 0x000000021d137220 */ /* 0x000fe20000400000 */
[----:B------:R-:W-:Y:S01]  /*280e0*/  FFMA R18, R24, R0, R27 ;  /* 0x0000000018127223 */ /* 0x000fe2000000001b */
[----:B------:R-:W-:Y:S01]  /*280f0*/  HADD2.F32 R24, -RZ, R4.H1_H1 ;  /* 0x30000004ff187230 */ /* 0x000fe20000004100 */
[----:B------:R-:W-:Y:S01]  /*28100*/  F2FP.F16.F32.PACK_AB R14, R16, R17 ;  /* 0x00000011100e723e */ /* 0x000fe200000000ff */
[----:B------:R-:W-:Y:S01]  /*28110*/  FMUL R27, R28, R2 ;  /* 0x000000021c1b7220 */ /* 0x000fe20000400000 */
[----:B------:R-:W-:-:S02]  /*28120*/  HADD2.F32 R28, -RZ, R5.H1_H1 ;  /* 0x30000005ff1c7230 */ /* 0x000fc40000004100 */
[----:B------:R-:W-:Y:S01]  /*28130*/  FFMA R19, R20, R0, R19 ;  /* 0x0000000014137223 */ /* 0x000fe20000000013 */
[----:B------:R-:W-:Y:S01]  /*28140*/  F2FP.F16.F32.PACK_AB R15, R18, R21 ;  /* 0x00000015120f723e */ /* 0x000fe200000000ff */
[----:B------:R-:W-:Y:S01]  /*28150*/  FMUL R29, R26, R2 ;  /* 0x000000021a1d7220 */ /* 0x000fe20000400000 */
[----:B------:R-:W-:Y:S02]  /*28160*/  HADD2.F32 R26, -RZ, R5.H0_H0 ;  /* 0x20000005ff1a7230 */ /* 0x000fe40000004100 */
[----:B------:R-:W-:Y:S01]  /*28170*/  FFMA R20, R24, R0, R27 ;  /* 0x0000000018147223 */ /* 0x000fe2000000001b */
[----:B------:R-:W-:Y:S01]  /*28180*/  FMUL R31, R31, R2 ;  /* 0x000000021f1f7220 */ /* 0x000fe20000400000 */
[----:B------:R1:W-:Y:S01]  /*28190*/  STSM.16.MT88.4 [R3+0x31000], R12 ;  /* 0x0310000c03007844 */ /* 0x0003e20000004200 */
[-C--:B------:R-:W-:Y:S01]  /*281a0*/  FFMA R29, R26, R0.reuse, R29 ;  /* 0x000000001a1d7223 */ /* 0x080fe2000000001d */
[--C-:B------:R-:W-:Y:S02]  /*281b0*/  HADD2.F32 R26, -RZ, R6.reuse.H0_H0 ;  /* 0x20000006ff1a7230 */ /* 0x100fe40000004100 */
[----:B------:R-:W-:Y:S01]  /*281c0*/  FFMA R24, R28, R0, R31 ;  /* 0x000000001c187223 */ /* 0x000fe2000000001f */
[-C--:B------:R-:W-:Y:S01]  /*281d0*/  FMUL R27, R33, R2.reuse ;  /* 0x00000002211b7220 */ /* 0x080fe20000400000 */
        /* <DEDUP_REMOVED lines=9> */
[----:B------:R-:W-:Y:S02]  /*28270*/  FMUL R35, R34, R2 ;  /* 0x0000000222237220 */ /* 0x000fe40000400000 */
[-C--:B------:R-:W-:Y:S02]  /*28280*/  FFMA R33, R30, R0.reuse, R33 ;  /* 0x000000001e217223 */ /* 0x080fe40000000021 */
[----:B------:R-:W-:Y:S01]  /*28290*/  F2FP.F16.F32.PACK_AB R18, R26, R27 ;  /* 0x0000001b1a12723e */ /* 0x000fe200000000ff */
        /* <DEDUP_REMOVED lines=17> */
.L_x_175:
[----:B------:R-:W-:Y:S05]  /*283b0*/  BSYNC B0 ;  /* 0x0000000000007941 */ /* 0x000fea0003800000 */
.L_x_174:
[----:B------:R-:W-:Y:S06]  /*283c0*/  BAR.SYNC.DEFER_BLOCKING 0x1, 0x80 ;  /* 0x0042000000007b1d */ /* 0x000fec0000010000 */
[----:B------:R-:W-:Y:S05]  /*283d0*/  @!P0 BRA `(.L_x_176) ;  /* 0x0000000000048947 */ /* 0x000fea0003800000 */
[----:B------:R-:W-:Y:S01]  /*283e0*/  BPT.TRAP 0x1 ;  /* 0x000000040000795c */ /* 0x000fe20000300000 */
.L_x_176:
[----:B------:R-:W-:Y:S01]  /*283f0*/  SYNCS.ARRIVE.TRANS64.RED.A1T0 RZ, [UR4], RZ ;  /* 0x000000ffffff79a7 */ /* 0x000fe20008100404 */
[----:B------:R-:W-:Y:S05]  /*28400*/  @!P0 BRA `(.L_x_177) ;  /* 0x0000000000048947 */ /* 0x000fea0003800000 */
[----:B------:R-:W-:Y:S01]  /*28410*/  BPT.TRAP 0x1 ;  /* 0x000000040000795c */ /* 0x000fe20000300000 */
.L_x_177:
[----:B------:R-:W2:Y:S02]  /*28420*/  SYNCS.PHASECHK.TRANS64.TRYWAIT P3, [UR47+0x344c0], R25 ;  /* 0x0344c019ff0075a7 */ /* 0x000ea4000806016f */
[----:B--2---:R-:W-:Y:S05]  /*28430*/  @!P3 BRA `(.L_x_178) ;  /* 0x000000c8007cb947 */ /* 0x004fea0003800000 */
.L_x_563:
        /* <DEDUP_REMOVED lines=26> */
[----:B----4-:R-:W-:Y:S01]  /*285e0*/  FMUL R17, R12, R2 ;  /* 0x000000020c117220 */ /* 0x010fe20000400000 */
[----:B------:R-:W-:Y:S02]  /*285f0*/  HADD2.F32 R12, -RZ, R8.H0_H0 ;  /* 0x20000008ff0c7230 */ /* 0x000fe40000004100 */
[----:B------:R-:W-:Y:S01]  /*28600*/  FFMA R15, R14, R0, R15 ;  /* 0x000000000e0f7223 */ /* 0x000fe2000000000f */
[----:B-----5:R-:W-:-:S02]  /*28610*/  FMUL R19, R19, R2 ;  /* 0x0000000213137220 */ /* 0x020fc40000400000 */
[-C--:B------:R-:W-:Y:S01]  /*28620*/  FFMA R12, R12, R0.reuse, R13 ;  /* 0x000000000c0c7223 */ /* 0x080fe2000000000d */
[-C--:B------:R-:W-:Y:S01]  /*28630*/  FFMA R13, R16, R0.reuse, R17 ;  /* 0x00000000100d7223 */ /* 0x080fe20000000011 */
[----:B------:R-:W-:Y:S01]  /*28640*/  FFMA R14, R18, R0, R19 ;  /* 0x00000000120e7223 */ /* 0x000fe20000000013 */
[--C-:B------:R-:W-:Y:S02]  /*28650*/  HADD2.F32 R16, -RZ, R10.reuse.H0_H0 ;  /* 0x2000000aff107230 */ /* 0x100fe40000004100 */
[-C--:B------:R-:W-:Y:S01]  /*28660*/  FMUL R17, R24, R2.reuse ;  /* 0x0000000218117220 */ /* 0x080fe20000400000 */
[----:B------:R-:W-:Y:S02]  /*28670*/  HADD2.F32 R18, -RZ, R10.H1_H1 ;  /* 0x3000000aff127230 */ /* 0x000fe40000004100 */
[----:B------:R-:W-:Y:S01]  /*28680*/  FMUL R19, R21, R2 ;  /* 0x0000000215137220 */ /* 0x000fe20000400000 */
[--C-:B------:R-:W-:Y:S02]  /*28690*/  HADD2.F32 R24, -RZ, R11.reuse.H1_H1 ;  /* 0x3000000bff187230 */ /* 0x100fe40000004100 */
[----:B------:R-:W-:Y:S01]  /*286a0*/  FFMA R17, R16, R0, R17 ;  /* 0x0000000010117223 */ /* 0x000fe20000000011 */
[----:B------:R-:W-:Y:S01]  /*286b0*/  F2FP.F16.F32.PACK_AB R13, R14, R13 ;  /* 0x0000000d0e0d723e */ /* 0x000fe200000000ff */
[----:B------:R-:W-:Y:S01]  /*286c0*/  FMUL R21, R20, R2 ;  /* 0x0000000214157220 */ /* 0x000fe20000400000 */
[----:B------:R-:W-:-:S02]  /*286d0*/  HADD2.F32 R20, -RZ, R11.H0_H0 ;  /* 0x2000000bff147230 */ /* 0x000fc40000004100 */
[----:B------:R-:W-:Y:S01]  /*286e0*/  FFMA R16, R18, R0, R19 ;  /* 0x0000000012107223 */ /* 0x000fe20000000013 */
[----:B------:R-:W-:Y:S01]  /*286f0*/  F2FP.F16.F32.PACK_AB R12, R15, R12 ;  /* 0x0000000c0f0c723e */ /* 0x000fe200000000ff */
[----:B------:R-:W-:Y:S01]  /*28700*/  FMUL R27, R27, R2 ;  /* 0x000000021b1b7220 */ /* 0x000fe20000400000 */
        /* <DEDUP_REMOVED lines=48> */
.L_x_180:
[----:B------:R-:W-:Y:S05]  /*28a10*/  BSYNC B0 ;  /* 0x0000000000007941 */ /* 0x000fea0003800000 */
.L_x_179:
[----:B------:R-:W-:Y:S06]  /*28a20*/  BAR.SYNC.DEFER_BLOCKING 0x1, 0x80 ;  /* 0x0042000000007b1d */ /* 0x000fec0000010000 */
[----:B------:R-:W-:Y:S05]  /*28a30*/  @!P0 BRA `(.L_x_181) ;  /* 0x0000000000048947 */ /* 0x000fea0003800000 */
[----:B------:R-:W-:Y:S01]  /*28a40*/  BPT.TRAP 0x1 ;  /* 0x000000040000795c */ /* 0x000fe20000300000 */
.L_x_181:
[----:B------:R-:W-:Y:S01]  /*28a50*/  SYNCS.ARRIVE.TRANS64.RED.A1T0 RZ, [UR5], RZ ;  /* 0x000000ffffff79a7 */ /* 0x000fe20008100405 */
[----:B------:R-:W-:Y:S05]  /*28a60*/  @!P0 BRA `(.L_x_182) ;  /* 0x0000000000048947 */ /* 0x000fea0003800000 */
[----:B------:R-:W-:Y:S01]  /*28a70*/  BPT.TRAP 0x1 ;  /* 0x000000040000795c */ /* 0x000fe20000300000 */
.L_x_182:
[----:B------:R-:W2:Y:S02]  /*28a80*/  SYNCS.PHASECHK.TRANS64.TRYWAIT P3, [UR47+0x344c8], R25 ;  /* 0x0344c819ff0075a7 */ /* 0x000ea4000806016f */
[----:B--2---:R-:W-:Y:S05]  /*28a90*/  @!P3 BRA `(.L_x_183) ;  /* 0x000000c000fcb947 */ /* 0x004fea0003800000 */
.L_x_564:
[----:B------:R-:W-:Y:S05]  /*28aa0*/  @P1 WARPSYNC.ALL ;  /* 0x0000000000001948 */ /* 0x000fea0003800000 */
[----:B------:R-:W2:Y:S01]  /*28ab0*/  @P1 LDSM.16.MT88.4 R8, [R3+0x33000] ;  /* 0x033000000308183b */ /* 0x000ea20000004200 */
[-C--:B-1----:R-:W-:Y:S01]  /*28ac0*/  FMUL R13, R104, R2.reuse ;  /* 0x00000002680d7220 */ /* 0x082fe20000400000 */
[-C--:B------:R-:W-:Y:S01]  /*28ad0*/  FMUL R105, R105, R2.reuse ;  /* 0x0000000269697220 */ /* 0x080fe20000400000 */
[-C--:B------:R-:W-:Y:S01]  /*28ae0*/  FMUL R15, R106, R2.reuse ;  /* 0x000000026a0f7220 */ /* 0x080fe20000400000 */
[----:B------:R-:W1:Y:S01]  /*28af0*/  @P1 LDSM.16.MT88.4 R4, [R3+0x33800] ;  /* 0x033800000304183b */ /* 0x000e620000004200 */
[-C--:B------:R-:W-:Y:S01]  /*28b00*/  FMUL R107, R107, R2.reuse ;  /* 0x000000026b6b7220 */ /* 0x080fe20000400000 */
        /* <DEDUP_REMOVED lines=11> */
[----:B------:R-:W-:Y:S05]  /*28bc0*/  WARPSYNC.ALL ;  /* 0x0000000000007948 */ /* 0x000fea0003800000 */
[----:B------:R-:W-:Y:S01]  /*28bd0*/  BSSY B0, `(.L_x_184) ;  /* 0x000003a000007945 */ /* 0x000fe20003800000 */
[----:B--2---:R-:W-:-:S02]  /*28be0*/  HADD2.F32 R12, -RZ, R8.H0_H0 ;  /* 0x20000008ff0c7230 */ /* 0x004fc40000004100 */
[----:B------:R-:W-:Y:S02]  /*28bf0*/  HADD2.F32 R14, -RZ, R8.H1_H1 ;  /* 0x30000008ff0e7230 */ /* 0x000fe40000004100 */
[--C-:B------:R-:W-:Y:S02]  /*28c00*/  HADD2.F32 R16, -RZ, R9.reuse.H0_H0 ;  /* 0x20000009ff107230 */ /* 0x100fe40000004100 */
[-C--:B------:R-:W-:Y:S01]  /*28c10*/  FFMA R12, R12, R0.reuse, R13 ;  /* 0x000000000c0c7223 */ /* 0x080fe2000000000d */
[----:B------:R-:W-:Y:S02]  /*28c20*/  HADD2.F32 R18, -RZ, R9.H1_H1 ;  /* 0x30000009ff127230 */ /* 0x000fe40000004100 */
[-C--:B------:R-:W-:Y:S01]  /*28c30*/  FFMA R105, R14, R0.reuse, R105 ;  /* 0x000000000e697223 */ /* 0x080fe20000000069 */
[----:B------:R-:W-:Y:S02]  /*28c40*/  HADD2.F32 R20, -RZ, R11.H0_H0 ;  /* 0x2000000bff147230 */ /* 0x000fe40000004100 */
[----:B------:R-:W-:Y:S01]  /*28c50*/  FFMA R13, R16, R0, R15 ;  /* 0x00000000100d7223 */ /* 0x000fe2000000000f */
[----:B------:R-:W-:-:S02]  /*28c60*/  HADD2.F32 R16, -RZ, R10.H0_H0 ;  /* 0x2000000aff107230 */ /* 0x000fc40000004100 */
[----:B------:R-:W-:Y:S01]  /*28c70*/  FFMA R14, R18, R0, R107 ;  /* 0x00000000120e7223 */ /* 0x000fe2000000006b */
[----:B------:R-:W-:Y:S01]  /*28c80*/  FMUL R15, R108, R2 ;  /* 0x000000026c0f7220 */ /* 0x000fe20000400000 */
[----:B------:R-:W-:Y:S02]  /*28c90*/  HADD2.F32 R18, -RZ, R10.H1_H1 ;  /* 0x3000000aff127230 */ /* 0x000fe40000004100 */
[-C--:B------:R-:W-:Y:S01]  /*28ca0*/  FFMA R17, R20, R0.reuse, R17 ;  /* 0x0000000014117223 */ /* 0x080fe20000000011 */
[----:B------:R-:W-:Y:S02]  /*28cb0*/  HADD2.F32 R24, -RZ, R11.H1_H1 ;  /* 0x3000000bff187230 */ /* 0x000fe40000004100 */
[-C--:B------:R-:W-:Y:S01]  /*28cc0*/  FFMA R15, R16, R0.reuse, R15 ;  /* 0x00000000100f7223 */ /* 0x080fe2000000000f */
[----:B-1----:R-:W-:Y:S02]  /*28cd0*/  HADD2.F32 R20, -RZ, R4.H0_H0 ;  /* 0x20000004ff147230 */ /* 0x002fe40000004100 */
[----:B------:R-:W-:Y:S01]  /*28ce0*/  FFMA R16, R18, R0, R109 ;  /* 0x0000000012107223 */ /* 0x000fe2000000006d */
[----:B------:R-:W-:-:S02]  /*28cf0*/  HADD2.F32 R26, -RZ, R5.H0_H0 ;  /* 0x20000005ff1a7230 */ /* 0x000fc40000004100 */
[-C--:B------:R-:W-:Y:S01]  /*28d00*/  FFMA R18, R24, R0.reuse, R111 ;  /* 0x0000000018127223 */ /* 0x080fe2000000006f */
[----:B------:R-:W-:Y:S02]  /*28d10*/  HADD2.F32 R24, -RZ, R4.H1_H1 ;  /* 0x30000004ff187230 */ /* 0x000fe40000004100 */
[-C--:B------:R-:W-:Y:S01]  /*28d20*/  FFMA R19, R20, R0.reuse, R19 ;  /* 0x0000000014137223 */ /* 0x080fe20000000013 */
[----:B------:R-:W-:Y:S02]  /*28d30*/  HADD2.F32 R28, -RZ, R5.H1_H1 ;  /* 0x30000005ff1c7230 */ /* 0x000fe40000004100 */
[-C--:B------:R-:W-:Y:S01]  /*28d40*/  FFMA R21, R26, R0.reuse, R21 ;  /* 0x000000001a157223 */ /* 0x080fe20000000015 */
[----:B------:R-:W-:Y:S02]  /*28d50*/  HADD2.F32 R26, -RZ, R6.H0_H0 ;  /* 0x20000006ff1a7230 */ /* 0x000fe40000004100 */
[----:B------:R-:W-:Y:S01]  /*28d60*/  FFMA R20, R24, R0, R113 ;  /* 0x0000000018147223 */ /* 0x000fe20000000071 */
[----:B------:R-:W-:-:S02]  /*28d70*/  HADD2.F32 R30, -RZ, R7.H0_H0 ;  /* 0x20000007ff1e7230 */ /* 0x000fc40000004100 */
[-C--:B------:R-:W-:Y:S01]  /*28d80*/  FFMA R24, R28, R0.reuse, R115 ;  /* 0x000000001c187223 */ /* 0x080fe20000000073 */
[----:B------:R-:W-:Y:S02]  /*28d90*/  HADD2.F32 R28, -RZ, R6.H1_H1 ;  /* 0x30000006ff1c7230 */ /* 0x000fe40000004100 */
[-C--:B------:R-:W-:Y:S01]  /*28da0*/  FFMA R27, R26, R0.reuse, R27 ;  /* 0x000000001a1b7223 */ /* 0x080fe2000000001b */
[----:B------:R-:W-:Y:S02]  /*28db0*/  HADD2.F32 R32, -RZ, R7.H1_H1 ;  /* 0x30000007ff207230 */ /* 0x000fe40000004100 */
[-C--:B------:R-:W-:Y:S01]  /*28dc0*/  FFMA R29, R30, R0.reuse, R29 ;  /* 0x000000001e1d7223 */ /* 0x080fe2000000001d */
[----:B------:R-:W-:Y:S01]  /*28dd0*/  F2FP.F16.F32.PACK_AB R13, R14, R13 ;  /* 0x0000000d0e0d723e */ /* 0x000fe200000000ff */
[-C--:B------:R-:W-:Y:S01]  /*28de0*/  FFMA R26, R28, R0.reuse, R117 ;  /* 0x000000001c1a7223 */ /* 0x080fe20000000075 */
[----:B------:R-:W-:Y:S01]  /*28df0*/  F2FP.F16.F32.PACK_AB R14, R16, R15 ;  /* 0x0000000f100e723e */ /* 0x000fe200000000ff */
[----:B------:R-:W-:Y:S01]  /*28e00*/  FFMA R28, R32, R0, R119 ;  /* 0x00000000201c7223 */ /* 0x000fe20000000077 */
[----:B------:R-:W-:-:S02]  /*28e10*/  F2FP.F16.F32.PACK_AB R12, R105, R12 ;  /* 0x0000000c690c723e */ /* 0x000fc400000000ff */
[----:B------:R-:W-:Y:S02]  /*28e20*/  F2FP.F16.F32.PACK_AB R15, R18, R17 ;  /* 0x00000011120f723e */ /* 0x000fe400000000ff */
[----:B------:R-:W-:Y:S02]  /*28e30*/  F2FP.F16.F32.PACK_AB R16, R20, R19 ;  /* 0x000000131410723e */ /* 0x000fe400000000ff */
[----:B------:R-:W-:Y:S01]  /*28e40*/  F2FP.F16.F32.PACK_AB R17, R24, R21 ;  /* 0x000000151811723e */ /* 0x000fe200000000ff */
[----:B------:R1:W-:Y:S01]  /*28e50*/  STSM.16.MT88.4 [R3+0x33000], R12 ;  /* 0x0330000c03007844 */ /* 0x0003e20000004200 */
        /* <DEDUP_REMOVED lines=17> */
.L_x_185:
[----:B------:R-:W-:Y:S05]  /*28f70*/  BSYNC B0 ;  /* 0x0000000000007941 */ /* 0x000fea0003800000 */
.L_x_184:
[----:B------:R-:W-:Y:S06]  /*28f80*/  BAR.SYNC.DEFER_BLOCKING 0x1, 0x80 ;  /* 0x0042000000007b1d */ /* 0x000fec0000010000 */
[----:B------:R-:W-:Y:S05]  /*28f90*/  @!P0 BRA `(.L_x_186) ;  /* 0x0000000000048947 */ /* 0x000fea0003800000 */
[----:B------:R-:W-:Y:S01]  /*28fa0*/  BPT.TRAP 0x1 ;  /* 0x000000040000795c */ /* 0x000fe20000300000 */
.L_x_186:
[----:B------:R-:W-:Y:S01]  /*28fb0*/  SYNCS.ARRIVE.TRANS64.RED.A1T0 RZ, [UR6], RZ ;  /* 0x000000ffffff79a7 */ /* 0x000fe20008100406 */
[----:B------:R-:W-:Y:S05]  /*28fc0*/  @!P0 BRA `(.L_x_187) ;  /* 0x0000000000048947 */ /* 0x000fea0003800000 */
[----:B------:R-:W-:Y:S01]  /*28fd0*/  BPT.TRAP 0x1 ;  /* 0x000000040000795c */ /* 0x000fe20000300000 */
.L_x_187:
[----:B------:R-:W2:Y:S02]  /*28fe0*/  SYNCS.PHASECHK.TRANS64.TRYWAIT P3, [UR47+0x344b0], R159 ;  /* 0x0344b09fff0075a7 */ /* 0x000ea4000806016f */
[----:B--2---:R-:W-:Y:S05]  /*28ff0*/  @!P3 BRA `(.L_x_188) ;  /* 0x000000bc00bcb947 */ /* 0x004fea0003800000 */
.L_x_565:
        /* <DEDUP_REMOVED lines=93> */
.L_x_190:
[----:B------:R-:W-:Y:S05]  /*295d0*/  BSYNC B0 ;  /* 0x0000000000007941 */ /* 0x000fea0003800000 */
.L_x_189:
[----:B------:R-:W-:Y:S06]  /*295e0*/  BAR.SYNC.DEFER_BLOCKING 0x1, 0x80 ;  /* 0x0042000000007b1d */ /* 0x000fec0000010000 */
[----:B------:R-:W-:Y:S05]  /*295f0*/  @!P0 BRA `(.L_x_191) ;  /* 0x0000000000048947 */ /* 0x000fea0003800000 */
[----:B------:R-:W-:Y:S01]  /*29600*/  BPT.TRAP 0x1 ;  /* 0x000000040000795c */ /* 0x000fe20000300000 */
.L_x_191:
[----:B------:R-:W-:Y:S01]  /*29610*/  SYNCS.ARRIVE.TRANS64.RED.A1T0 RZ, [UR7], RZ ;  /* 0x000000ffffff79a7 */ /* 0x000fe20008100407 */
[----:B------:R-:W-:Y:S05]  /*29620*/  @!P0 BRA `(.L_x_192) ;  /* 0x0000000000048947 */ /* 0x000fea0003800000 */
[----:B------:R-:W-:Y:S01]  /*29630*/  BPT.TRAP 0x1 ;  /* 0x000000040000795c */ /* 0x000fe20000300000 */
.L_x_192:
[----:B------:R-:W2:Y:S02]  /*29640*/  SYNCS.PHASECHK.TRANS64.TRYWAIT P3, [UR47+0x344b8], R159 ;  /* 0x0344b89fff0075a7 */ /* 0x000ea4000806016f */
[----:B--2---:R-:W-:Y:S05]  /*29650*/  @!P3 BRA `(.L_x_193) ;  /* 0x000000b8003cb947 */ /* 0x004fea0003800000 */
.L_x_566:
        /* <DEDUP_REMOVED lines=28> */
[----:B-----5:R-:W-:Y:S01]  /*29820*/  FMUL R19, R19, R2 ;  /* 0x0000000213137220 */ /* 0x020fe20000400000 */
[----:B------:R-:W-:-:S02]  /*29830*/  FFMA R17, R16, R0, R17 ;  /* 0x0000000010117223 */ /* 0x000fc40000000011 */
        /* <DEDUP_REMOVED lines=63> */
.L_x_195:
[----:B------:R-:W-:Y:S05]  /*29c30*/  BSYNC B0 ;  /* 0x0000000000007941 */ /* 0x000fea0003800000 */
.L_x_194:
[----:B------:R-:W-:Y:S06]  /*29c40*/  BAR.SYNC.DEFER_BLOCKING 0x1, 0x80 ;  /* 0x0042000000007b1d */ /* 0x000fec0000010000 */
[----:B------:R-:W-:Y:S05]  /*29c50*/  @!P0 BRA `(.L_x_196) ;  /* 0x0000000000048947 */ /* 0x000fea0003800000 */
[----:B------:R-:W-:Y:S01]  /*29c60*/  BPT.TRAP 0x1 ;  /* 0x000000040000795c */ /* 0x000fe20000300000 */
.L_x_196:
[----:B------:R-:W-:Y:S01]  /*29c70*/  SYNCS.ARRIVE.TRANS64.RED.A1T0 RZ, [UR4], RZ ;  /* 0x000000ffffff79a7 */ /* 0x000fe20008100404 */
[----:B------:R-:W-:Y:S05]  /*29c80*/  @!P0 BRA `(.L_x_197) ;  /* 0x0000000000048947 */ /* 0x000fea0003800000 */
[----:B------:R-:W-:Y:S01]  /*29c90*/  BPT.TRAP 0x1 ;  /* 0x000000040000795c */ /* 0x000fe20000300000 */
.L_x_197:
[----:B------:R-:W2:Y:S02]  /*29ca0*/  SYNCS.PHASECHK.TRANS64.TRYWAIT P3, [UR47+0x344c0], R159 ;  /* 0x0344c09fff0075a7 */ /* 0x000ea4000806016f */
[----:B--2---:R-:W-:Y:S05]  /*29cb0*/  @!P3 BRA `(.L_x_198) ;  /* 0x000000b000bcb947 */ /* 0x004fea0003800000 */
.L_x_567:
        /* <DEDUP_REMOVED lines=93> */
.L_x_200:
[----:B------:R-:W-:Y:S05]  /*2a290*/  BSYNC B0 ;  /* 0x0000000000007941 */ /* 0x000fea0003800000 */
.L_x_199:
[----:B------:R-:W-:Y:S06]  /*2a2a0*/  BAR.SYNC.DEFER_BLOCKING 0x1, 0x80 ;  /* 0x0042000000007b1d */ /* 0x000fec0000010000 */
[----:B------:R-:W-:Y:S05]  /*2a2b0*/  @!P0 BRA `(.L_x_201) ;  /* 0x0000000000048947 */ /* 0x000fea0003800000 */
[----:B------:R-:W-:Y:S01]  /*2a2c0*/  BPT.TRAP 0x1 ;  /* 0x000000040000795c */ /* 0x000fe20000300000 */
.L_x_201:
[----:B------:R-:W-:Y:S01]  /*2a2d0*/  SYNCS.ARRIVE.TRANS64.RED.A1T0 RZ, [UR5], RZ ;  /* 0x000000ffffff79a7 */ /* 0x000fe20008100405 */
[----:B------:R-:W-:Y:S05]  /*2a2e0*/  @!P0 BRA `(.L_x_202) ;  /* 0x0000000000048947 */ /* 0x000fea0003800000 */
[----:B------:R-:W-:Y:S01]  /*2a2f0*/  BPT.TRAP 0x1 ;  /* 0x000000040000795c */ /* 0x000fe20000300000 */
.L_x_202:
[----:B------:R-:W2:Y:S02]  /*2a300*/  SYNCS.PHASECHK.TRANS64.TRYWAIT P3, [UR47+0x344c8], R159 ;  /* 0x0344c89fff0075a7 */ /* 0x000ea4000806016f */
[----:B--2---:R-:W-:Y:S05]  /*2a310*/  @!P3 BRA `(.L_x_203) ;  /* 0x000000ac003cb947 */ /* 0x004fea0003800000 */
.L_x_568:
        /* <DEDUP_REMOVED lines=77> */
.L_x_205:
[----:B------:R-:W-:Y:S05]  /*2a7f0*/  BSYNC B0 ;  /* 0x0000000000007941 */ /* 0x000fea0003800000 */
.L_x_204:
[----:B------:R-:W-:Y:S06]  /*2a800*/  BAR.SYNC.DEFER_BLOCKING 0x1, 0x80 ;  /* 0x0042000000007b1d */ /* 0x000fec0000010000 */
[----:B------:R-:W-:Y:S05]  /*2a810*/  @!P0 BRA `(.L_x_206) ;  /* 0x0000000000048947 */ /* 0x000fea0003800000 */
[----:B------:R-:W-:Y:S01]  /*2a820*/  BPT.TRAP 0x1 ;  /* 0x000000040000795c */ /* 0x000fe20000300000 */
.L_x_206:
[----:B------:R-:W-:Y:S01]  /*2a830*/  SYNCS.ARRIVE.TRANS64.RED.A1T0 RZ, [UR6], RZ ;  /* 0x000000ffffff79a7 */ /* 0x000fe20008100406 */
[----:B------:R-:W-:Y:S05]  /*2a840*/  @!P0 BRA `(.L_x_207) ;  /* 0x0000000000048947 */ /* 0x000fea0003800000 */
[----:B------:R-:W-:Y:S01]  /*2a850*/  BPT.TRAP 0x1 ;  /* 0x000000040000795c */ /* 0x000fe20000300000 */
.L_x_207:
[----:B------:R-:W2:Y:S02]  /*2a860*/  SYNCS.PHASECHK.TRANS64.TRYWAIT P3, [UR47+0x344b0], R25 ;  /* 0x0344b019ff0075a7 */ /* 0x000ea4000806016f */
[----:B--2---:R-:W-:Y:S05]  /*2a870*/  @!P3 BRA `(.L_x_208) ;  /* 0x000000a400fcb947 */ /* 0x004fea0003800000 */
.L_x_569:
        /* <DEDUP_REMOVED lines=17> */
[----:B------:R-:W-:Y:S04]  /*2a990*/  @P1 LDSM.16.MT88.4 R8, [R3+0x30000] ;  /* 0x030000000308183b */ /* 0x000fe80000004200 */
[----:B------:R-:W1:Y:S01]  /*2a9a0*/  @P1 LDSM.16.MT88.4 R4, [R3+0x30800] ;  /* 0x030800000304183b */ /* 0x000e620000004200 */
[----:B------:R-:W-:Y:S05]  /*2a9b0*/  WARPSYNC.ALL ;  /* 0x0000000000007948 */ /* 0x000fea0003800000 */
[----:B------:R-:W-:Y:S01]  /*2a9c0*/  BSSY B0, `(.L_x_209) ;  /* 0x0000049000007945 */ /* 0x000fe20003800000 */
[----:B-1----:R-:W-:-:S02]  /*2a9d0*/  HADD2.F32 R32, -RZ, R7.H1_H1 ;  /* 0x30000007ff207230 */ /* 0x002fc40000004100 */
[-C--:B--2---:R-:W-:Y:S01]  /*2a9e0*/  FMUL R13, R13, R2.reuse ;  /* 0x000000020d0d7220 */ /* 0x084fe20000400000 */
[-C--:B---3--:R-:W-:Y:S01]  /*2a9f0*/  FMUL R15, R15, R2.reuse ;  /* 0x000000020f0f7220 */ /* 0x088fe20000400000 */
[-C--:B----4-:R-:W-:Y:S01]  /*2aa00*/  FMUL R17, R17, R2.reuse ;  /* 0x0000000211117220 */ /* 0x090fe20000400000 */
[-C--:B-----5:R-:W-:Y:S01]  /*2aa10*/  FMUL R19, R19, R2.reuse ;  /* 0x0000000213137220 */ /* 0x0a0fe20000400000 */
[-C--:B------:R-:W-:Y:S01]  /*2aa20*/  FMUL R21, R21, R2.reuse ;  /* 0x0000000215157220 */ /* 0x080fe20000400000 */
[-C--:B------:R-:W-:Y:S01]  /*2aa30*/  FMUL R27, R27, R2.reuse ;  /* 0x000000021b1b7220 */ /* 0x080fe20000400000 */
[-C--:B------:R-:W-:Y:S01]  /*2aa40*/  FMUL R29, R29, R2.reuse ;  /* 0x000000021d1d7220 */ /* 0x080fe20000400000 */
[-C--:B------:R-:W-:Y:S01]  /*2aa50*/  FMUL R31, R30, R2.reuse ;  /* 0x000000021e1f7220 */ /* 0x080fe20000400000 */
[----:B------:R-:W-:Y:S02]  /*2aa60*/  HADD2.F32 R30, -RZ, R7.H0_H0 ;  /* 0x20000007ff1e7230 */ /* 0x000fe40000004100 */
[----:B------:R-:W-:Y:S01]  /*2aa70*/  FMUL R33, R28, R2 ;  /* 0x000000021c217220 */ /* 0x000fe20000400000 */
[----:B------:R-:W-:-:S02]  /*2aa80*/  HADD2.F32 R28, -RZ, R5.H0_H0 ;  /* 0x20000005ff1c7230 */ /* 0x000fc40000004100 */
[-C--:B------:R-:W-:Y:S01]  /*2aa90*/  FMUL R35, R26, R2.reuse ;  /* 0x000000021a237220 */ /* 0x080fe20000400000 */
[--C-:B------:R-:W-:Y:S02]  /*2aaa0*/  HADD2.F32 R26, -RZ, R4.reuse.H1_H1 ;  /* 0x30000004ff1a7230 */ /* 0x100fe40000004100 */
[-C--:B------:R-:W-:Y:S01]  /*2aab0*/  FMUL R37, R24, R2.reuse ;  /* 0x0000000218257220 */ /* 0x080fe20000400000 */
[----:B------:R-:W-:Y:S02]  /*2aac0*/  HADD2.F32 R24, -RZ, R4.H0_H0 ;  /* 0x20000004ff187230 */ /* 0x000fe40000004100 */
[----:B------:R-:W-:Y:S01]  /*2aad0*/  FMUL R39, R12, R2 ;  /* 0x000000020c277220 */ /* 0x000fe20000400000 */
[----:B------:R-:W-:Y:S02]  /*2aae0*/  HADD2.F32 R12, -RZ, R8.H0_H0 ;  /* 0x20000008ff0c7230 */ /* 0x000fe40000004100 */
[-C--:B------:R-:W-:Y:S01]  /*2aaf0*/  FFMA R37, R28, R0.reuse, R37 ;  /* 0x000000001c257223 */ /* 0x080fe20000000025 */
[----:B------:R-:W-:Y:S01]  /*2ab00*/  FFMA R33, R24, R0, R33 ;  /* 0x0000000018217223 */ /* 0x000fe20000000021 */
[----:B------:R-:W-:Y:S01]  /*2ab10*/  FMUL R41, R20, R2 ;  /* 0x0000000214297220 */ /* 0x000fe20000400000 */
[----:B------:R-:W-:-:S02]  /*2ab20*/  HADD2.F32 R20, -RZ, R10.H1_H1 ;  /* 0x3000000aff147230 */ /* 0x000fc40000004100 */
[----:B------:R-:W-:Y:S01]  /*2ab30*/  FFMA R13, R12, R0, R13 ;  /* 0x000000000c0d7223 */ /* 0x000fe2000000000d */
[----:B------:R-:W-:Y:S02]  /*2ab40*/  HADD2.F32 R12, -RZ, R8.H1_H1 ;  /* 0x30000008ff0c7230 */ /* 0x000fe40000004100 */
[-C--:B------:R-:W-:Y:S01]  /*2ab50*/  FMUL R43, R18, R2.reuse ;  /* 0x00000002122b7220 */ /* 0x080fe20000400000 */
[----:B------:R-:W-:Y:S02]  /*2ab60*/  HADD2.F32 R18, -RZ, R10.H0_H0 ;  /* 0x2000000aff127230 */ /* 0x000fe40000004100 */
[----:B------:R-:W-:Y:S02]  /*2ab70*/  HADD2.F32 R28, -RZ, R6.H1_H1 ;  /* 0x30000006ff1c7230 */ /* 0x000fe40000004100 */
[----:B------:R-:W-:Y:S01]  /*2ab80*/  FMUL R45, R16, R2 ;  /* 0x00000002102d7220 */ /* 0x000fe20000400000 */
[----:B------:R-:W-:Y:S02]  /*2ab90*/  HADD2.F32 R16, -RZ, R9.H1_H1 ;  /* 0x30000009ff107230 */ /* 0x000fe40000004100 */
[----:B------:R-:W-:Y:S01]  /*2aba0*/  FFMA R21, R18, R0, R21 ;  /* 0x0000000012157223 */ /* 0x000fe20000000015 */
[----:B------:R-:W-:-:S02]  /*2abb0*/  HADD2.F32 R18, -RZ, R11.H0_H0 ;  /* 0x2000000bff127230 */ /* 0x000fc40000004100 */
[----:B------:R-:W-:Y:S01]  /*2abc0*/  FMUL R47, R14, R2 ;  /* 0x000000020e2f7220 */ /* 0x000fe20000400000 */
[----:B------:R-:W-:Y:S02]  /*2abd0*/  HADD2.F32 R14, -RZ, R9.H0_H0 ;  /* 0x20000009ff0e7230 */ /* 0x000fe40000004100 */
[-C--:B------:R-:W-:Y:S01]  /*2abe0*/  FFMA R12, R12, R0.reuse, R15 ;  /* 0x000000000c0c7223 */ /* 0x080fe2000000000f */
[----:B------:R-:W-:Y:S02]  /*2abf0*/  HADD2.F32 R24, -RZ, R5.H1_H1 ;  /* 0x30000005ff187230 */ /* 0x000fe40000004100 */
[-C--:B------:R-:W-:Y:S01]  /*2ac00*/  FFMA R29, R18, R0.reuse, R29 ;  /* 0x00000000121d7223 */ /* 0x080fe2000000001d */
[-C--:B------:R-:W-:Y:S01]  /*2ac10*/  FFMA R45, R30, R0.reuse, R45 ;  /* 0x000000001e2d7223 */ /* 0x080fe2000000002d */
[-C--:B------:R-:W-:Y:S01]  /*2ac20*/  FFMA R17, R14, R0.reuse, R17 ;  /* 0x000000000e117223 */ /* 0x080fe20000000011 */
[-C--:B------:R-:W-:Y:S01]  /*2ac30*/  FFMA R14, R16, R0.reuse, R19 ;  /* 0x00000000100e7223 */ /* 0x080fe20000000013 */
[----:B------:R-:W-:Y:S01]  /*2ac40*/  FFMA R16, R20, R0, R27 ;  /* 0x0000000014107223 */ /* 0x000fe2000000001b */
[----:B------:R-:W-:-:S02]  /*2ac50*/  HADD2.F32 R20, -RZ, R11.H1_H1 ;  /* 0x3000000bff147230 */ /* 0x000fc40000004100 */
[-C--:B------:R-:W-:Y:S01]  /*2ac60*/  FFMA R24, R24, R0.reuse, R39 ;  /* 0x0000000018187223 */ /* 0x080fe20000000027 */
[----:B------:R-:W-:Y:S02]  /*2ac70*/  F2FP.F16.F32.PACK_AB R12, R12, R13 ;  /* 0x0000000d0c0c723e */ /* 0x000fe400000000ff */
[----:B------:R-:W-:Y:S01]  /*2ac80*/  F2FP.F16.F32.PACK_AB R13, R14, R17 ;  /* 0x000000110e0d723e */ /* 0x000fe200000000ff */
[-C--:B------:R-:W-:Y:S01]  /*2ac90*/  FFMA R18, R20, R0.reuse, R31 ;  /* 0x0000000014127223 */ /* 0x080fe2000000001f */
[-C--:B------:R-:W-:Y:S01]  /*2aca0*/  FFMA R20, R26, R0.reuse, R35 ;  /* 0x000000001a147223 */ /* 0x080fe20000000023 */
[----:B------:R-:W-:Y:S01]  /*2acb0*/  HADD2.F32 R26, -RZ, R6.H0_H0 ;  /* 0x20000006ff1a7230 */ /* 0x000fe20000004100 */
[----:B------:R-:W-:Y:S02]  /*2acc0*/  F2FP.F16.F32.PACK_AB R14, R16, R21 ;  /* 0x00000015100e723e */ /* 0x000fe400000000ff */
[----:B------:R-:W-:Y:S02]  /*2acd0*/  F2FP.F16.F32.PACK_AB R15, R18, R29 ;  /* 0x0000001d120f723e */ /* 0x000fe400000000ff */
[-C--:B------:R-:W-:Y:S01]  /*2ace0*/  FFMA R41, R26, R0.reuse, R41 ;  /* 0x000000001a297223 */ /* 0x080fe20000000029 */
[-C--:B------:R-:W-:Y:S01]  /*2acf0*/  FFMA R26, R28, R0.reuse, R43 ;  /* 0x000000001c1a7223 */ /* 0x080fe2000000002b */
[----:B------:R-:W-:Y:S01]  /*2ad00*/  FFMA R28, R32, R0, R47 ;  /* 0x00000000201c7223 */ /* 0x000fe2000000002f */
[----:B------:R-:W-:Y:S01]  /*2ad10*/  F2FP.F16.F32.PACK_AB R36, R20, R33 ;  /* 0x000000211424723e */ /* 0x000fe200000000ff */
[----:B------:R1:W-:Y:S01]  /*2ad20*/  STSM.16.MT88.4 [R3+0x30000], R12 ;  /* 0x0300000c03007844 */ /* 0x0003e20000004200 */
        /* <DEDUP_REMOVED lines=18> */
.L_x_210:
[----:B------:R-:W-:Y:S05]  /*2ae50*/  BSYNC B0 ;  /* 0x0000000000007941 */ /* 0x000fea0003800000 */
.L_x_209:
[----:B------:R-:W-:Y:S06]  /*2ae60*/  BAR.SYNC.DEFER_BLOCKING 0x1, 0x80 ;  /* 0x0042000000007b1d */ /* 0x000fec0000010000 */
[----:B------:R-:W-:Y:S05]  /*2ae70*/  @!P0 BRA `(.L_x_211) ;  /* 0x0000000000048947 */ /* 0x000fea0003800000 */
[----:B------:R-:W-:Y:S01]  /*2ae80*/  BPT.TRAP 0x1 ;  /* 0x000000040000795c */ /* 0x000fe20000300000 */
.L_x_211:
[----:B------:R-:W-:Y:S01]  /*2ae90*/  SYNCS.ARRIVE.TRANS64.RED.A1T0 RZ, [UR7], RZ ;  /* 0x000000ffffff79a7 */ /* 0x000fe20008100407 */
[----:B------:R-:W-:Y:S05]  /*2aea0*/  @!P0 BRA `(.L_x_212) ;  /* 0x0000000000048947 */ /* 0x000fea0003800000 */
[----:B------:R-:W-:Y:S01]  /*2aeb0*/  BPT.TRAP 0x1 ;  /* 0x000000040000795c */ /* 0x000fe20000300000 */
.L_x_212:
[----:B------:R-:W2:Y:S02]  /*2aec0*/  SYNCS.PHASECHK.TRANS64.TRYWAIT P3, [UR47+0x344b8], R25 ;  /* 0x0344b819ff0075a7 */ /* 0x000ea4000806016f */
[----:B--2---:R-:W-:Y:S05]  /*2aed0*/  @!P3 BRA `(.L_x_213) ;  /* 0x000000a0007cb947 */ /* 0x004fea0003800000 */
.L_x_570:
        /* <DEDUP_REMOVED lines=93> */
.L_x_215:
[----:B------:R-:W-:Y:S05]  /*2b4b0*/  BSYNC B0 ;  /* 0x0000000000007941 */ /* 0x000fea0003800000 */
.L_x_214:
[----:B------:R-:W-:Y:S06]  /*2b4c0*/  BAR.SYNC.DEFER_BLOCKING 0x1, 0x80 ;  /* 0x0042000000007b1d */ /* 0x000fec0000010000 */
[----:B------:R-:W-:Y:S05]  /*2b4d0*/  @!P0 BRA `(.L_x_216) ;  /* 0x0000000000048947 */ /* 0x000fea0003800000 */
[----:B------:R-:W-:Y:S01]  /*2b4e0*/  BPT.TRAP 0x1 ;  /* 0x000000040000795c */ /* 0x000fe20000300000 */
.L_x_216:
[----:B------:R-:W-:Y:S01]  /*2b4f0*/  SYNCS.ARRIVE.TRANS64.RED.A1T0 RZ, [UR4], RZ ;  /* 0x000000ffffff79a7 */ /* 0x000fe20008100404 */
[----:B------:R-:W-:Y:S05]  /*2b500*/  @!P0 BRA `(.L_x_217) ;  /* 0x0000000000048947 */ /* 0x000fea0003800000 */
[----:B------:R-:W-:Y:S01]  /*2b510*/  BPT.TRAP 0x1 ;  /* 0x000000040000795c */ /* 0x000fe20000300000 */
.L_x_217:
[----:B------:R-:W2:Y:S02]  /*2b520*/  SYNCS.PHASECHK.TRANS64.TRYWAIT P3, [UR47+0x344c0], R25 ;  /* 0x0344c019ff0075a7 */ /* 0x000ea4000806016f */
[----:B--2---:R-:W-:Y:S05]  /*2b530*/  @!P3 BRA `(.L_x_218) ;  /* 0x0000009800fcb947 */ /* 0x004fea0003800000 */
.L_x_571:
        /* <DEDUP_REMOVED lines=93> */
.L_x_220:
[----:B------:R-:W-:Y:S05]  /*2bb10*/  BSYNC B0 ;  /* 0x0000000000007941 */ /* 0x000fea0003800000 */
.L_x_219:
[----:B------:R-:W-:Y:S06]  /*2bb20*/  BAR.SYNC.DEFER_BLOCKING 0x1, 0x80 ;  /* 0x0042000000007b1d */ /* 0x000fec0000010000 */
[----:B------:R-:W-:Y:S05]  /*2bb30*/  @!P0 BRA `(.L_x_221) ;  /* 0x0000000000048947 */ /* 0x000fea0003800000 */
[----:B------:R-:W-:Y:S01]  /*2bb40*/  BPT.TRAP 0x1 ;  /* 0x000000040000795c */ /* 0x000fe20000300000 */
.L_x_221:
[----:B------:R-:W-:Y:S01]  /*2bb50*/  SYNCS.ARRIVE.TRANS64.RED.A1T0 RZ, [UR5], RZ ;  /* 0x000000ffffff79a7 */ /* 0x000fe20008100405 */
[----:B------:R-:W-:Y:S05]  /*2bb60*/  @!P0 BRA `(.L_x_222) ;  /* 0x0000000000048947 */ /* 0x000fea0003800000 */
[----:B------:R-:W-:Y:S01]  /*2bb70*/  BPT.TRAP 0x1 ;  /* 0x000000040000795c */ /* 0x000fe20000300000 */
.L_x_222:
[----:B------:R-:W2:Y:S02]  /*2bb80*/  SYNCS.PHASECHK.TRANS64.TRYWAIT P3, [UR47+0x344c8], R25 ;  /* 0x0344c819ff0075a7 */ /* 0x000ea4000806016f */
[----:B--2---:R-:W-:Y:S05]  /*2bb90*/  @!P3 BRA `(.L_x_223) ;  /* 0x00000094007cb947 */ /* 0x004fea0003800000 */
.L_x_572:
[----:B------:R-:W-:Y:S05]  /*2bba0*/  @P1 WARPSYNC.ALL ;  /* 0x0000000000001948 */ /* 0x000fea0003800000 */
[----:B------:R-:W2:Y:S01]  /*2bbb0*/  @P1 LDSM.16.MT88.4 R8, [R3+0x33000] ;  /* 0x033000000308183b */ /* 0x000ea20000004200 */
[-C--:B------:R-:W-:Y:S01]  /*2bbc0*/  FMUL R136, R136, R2.reuse ;  /* 0x0000000288887220 */ /* 0x080fe20000400000 */
[-C--:B-1----:R-:W-:Y:S01]  /*2bbd0*/  FMUL R12, R137, R2.reuse ;  /* 0x00000002890c7220 */ /* 0x082fe20000400000 */
        /* <DEDUP_REMOVED lines=35> */
[--C-:B------:R-:W-:Y:S02]  /*2be10*/  HADD2.F32 R27, -RZ, R4.reuse.H0_H0 ;  /* 0x20000004ff1b7230 */ /* 0x100fe40000004100 */
[-C--:B------:R-:W-:Y:S01]  /*2be20*/  FFMA R31, R31, R0.reuse, R146 ;  /* 0x000000001f1f7223 */ /* 0x080fe20000000092 */
[----:B------:R-:W-:Y:S02]  /*2be30*/  HADD2.F32 R29, -RZ, R4.H1_H1 ;  /* 0x30000004ff1d7230 */ /* 0x000fe40000004100 */
[-C--:B------:R-:W-:Y:S01]  /*2be40*/  FFMA R37, R37, R0.reuse, R150 ;  /* 0x0000000025257223 */ /* 0x080fe20000000096 */
[----:B------:R-:W-:Y:S02]  /*2be50*/  HADD2.F32 R5, -RZ, R5.H1_H1 ;  /* 0x30000005ff057230 */ /* 0x000fe40000004100 */
        /* <DEDUP_REMOVED lines=33> */
.L_x_225:
[----:B------:R-:W-:Y:S05]  /*2c070*/  BSYNC B0 ;  /* 0x0000000000007941 */ /* 0x000fea0003800000 */
.L_x_224:
[----:B------:R-:W-:Y:S06]  /*2c080*/  BAR.SYNC.DEFER_BLOCKING 0x1, 0x80 ;  /* 0x0042000000007b1d */ /* 0x000fec0000010000 */
[----:B------:R-:W-:Y:S05]  /*2c090*/  @!P0 BRA `(.L_x_226) ;  /* 0x0000000000048947 */ /* 0x000fea0003800000 */
[----:B------:R-:W-:Y:S01]  /*2c0a0*/  BPT.TRAP 0x1 ;  /* 0x000000040000795c */ /* 0x000fe20000300000 */
.L_x_226:
[----:B------:R-:W-:Y:S01]  /*2c0b0*/  UISETP.NE.AND UP0, UPT, UR53, 0x3, UPT ;  /* 0x000000033500788c */ /* 0x000fe2000bf05270 */
[----:B------:R-:W-:Y:S05]  /*2c0c0*/  SYNCS.ARRIVE.TRANS64.RED.A1T0 RZ, [UR6], RZ ;  /* 0x000000ffffff79a7 */ /* 0x000fea0008100406 */
[----:B------:R-:W-:-:S13]  /*2c0d0*/  PLOP3.LUT P1, PT, PT, PT, UP0, 0x80, 0x0 ;  /* 0x000000000000781c */ /* 0x000fda0003f2f008 */
[----:B------:R-:W-:Y:S05]  /*2c0e0*/  @!P1 BRA `(.L_x_227) ;  /* 0x0000000000049947 */ /* 0x000fea0003800000 */
[----:B------:R-:W-:Y:S01]  /*2c0f0*/  BPT.TRAP 0x1 ;  /* 0x000000040000795c */ /* 0x000fe20000300000 */
.L_x_227:
[----:B------:R-:W2:Y:S01]  /*2c100*/  LDL R2, [R1+0x600] ;  /* 0x0006000001027983 */ /* 0x000ea20000100800 */
[----:B------:R-:W-:Y:S02]  /*2c110*/  SHF.L.U32 R0, R153, 0x1f, RZ ;  /* 0x0000001f99007819 */ /* 0x000fe400000006ff */
[C---:B--2---:R-:W-:Y:S02]  /*2c120*/  R2UR UR4, R2.reuse ;  /* 0x00000000020472ca */ /* 0x044fe400000e0000 */
[----:B------:R-:W-:-:S11]  /*2c130*/  LEA R19, R2, UR47, 0x4 ;  /* 0x0000002f02137c11 */ /* 0x000fd6000f8e20ff */
[----:B------:R-:W-:-:S09]  /*2c140*/  ULEA UR4, UR4, UR47, 0x3 ;  /* 0x0000002f04047291 */ /* 0x000fd2000f8e183f */
[----:B------:R-:W2:Y:S02]  /*2c150*/  SYNCS.PHASECHK.TRANS64.TRYWAIT P2, [UR4+0x34400], R0 ;  /* 0x03440000ff0075a7 */ /* 0x000ea40008040144 */
[----:B--2---:R-:W-:Y:S05]  /*2c160*/  @!P2 BRA `(.L_x_228) ;  /* 0x000000900020a947 */ /* 0x004fea0003800000 */
.L_x_573:
[----:B------:R-:W2:Y:S01]  /*2c170*/  LDS.128 R16, [R19+0x34520] ;  /* 0x0345200013107984 */ /* 0x000ea20000000c00 */
        /* <DEDUP_REMOVED lines=8> */
.L_x_229:
[----:B-1----:R-:W4:Y:S01]  /*2c200*/  LDL.LU R0, [R1+0x600] ;  /* 0x0006000001007983 */ /* 0x002f220000300800 */
[----:B------:R-:W-:Y:S01]  /*2c210*/  UIADD3 UR4, UR4, 0x34440, URZ ;  /* 0x0003444004047890 */ /* 0x000fe2000fffe03f */
[----:B--2---:R-:W-:Y:S02]  /*2c220*/  ISETP.NE.AND P3, PT, R19, RZ, PT ;  /* 0x000000ff1300720c */ /* 0x004fe40003f65270 */
[----:B------:R-:W-:Y:S01]  /*2c230*/  MOV R19, RZ ;  /* 0x000000ff00137202 */ /* 0x000fe20000000f00 */
[----:B------:R-:W-:-:S09]  /*2c240*/  UPRMT UR4, UR57, 0x654, UR4 ;  /* 0x0000065439047896 */ /* 0x000fd20008000004 */
[----:B---3--:R-:W-:Y:S01]  /*2c250*/  SYNCS.ARRIVE.TRANS64.RED.A1T0 RZ, [UR4], RZ ;  /* 0x000000ffffff79a7 */ /* 0x008fe20008100404 */
[----:B----4-:R-:W-:-:S04]  /*2c260*/  IADD3 R0, R0, 0x1, RZ ;  /* 0x0000000100007810 */ /* 0x010fc80007ffe0ff */
[----:B------:R-:W-:-:S04]  /*2c270*/  ISETP.NE.AND P2, PT, R0, 0x8, PT ;  /* 0x000000080000780c */ /* 0x000fc80003f45270 */
[----:B------:R-:W-:Y:S02]  /*2c280*/  SEL R4, R0, RZ, P2 ;  /* 0x000000ff00047207 */ /* 0x000fe40001000000 */
[----:B------:R-:W-:-:S03]  /*2c290*/  SEL R2, RZ, 0x1, P2 ;  /* 0x00000001ff027807 */ /* 0x000fc60001000000 */
[----:B------:R1:W-:Y:S01]  /*2c2a0*/  STL [R1+0x600], R4 ;  /* 0x0006000401007387 */ /* 0x0003e20000100800 */
[----:B------:R-:W-:Y:S01]  /*2c2b0*/  LOP3.LUT R153, R153, R2, RZ, 0x3c, !PT ;  /* 0x0000000299997212 */ /* 0x000fe200078e3cff */
[----:B------:R-:W-:Y:S06]  /*2c2c0*/  @!P3 BRA `(.L_x_230) ;  /* 0x0000000000bcb947 */ /* 0x000fec0003800000 */
[----:B------:R-:W2:Y:S02]  /*2c2d0*/  LDC.64 R2, c[0x0][0x290] ;  /* 0x0000a400ff027b82 */ /* 0x000ea40000000a00 */
[----:B--2---:R-:W-:-:S06]  /*2c2e0*/  IMAD.WIDE R2, R18, 0xc, R2 ;  /* 0x0000000c12027825 */ /* 0x004fcc00078e0202 */
[----:B------:R-:W2:Y:S02]  /*2c2f0*/  LDG.E R2, desc[UR38][R2.64+0x8] ;  /* 0x0000082602027981 */ /* 0x000ea4000c1e1900 */
[----:B--2---:R-:W-:-:S13]  /*2c300*/  R2UR UR4, R2 ;  /* 0x00000000020472ca */ /* 0x004fda00000e0000 */
[----:B------:R-:W-:-:S04]  /*2c310*/  UIADD3 UR4, UR4, 0x7f, URZ ;  /* 0x0000007f04047890 */ /* 0x000fc8000fffe03f */
[----:B------:R-:W-:-:S04]  /*2c320*/  USHF.R.S32.HI UR5, URZ, 0x1f, UR4 ;  /* 0x0000001f3f057899 */ /* 0x000fc80008011404 */
[----:B------:R-:W-:-:S04]  /*2c330*/  ULEA.HI UR5, UR5, UR4, URZ, 0x7 ;  /* 0x0000000405057291 */ /* 0x000fc8000f8f383f */
[----:B------:R-:W-:-:S04]  /*2c340*/  USHF.R.S32.HI UR5, URZ, 0x7, UR5 ;  /* 0x000000073f057899 */ /* 0x000fc80008011405 */
[----:B------:R-:W-:Y:S02]  /*2c350*/  UIADD3 UR41, UR41, UR5, URZ ;  /* 0x0000000529297290 */ /* 0x000fe4000fffe03f */
[----:B------:R-:W-:Y:S02]  /*2c360*/  UISETP.GE.U32.AND UP1, UPT, UR5, 0x3, UPT ;  /* 0x000000030500788c */ /* 0x000fe4000bf26070 */
[----:B------:R-:W-:-:S04]  /*2c370*/  UISETP.GT.U32.AND UP0, UPT, UR41, 0x2, UPT ;  /* 0x000000022900788c */ /* 0x000fc8000bf04070 */
[----:B------:R-:W-:-:S04]  /*2c380*/  UISETP.LT.U32.AND UP0, UPT, UR5, 0x3, UP0 ;  /* 0x000000030500788c */ /* 0x000fc80008701070 */
[----:B------:R-:W-:Y:S02]  /*2c390*/  USEL UR6, URZ, 0x1, !UP0 ;  /* 0x000000013f067887 */ /* 0x000fe4000c000000 */
[----:B------:R-:W-:Y:S02]  /*2c3a0*/  @UP1 UIMAD.WIDE.U32 UR4, UR41, -0x55555555, URZ ;  /* 0xaaaaaaab290418a5 */ /* 0x000fe4000f8e003f */
[----:B------:R-:W-:Y:S02]  /*2c3b0*/  ULOP3.LUT UR42, UR42, UR6, URZ, 0x3c, !UPT ;  /* 0x000000062a2a7292 */ /* 0x000fe4000f8e3c3f */
[----:B------:R-:W-:-:S04]  /*2c3c0*/  @UP1 USHF.R.U32.HI UR4, URZ, 0x1, UR5 ;  /* 0x000000013f041899 */ /* 0x000fc80008011605 */
[----:B------:R-:W-:Y:S01]  /*2c3d0*/  @UP1 ULOP3.LUT UR42, UR42, 0x1, UR4, 0x78, !UPT ;  /* 0x000000012a2a1892 */ /* 0x000fe2000f8e7804 */
[----:B------:R-:W-:Y:S11]  /*2c3e0*/  @!P1 BRA `(.L_x_231) ;  /* 0x0000000000049947 */ /* 0x000ff60003800000 */
[----:B------:R-:W-:Y:S01]  /*2c3f0*/  BPT.TRAP 0x1 ;  /* 0x000000040000795c */ /* 0x000fe20000300000 */
.L_x_231:
[C---:B------:R-:W-:Y:S02]  /*2c400*/  R2UR UR4, R4.reuse ;  /* 0x00000000040472ca */ /* 0x040fe400000e0000 */
[----:B------:R-:W-:Y:S02]  /*2c410*/  SHF.L.U32 R2, R153, 0x1f, RZ ;  /* 0x0000001f99027819 */ /* 0x000fe400000006ff */
[----:B------:R-:W-:-:S09]  /*2c420*/  LEA R0, R4, UR47, 0x4 ;  /* 0x0000002f04007c11 */ /* 0x000fd2000f8e20ff */
[----:B------:R-:W-:-:S09]  /*2c430*/  ULEA UR4, UR4, UR47, 0x3 ;  /* 0x0000002f04047291 */ /* 0x000fd2000f8e183f */
[----:B------:R-:W2:Y:S02]  /*2c440*/  SYNCS.PHASECHK.TRANS64.TRYWAIT P2, [UR4+0x34400], R2 ;  /* 0x03440002ff0075a7 */ /* 0x000ea40008040144 */
[----:B--2---:R-:W-:Y:S05]  /*2c450*/  @!P2 BRA `(.L_x_232) ;  /* 0x0000008c007ca947 */ /* 0x004fea0003800000 */
.L_x_574:
[----:B------:R3:W4:Y:S01]  /*2c460*/  LDS.128 R16, [R0+0x34520] ;  /* 0x0345200000107984 */ /* 0x0007220000000c00 */
[----:B------:R-:W-:Y:S01]  /*2c470*/  @!PT LDS RZ, [RZ] ;  /* 0x00000000fffff984 */ /* 0x000fe20000000800 */
[----:B------:R-:W-:Y:S01]  /*2c480*/  @!PT LDS RZ, [RZ] ;  /* 0x00000000fffff984 */ /* 0x000fe20000000800 */
[----:B------:R-:W-:Y:S01]  /*2c490*/  @!PT LDS RZ, [RZ] ;  /* 0x00000000fffff984 */ /* 0x000fe20000000800 */
[----:B------:R-:W-:Y:S01]  /*2c4a0*/  @!PT LDS RZ, [RZ] ;  /* 0x00000000fffff984 */ /* 0x000fe20000000800 */
[----:B------:R5:W-:Y:S06]  /*2c4b0*/  MEMBAR.ALL.CTA ;  /* 0x0000000000007992 */ /* 0x000bec0000008000 */
[----:B-----5:R-:W1:Y:S01]  /*2c4c0*/  FENCE.VIEW.ASYNC.S ;  /* 0x00000000000073c6 */ /* 0x020e620000000000 */
[----:B---3--:R-:W-:Y:S05]  /*2c4d0*/  @!P1 BRA `(.L_x_233) ;  /* 0x0000000000049947 */ /* 0x008fea0003800000 */
[----:B------:R-:W-:Y:S01]  /*2c4e0*/  BPT.TRAP 0x1 ;  /* 0x000000040000795c */ /* 0x000fe20000300000 */
.L_x_233:
[----:B------:R-:W3:Y:S01]  /*2c4f0*/  LDL.LU R0, [R1+0x600] ;  /* 0x0006000001007983 */ /* 0x000ee20000300800 */
[----:B------:R-:W-:-:S04]  /*2c500*/  UIADD3 UR4, UR4, 0x34440, URZ ;  /* 0x0003444004047890 */ /* 0x000fc8000fffe03f */
[----:B------:R-:W-:-:S09]  /*2c510*/  UPRMT UR4, UR57, 0x654, UR4 ;  /* 0x0000065439047896 */ /* 0x000fd20008000004 */
[----:B-1----:R-:W-:Y:S01]  /*2c520*/  SYNCS.ARRIVE.TRANS64.RED.A1T0 RZ, [UR4], RZ ;  /* 0x000000ffffff79a7 */ /* 0x002fe20008100404 */
[----:B------:R-:W-:-:S04]  /*2c530*/  UIMAD.WIDE.U32 UR4, UR41, -0x55555555, URZ ;  /* 0xaaaaaaab290478a5 */ /* 0x000fc8000f8e003f */
[----:B------:R-:W-:-:S04]  /*2c540*/  USHF.R.U32.HI UR4, URZ, 0x1, UR5 ;  /* 0x000000013f047899 */ /* 0x000fc80008011605 */
[----:B------:R-:W-:Y:S01]  /*2c550*/  UIMAD UR41, UR4, -0x3, UR41 ;  /* 0xfffffffd042978a4 */ /* 0x000fe2000f8e0229 */
[----:B---3--:R-:W-:-:S05]  /*2c560*/  VIADD R0, R0, 0x1 ;  /* 0x0000000100007836 */ /* 0x008fca0000000000 */
[----:B------:R-:W-:-:S04]  /*2c570*/  ISETP.NE.AND P1, PT, R0, 0x8, PT ;  /* 0x000000080000780c */ /* 0x000fc80003f25270 */
[----:B------:R-:W-:Y:S02]  /*2c580*/  SEL R0, R0, RZ, P1 ;  /* 0x000000ff00007207 */ /* 0x000fe40000800000 */
[----:B--2---:R-:W-:-:S03]  /*2c590*/  SEL R2, RZ, 0x1, P1 ;  /* 0x00000001ff027807 */ /* 0x004fc60000800000 */
[----:B------:R2:W-:Y:S01]  /*2c5a0*/  STL [R1+0x600], R0 ;  /* 0x0006000001007387 */ /* 0x0005e20000100800 */
[----:B------:R-:W-:-:S07]  /*2c5b0*/  LOP3.LUT R153, R153, R2, RZ, 0x3c, !PT ;  /* 0x0000000299997212 */ /* 0x000fce00078e3cff */
.L_x_230:
[----:B----4-:R-:W-:Y:S02]  /*2c5c0*/  ISETP.NE.AND P1, PT, R19, RZ, PT ;  /* 0x000000ff1300720c */ /* 0x010fe40003f25270 */
[CC--:B------:R-:W-:Y:S02]  /*2c5d0*/  ISETP.NE.AND P2, PT, R156.reuse, R18.reuse, PT ;  /* 0x000000129c00720c */ /* 0x0c0fe40003f45270 */
[----:B------:R-:W-:-:S13]  /*2c5e0*/  ISETP.EQ.OR P3, PT, R156, R18, !P1 ;  /* 0x000000129c00720c */ /* 0x000fda0004f62670 */
[----:B------:R-:W-:Y:S05]  /*2c5f0*/  @P3 BRA `(.L_x_234) ;  /* 0x0000000000fc3947 */ /* 0x000fea0003800000 */
[----:B------:R-:W-:-:S13]  /*2c600*/  ISETP.NE.AND P3, PT, RZ, UR52, PT ;  /* 0x00000034ff007c0c */ /* 0x000fda000bf65270 */
[----:B------:R-:W-:Y:S05]  /*2c610*/  @P3 BRA `(.L_x_234) ;  /* 0x0000000000f43947 */ /* 0x000fea0003800000 */
[----:B--2---:R-:W2:Y:S01]  /*2c620*/  S2R R0, SR_LANEID ;  /* 0x0000000000007919 */ /* 0x004ea20000000000 */
[----:B------:R-:W-:Y:S01]  /*2c630*/  ELECT P3, URZ, PT ;  /* 0x00000000003f782f */ /* 0x000fe20003860000 */
[----:B------:R-:W-:Y:S01]  /*2c640*/  BSSY B0, `(.L_x_235) ;  /* 0x000002f000007945 */ /* 0x000fe20003800000 */
[----:B--2---:R-:W-:-:S11]  /*2c650*/  SHF.L.U32 R15, R0, 0x2, RZ ;  /* 0x00000002000f7819 */ /* 0x004fd600000006ff */
[----:B------:R-:W-:Y:S05]  /*2c660*/  @!P3 BRA `(.L_x_236) ;  /* 0x0000000000b0b947 */ /* 0x000fea0003800000 */
[----:B------:R-:W-:Y:S01]  /*2c670*/  SHF.R.S32.HI R3, RZ, 0x1f, R18 ;  /* 0x0000001fff037819 */ /* 0x000fe20000011412 */
[----:B------:R-:W-:Y:S01]  /*2c680*/  ULDC.64 UR4, c[0x0][0x820] ;  /* 0x0002080000047ab9 */ /* 0x000fe20000000a00 */
[C---:B------:R-:W-:Y:S02]  /*2c690*/  SHF.L.U32 R0, R18.reuse, 0x3, RZ ;  /* 0x0000000312007819 */ /* 0x040fe400000006ff */
[----:B------:R-:W-:Y:S02]  /*2c6a0*/  SHF.L.U64.HI R8, R18, 0x3, R3 ;  /* 0x0000000312087819 */ /* 0x000fe40000010203 */
[----:B-1----:R-:W-:Y:S01]  /*2c6b0*/  IADD3 R4, P3, R0, UR4, RZ ;  /* 0x0000000400047c10 */ /* 0x002fe2000ff7e0ff */
[----:B------:R-:W1:Y:S03]  /*2c6c0*/  LDC.64 R2, c[0x0][0x290] ;  /* 0x0000a400ff027b82 */ /* 0x000e660000000a00 */
[----:B------:R-:W-:Y:S01]  /*2c6d0*/  IADD3.X R5, R8, UR5, RZ, P3, !PT ;  /* 0x0000000508057c10 */ /* 0x000fe20009ffe4ff */
[----:B------:R-:W-:-:S05]  /*2c6e0*/  ULDC.64 UR4, c[0x0][0x818] ;  /* 0x0002060000047ab9 */ /* 0x000fca0000000a00 */
[----:B------:R-:W2:Y:S01]  /*2c6f0*/  LDG.E.64 R4, desc[UR38][R4.64] ;  /* 0x0000002604047981 */ /* 0x000ea2000c1e1b00 */
[----:B-1----:R-:W-:Y:S01]  /*2c700*/  IMAD.WIDE R6, R18, 0xc, R2 ;  /* 0x0000000c12067825 */ /* 0x002fe200078e0202 */
[----:B------:R-:W-:Y:S02]  /*2c710*/  IADD3 R2, P3, R0, UR4, RZ ;  /* 0x0000000400027c10 */ /* 0x000fe4000ff7e0ff */
[----:B------:R-:W1:Y:S02]  /*2c720*/  LDS R0, [UR48+0x1c] ;  /* 0x00001c30ff007984 */ /* 0x000e640008000800 */
[----:B------:R-:W-:Y:S02]  /*2c730*/  IADD3.X R3, R8, UR5, RZ, P3, !PT ;  /* 0x0000000508037c10 */ /* 0x000fe40009ffe4ff */
[----:B------:R-:W3:Y:S04]  /*2c740*/  LDG.E R12, desc[UR38][R6.64] ;  /* 0x00000026060c7981 */ /* 0x000ee8000c1e1900 */
[----:B------:R4:W5:Y:S04]  /*2c750*/  LDG.E R13, desc[UR38][R6.64+0x4] ;  /* 0x00000426060d7981 */ /* 0x000968000c1e1900 */
[----:B------:R-:W5:Y:S01]  /*2c760*/  LDG.E.64 R2, desc[UR38][R2.64] ;  /* 0x0000002602027981 */ /* 0x000f62000c1e1b00 */
[----:B------:R-:W-:-:S03]  /*2c770*/  MOV R8, UR48 ;  /* 0x0000003000087c02 */ /* 0x000fc60008000f00 */
[----:B------:R-:W-:Y:S01]  /*2c780*/  STS [UR48+0x30], RZ ;  /* 0x000030ffff007988 */ /* 0x000fe20008000830 */
[----:B------:R-:W-:Y:S02]  /*2c790*/  SHF.R.U64 R8, R8, 0x4, RZ ;  /* 0x0000000408087819 */ /* 0x000fe400000012ff */
[----:B----4-:R-:W-:-:S03]  /*2c7a0*/  CS2R R6, SRZ ;  /* 0x0000000000067805 */ /* 0x010fc6000001ff00 */
[----:B------:R-:W-:Y:S04]  /*2c7b0*/  STS [UR48+0x10], R8 ;  /* 0x00001008ff007988 */ /* 0x000fe80008000830 */
[----:B------:R-:W-:Y:S01]  /*2c7c0*/  STS [UR48+0x14], R8 ;  /* 0x00001408ff007988 */ /* 0x000fe20008000830 */
[C---:B--2---:R-:W-:Y:S01]  /*2c7d0*/  SHF.L.U64.HI R11, R4.reuse, 0x1, R5 ;  /* 0x00000001040b7819 */ /* 0x044fe20000010205 */
[----:B------:R-:W-:-:S03]  /*2c7e0*/  IMAD.SHL.U32 R10, R4, 0x2, RZ ;  /* 0x00000002040a7824 */ /* 0x000fc600078e00ff */
[----:B------:R-:W-:Y:S02]  /*2c7f0*/  LOP3.LUT R11, R11, 0x1fffffff, RZ, 0xc0, !PT ;  /* 0x1fffffff0b0b7812 */ /* 0x000fe400078ec0ff */
[----:B------:R-:W-:Y:S02]  /*2c800*/  LOP3.LUT R10, R10, 0xfffffffe, RZ, 0xc0, !PT ;  /* 0xfffffffe0a0a7812 */ /* 0x000fe400078ec0ff */
[--C-:B------:R-:W-:Y:S02]  /*2c810*/  SHF.R.U32.HI R5, RZ, 0x4, R11.reuse ;  /* 0x00000004ff057819 */ /* 0x100fe4000001160b */
[----:B------:R-:W-:Y:S02]  /*2c820*/  SHF.R.U64 R10, R10, 0x4, R11 ;  /* 0x000000040a0a7819 */ /* 0x000fe4000000120b */
[----:B-1----:R-:W-:-:S03]  /*2c830*/  LOP3.LUT R0, R0, 0xf, R5, 0xb8, !PT ;  /* 0x0000000f00007812 */ /* 0x002fc600078eb805 */
[----:B------:R-:W-:Y:S04]  /*2c840*/  STS [UR48+0xc], R10 ;  /* 0x00000c0aff007988 */ /* 0x000fe80008000830 */
[----:B------:R-:W-:Y:S01]  /*2c850*/  STS [UR48+0x1c], R0 ;  /* 0x00001c00ff007988 */ /* 0x000fe20008000830 */
[----:B---3--:R-:W-:-:S03]  /*2c860*/  IADD3 R4, R12, -0x1, RZ ;  /* 0xffffffff0c047810 */ /* 0x008fc60007ffe0ff */
[----:B------:R-:W1:Y:S04]  /*2c870*/  LDS R5, [UR48+0x1c] ;  /* 0x00001c30ff057984 */ /* 0x000e680008000800 */
[----:B-----5:R-:W-:Y:S01]  /*2c880*/  STS.64 [UR48], R2 ;  /* 0x00000002ff007988 */ /* 0x020fe20008000a30 */
[----:B-1----:R-:W-:-:S05]  /*2c890*/  LOP3.LUT R5, R5, 0xf0, RZ, 0xb8, !PT ;  /* 0x000000f005057812 */ /* 0x002fca00078eb8ff */
[----:B------:R1:W-:Y:S04]  /*2c8a0*/  STS [UR48+0x1c], R5 ;  /* 0x00001c05ff007988 */ /* 0x0003e80008000830 */
[----:B------:R-:W2:Y:S01]  /*2c8b0*/  LDS R9, [UR48+0x1c] ;  /* 0x00001c30ff097984 */ /* 0x000ea20008000800 */
[----:B-1----:R-:W-:-:S05]  /*2c8c0*/  IADD3 R5, R13, -0x1, RZ ;  /* 0xffffffff0d057810 */ /* 0x002fca0007ffe0ff */
[----:B------:R-:W-:Y:S01]  /*2c8d0*/  STS.128 [UR48+0x20], R4 ;  /* 0x00002004ff007988 */ /* 0x000fe20008000c30 */
[----:B--2---:R-:W-:-:S05]  /*2c8e0*/  LOP3.LUT R9, R9, 0xf00, RZ, 0xb8, !PT ;  /* 0x00000f0009097812 */ /* 0x004fca00078eb8ff */
[----:B------:R-:W-:Y:S04]  /*2c8f0*/  STS.64 [UR48+0x18], R8 ;  /* 0x00001808ff007988 */ /* 0x000fe80008000a30 */
[----:B------:R-:W1:Y:S02]  /*2c900*/  LDS R14, [UR48+0x1c] ;  /* 0x00001c30ff0e7984 */ /* 0x000e640008000800 */
[----:B-1----:R-:W-:-:S05]  /*2c910*/  LOP3.LUT R0, R14, 0xf000, RZ, 0xb8, !PT ;  /* 0x0000f0000e007812 */ /* 0x002fca00078eb8ff */
[----:B------:R2:W-:Y:S02]  /*2c920*/  STS [UR48+0x1c], R0 ;  /* 0x00001c00ff007988 */ /* 0x0005e40008000830 */
.L_x_236:
[----:B------:R-:W-:Y:S05]  /*2c930*/  BSYNC B0 ;  /* 0x0000000000007941 */ /* 0x000fea0003800000 */
.L_x_235:
[----:B------:R-:W-:Y:S01]  /*2c940*/  NOP ;  /* 0x0000000000007918 */ /* 0x000fe20000000000 */
[----:B------:R3:W4:Y:S01]  /*2c950*/  LDS R5, [R15+UR48] ;  /* 0x000000300f057984 */ /* 0x0007220008000800 */
[----:B------:R-:W-:Y:S02]  /*2c960*/  ELECT P3, URZ, PT ;  /* 0x00000000003f782f */ /* 0x000fe40003860000 */
[----:B------:R-:W-:Y:S01]  /*2c970*/  IADD3 R2, P4, R15, UR36, RZ ;  /* 0x000000240f027c10 */ /* 0x000fe2000ff9e0ff */
[----:B------:R-:W-:Y:S03]  /*2c980*/  BSSY B0, `(.L_x_237) ;  /* 0x0000005000007945 */ /* 0x000fe60003800000 */
[----:B------:R-:W-:-:S07]  /*2c990*/  IADD3.X R3, RZ, UR37, RZ, P4, !PT ;  /* 0x00000025ff037c10 */ /* 0x000fce000a7fe4ff */
[----:B---3--:R-:W-:Y:S05]  /*2c9a0*/  @!P3 BRA `(.L_x_238) ;  /* 0x000000000008b947 */ /* 0x008fea0003800000 */
[----:B------:R0:W-:Y:S01]  /*2c9b0*/  UTMACMDFLUSH ;  /* 0x00000000000079b7 */ /* 0x0001e20000000000 */
[----:B------:R-:W-:-:S04]  /*2c9c0*/  DEPBAR.LE SB0, 0x0 ;  /* 0x000080000000791a */ /* 0x000fc80000000000 */
.L_x_238:
[----:B------:R-:W-:Y:S05]  /*2c9d0*/  BSYNC B0 ;  /* 0x0000000000007941 */ /* 0x000fea0003800000 */
.L_x_237:
[----:B----4-:R3:W5:Y:S02]  /*2c9e0*/  ATOMG.E.EXCH.STRONG.GPU PT, RZ, [R2], R5 ;  /* 0x0000000502ff73a8 */ /* 0x01076400041ee100 */
.L_x_234:
[----:B------:R-:W-:-:S04]  /*2c9f0*/  DEPBAR.LE SB0, 0x0 ;  /* 0x000080000000791a */ /* 0x000fc80000000000 */
[----:B------:R-:W-:Y:S05]  /*2ca00*/  @!P0 BRA `(.L_x_239) ;  /* 0x0000000000048947 */ /* 0x000fea0003800000 */
[----:B------:R-:W-:Y:S01]  /*2ca10*/  BPT.TRAP 0x1 ;  /* 0x000000040000795c */ /* 0x000fe20000300000 */
.L_x_239:
[----:B--2---:R-:W-:Y:S01]  /*2ca20*/  IMAD.U32 R0, RZ, RZ, UR54 ;  /* 0x00000036ff007e24 */ /* 0x004fe2000f8e00ff */
[----:B-----5:R-:W-:Y:S01]  /*2ca30*/  SYNCS.ARRIVE.TRANS64.RED.A1T0 RZ, [UR7], RZ ;  /* 0x000000ffffff79a7 */ /* 0x020fe20008100407 */
[----:B------:R-:W-:Y:S02]  /*2ca40*/  SEL R7, RZ, 0x1, !P2 ;  /* 0x00000001ff077807 */ /* 0x000fe40005000000 */
[----:B------:R-:W-:Y:S01]  /*2ca50*/  LOP3.LUT R154, R154, 0x1, RZ, 0x3c, !PT ;  /* 0x000000019a9a7812 */ /* 0x000fe200078e3cff */
[----:B------:R2:W-:Y:S01]  /*2ca60*/  SYNCS.ARRIVE.TRANS64.A1T0 RZ, [R0+UR50], RZ ;  /* 0x000000ff00ff79a7 */ /* 0x0005e20008100032 */
[----:B------:R-:W-:Y:S05]  /*2ca70*/  @P1 BRA `(.L_x_240) ;  /* 0xfffffd7000d01947 */ /* 0x000fea000383ffff */
[----:B------:R-:W-:Y:S05]  /*2ca80*/  EXIT ;  /* 0x000000000000794d */ /* 0x000fea0003800000 */
.L_x_27:
[----:B------:R-:W-:-:S08]  /*2ca90*/  NOP ;  /* 0x0000000000007918 */ /* 0x000fd00000000000 */
[----:B-1--45:R-:W1:-:S00]  /*2caa0*/  USETMAXREG.DEALLOC.CTAPOOL 0x28 ;  /* 0x00000028000079c8 */ /* 0x032e4000080e0500 */
[----:B------:R-:W-:-:S06]  /*2cab0*/  UISETP.NE.AND UP1, UPT, UR52, 0x3, UPT ;  /* 0x000000033400788c */ /* 0x000fcc000bf25270 */
[----:B------:R-:W-:-:S13]  /*2cac0*/  PLOP3.LUT P1, PT, PT, PT, UP1, 0x80, 0x0 ;  /* 0x000000000000781c */ /* 0x000fda0003f2f018 */
[----:B-1----:R-:W-:Y:S05]  /*2cad0*/  @!P1 BRA `(.L_x_241) ;  /* 0x0000005400609947 */ /* 0x002fea0003800000 */
[----:B------:R-:W-:-:S13]  /*2cae0*/  ISETP.NE.AND P0, PT, RZ, UR52, PT ;  /* 0x00000034ff007c0c */ /* 0x000fda000bf05270 */
[----:B------:R-:W-:Y:S05]  /*2caf0*/  @!P0 BRA `(.L_x_242) ;  /* 0x0000003800ac8947 */ /* 0x000fea0003800000 */
[----:B------:R-:W-:-:S06]  /*2cb00*/  UISETP.NE.AND UP0, UPT, UR52, 0x2, UPT ;  /* 0x000000023400788c */ /* 0x000fcc000bf05270 */
[----:B------:R-:W-:-:S13]  /*2cb10*/  PLOP3.LUT P0, PT, PT, PT, UP0, 0x80, 0x0 ;  /* 0x000000000000781c */ /* 0x000fda0003f0f008 */
[----:B--2---:R-:W-:Y:S05]  /*2cb20*/  @P0 EXIT ;  /* 0x000000000000094d */ /* 0x004fea0003800000 */
[----:B------:R-:W1:Y:S01]  /*2cb30*/  S2UR UR4, SR_CTAID.Y ;  /* 0x00000000000479c3 */ /* 0x000e620000002600 */
[----:B------:R-:W-:Y:S01]  /*2cb40*/  ELECT P0, URZ, PT ;  /* 0x00000000003f782f */ /* 0x000fe20003800000 */
[----:B------:R-:W-:Y:S01]  /*2cb50*/  BSSY B0, `(.L_x_243) ;  /* 0x000001f000007945 */ /* 0x000fe20003800000 */
[----:B-1----:R-:W-:-:S11]  /*2cb60*/  UIMAD UR4, UR4, UR60, UR58 ;  /* 0x0000003c040472a4 */ /* 0x002fd6000f8e023a */
[----:B------:R-:W-:Y:S05]  /*2cb70*/  @!P0 BRA `(.L_x_244) ;  /* 0x0000000000708947 */ /* 0x000fea0003800000 */
[----:B------:R1:W-:Y:S01]  /*2cb80*/  STL [R1+0x604], R13 ;  /* 0x0006040d01007387 */ /* 0x0003e20000100800 */
[----:B------:R-:W2:Y:S01]  /*2cb90*/  LDC.64 R14, c[0x0][0x618] ;  /* 0x00018600ff0e7b82 */ /* 0x000ea20000000a00 */
[----:B------:R-:W-:Y:S02]  /*2cba0*/  UMOV UR5, 0x400 ;  /* 0x0000040000057882 */ /* 0x000fe40000000000 */
[----:B------:R-:W-:-:S05]  /*2cbb0*/  ULEA UR5, UR49, UR5, 0x18 ;  /* 0x0000000531057291 */ /* 0x000fca000f8ec03f */
[----:B------:R-:W3:Y:S08]  /*2cbc0*/  LDC.64 R4, c[0x0][0x600] ;  /* 0x00018000ff047b82 */ /* 0x000ef00000000a00 */
[----:B-1----:R-:W2:Y:S08]  /*2cbd0*/  LDC.64 R12, c[0x0][0x610] ;  /* 0x00018400ff0c7b82 */ /* 0x002eb00000000a00 */
[----:B------:R-:W3:Y:S08]  /*2cbe0*/  LDC.64 R6, c[0x0][0x608] ;  /* 0x00018200ff067b82 */ /* 0x000ef00000000a00 */
[----:B------:R-:W1:Y:S01]  /*2cbf0*/  LDC.64 R32, c[0x0][0x620] ;  /* 0x00018800ff207b82 */ /* 0x000e620000000a00 */
[----:B--2---:R2:W-:Y:S07]  /*2cc00*/  STS.128 [UR5+0x34710], R12 ;  /* 0x0347100cff007988 */ /* 0x0045ee0008000c05 */
[----:B------:R-:W1:Y:S01]  /*2cc10*/  LDC.64 R34, c[0x0][0x628] ;  /* 0x00018a00ff227b82 */ /* 0x000e620000000a00 */
[----:B---3--:R3:W-:Y:S07]  /*2cc20*/  STS.128 [UR5+0x34700], R4 ;  /* 0x03470004ff007988 */ /* 0x0087ee0008000c05 */
[----:B------:R-:W4:Y:S01]  /*2cc30*/  LDC.64 R28, c[0x0][0x630] ;  /* 0x00018c00ff1c7b82 */ /* 0x000f220000000a00 */
[----:B--2---:R2:W5:Y:S07]  /*2cc40*/  LDL.LU R13, [R1+0x604] ;  /* 0x00060400010d7983 */ /* 0x00456e0000300800 */
[----:B------:R-:W4:Y:S08]  /*2cc50*/  LDC.64 R30, c[0x0][0x638] ;  /* 0x00018e00ff1e7b82 */ /* 0x000f300000000a00 */
[----:B------:R-:W2:Y:S08]  /*2cc60*/  LDC.64 R24, c[0x0][0x640] ;  /* 0x00019000ff187b82 */ /* 0x000eb00000000a00 */
[----:B------:R-:W2:Y:S08]  /*2cc70*/  LDC.64 R26, c[0x0][0x648] ;  /* 0x00019200ff1a7b82 */ /* 0x000eb00000000a00 */
[----:B------:R-:W2:Y:S08]  /*2cc80*/  LDC.64 R20, c[0x0][0x650] ;  /* 0x00019400ff147b82 */ /* 0x000eb00000000a00 */
[----:B------:R-:W2:Y:S08]  /*2cc90*/  LDC.64 R22, c[0x0][0x658] ;  /* 0x00019600ff167b82 */ /* 0x000eb00000000a00 */
[----:B------:R-:W2:Y:S08]  /*2cca0*/  LDC.64 R8, c[0x0][0x660] ;  /* 0x00019800ff087b82 */ /* 0x000eb00000000a00 */
[----:B------:R-:W2:Y:S08]  /*2ccb0*/  LDC.64 R10, c[0x0][0x668] ;  /* 0x00019a00ff0a7b82 */ /* 0x000eb00000000a00 */
[----:B---3--:R-:W3:Y:S08]  /*2ccc0*/  LDC.64 R4, c[0x0][0x670] ;  /* 0x00019c00ff047b82 */ /* 0x008ef00000000a00 */
[----:B------:R-:W3:Y:S01]  /*2ccd0*/  LDC.64 R6, c[0x0][0x678] ;  /* 0x00019e00ff067b82 */ /* 0x000ee20000000a00 */
[----:B-1----:R1:W-:Y:S04]  /*2cce0*/  STS.128 [UR5+0x34720], R32 ;  /* 0x03472020ff007988 */ /* 0x0023e80008000c05 */
[----:B----4-:R1:W-:Y:S04]  /*2ccf0*/  STS.128 [UR5+0x34730], R28 ;  /* 0x0347301cff007988 */ /* 0x0103e80008000c05 */
[----:B--2---:R1:W-:Y:S04]  /*2cd00*/  STS.128 [UR5+0x34740], R24 ;  /* 0x03474018ff007988 */ /* 0x0043e80008000c05 */
[----:B------:R1:W-:Y:S04]  /*2cd10*/  STS.128 [UR5+0x34750], R20 ;  /* 0x03475014ff007988 */ /* 0x0003e80008000c05 */
[----:B------:R1:W-:Y:S04]  /*2cd20*/  STS.128 [UR5+0x34760], R8 ;  /* 0x03476008ff007988 */ /* 0x0003e80008000c05 */
[----:B---3--:R1:W-:Y:S02]  /*2cd30*/  STS.128 [UR5+0x34770], R4 ;  /* 0x03477004ff007988 */ /* 0x0083e40008000c05 */
.L_x_244:
[----:B------:R-:W-:Y:S05]  /*2cd40*/  BSYNC B0 ;  /* 0x0000000000007941 */ /* 0x000fea0003800000 */
.L_x_243:
[----:B------:R-:W-:Y:S01]  /*2cd50*/  ELECT P0, URZ, PT ;  /* 0x00000000003f782f */ /* 0x000fe20003800000 */
[----:B------:R-:W-:Y:S01]  /*2cd60*/  NOP ;  /* 0x0000000000007918 */ /* 0x000fe20000000000 */
[----:B------:R-:W-:Y:S01]  /*2cd70*/  ULDC UR5, c[0x0][0x884] ;  /* 0x0002210000057ab9 */ /* 0x000fe20000000800 */
[----:B------:R-:W-:Y:S01]  /*2cd80*/  ULDC.64 UR10, c[0x0][0x800] ;  /* 0x00020000000a7ab9 */ /* 0x000fe20000000a00 */
[----:B------:R-:W-:Y:S01]  /*2cd90*/  ULEA UR4, UR5, UR4, 0x1 ;  /* 0x0000000405047291 */ /* 0x000fe2000f8e083f */
[----:B------:R-:W-:Y:S03]  /*2cda0*/  BSSY B0, `(.L_x_245) ;  /* 0x0000033000007945 */ /* 0x000fe60003800000 */
[----:B------:R-:W-:-:S05]  /*2cdb0*/  UIMAD.WIDE UR10, UR4, 0x80, UR10 ;  /* 0x00000080040a78a5 */ /* 0x000fca000f8e020a */
[----:B------:R-:W-:Y:S07]  /*2cdc0*/  @!P0 BRA `(.L_x_246) ;  /* 0x0000000000c08947 */ /* 0x000fee0003800000 */
[----:B------:R-:W-:Y:S01]  /*2cdd0*/  ULDC.64 UR4, c[0x0][0x808] ;  /* 0x0002020000047ab9 */ /* 0x000fe20000000a00 */
[----:B------:R-:W-:Y:S01]  /*2cde0*/  ULDC.64 UR6, c[0x0][0x810] ;  /* 0x0002040000067ab9 */ /* 0x000fe20000000a00 */
[----:B------:R-:W-:Y:S02]  /*2cdf0*/  ISETP.NE.U32.AND P0, PT, RZ, UR4, PT ;  /* 0x00000004ff007c0c */ /* 0x000fe4000bf05070 */
[----:B------:R-:W-:Y:S02]  /*2ce00*/  ISETP.NE.U32.AND P1, PT, RZ, UR6, PT ;  /* 0x00000006ff007c0c */ /* 0x000fe4000bf25070 */
[----:B------:R-:W-:Y:S02]  /*2ce10*/  ISETP.NE.AND.EX P0, PT, RZ, UR5, PT, P0 ;  /* 0x00000005ff007c0c */ /* 0x000fe4000bf05300 */
[----:B------:R-:W-:-:S11]  /*2ce20*/  ISETP.NE.AND.EX P1, PT, RZ, UR7, PT, P1 ;  /* 0x00000007ff007c0c */ /* 0x000fd6000bf25310 */
[----:B------:R-:W-:Y:S05]  /*2ce30*/  @!P0 BRA `(.L_x_247) ;  /* 0x0000000000188947 */ /* 0x000fea0003800000 */
[----:B------:R-:W2:Y:S02]  /*2ce40*/  LDC.64 R2, c[0x0][0x808] ;  /* 0x00020200ff027b82 */ /* 0x000ea40000000a00 */
[----:B--2---:R-:W-:-:S06]  /*2ce50*/  IMAD.WIDE R2, R18, 0x8, R2 ;  /* 0x0000000812027825 */ /* 0x004fcc00078e0202 */
[----:B------:R-:W2:Y:S01]  /*2ce60*/  LDG.E.64 R2, desc[UR38][R2.64] ;  /* 0x0000002602027981 */ /* 0x000ea2000c1e1b00 */
[----:B------:R-:W-:Y:S02]  /*2ce70*/  UMOV UR4, 0x400 ;  /* 0x0000040000047882 */ /* 0x000fe40000000000 */
[----:B------:R-:W-:-:S09]  /*2ce80*/  ULEA UR4, UR49, UR4, 0x18 ;  /* 0x0000000431047291 */ /* 0x000fd2000f8ec03f */
[----:B--2---:R2:W-:Y:S03]  /*2ce90*/  STS.64 [UR4+0x34700], R2 ;  /* 0x03470002ff007988 */ /* 0x0045e60008000a04 */
.L_x_247:
[----:B------:R-:W-:Y:S05]  /*2cea0*/  @!P1 BRA `(.L_x_246) ;  /* 0x0000000000889947 */ /* 0x000fea0003800000 */
[----:B--2---:R-:W2:Y:S02]  /*2ceb0*/  LDC.64 R2, c[0x0][0x810] ;  /* 0x00020400ff027b82 */ /* 0x004ea40000000a00 */
[----:B--2---:R-:W-:-:S06]  /*2cec0*/  IMAD.WIDE R2, R18, 0x8, R2 ;  /* 0x0000000812027825 */ /* 0x004fcc00078e0202 */
[----:B------:R-:W2:Y:S01]  /*2ced0*/  LDG.E.64 R2, desc[UR38][R2.64] ;  /* 0x0000002602027981 */ /* 0x000ea2000c1e1b00 */
[----:B------:R-:W-:Y:S01]  /*2cee0*/  UMOV UR4, 0x400 ;  /* 0x0000040000047882 */ /* 0x000fe20000000000 */
[----:B-1---5:R-:W-:Y:S01]  /*2cef0*/  IADD3 R4, R13, -0x1, RZ ;  /* 0xffffffff0d047810 */ /* 0x022fe20007ffe0ff */
[----:B------:R-:W-:-:S04]  /*2cf00*/  ULEA UR4, UR49, UR4, 0x18 ;  /* 0x0000000431047291 */ /* 0x000fc8000f8ec03f */
[----:B------:R-:W-:-:S05]  /*2cf10*/  UIADD3 UR5, UR4, 0x34700, URZ ;  /* 0x0003470004057890 */ /* 0x000fca000fffe03f */
[----:B------:R-:W1:Y:S01]  /*2cf20*/  LDS R0, [UR4+0x3471c] ;  /* 0x03471c04ff007984 */ /* 0x000e620008000800 */
[----:B------:R-:W-:-:S03]  /*2cf30*/  MOV R8, UR5 ;  /* 0x0000000500087c02 */ /* 0x000fc60008000f00 */
[----:B------:R-:W-:Y:S01]  /*2cf40*/  STS [UR4+0x34730], RZ ;  /* 0x034730ffff007988 */ /* 0x000fe20008000804 */
[----:B------:R-:W-:-:S05]  /*2cf50*/  SHF.R.U64 R8, R8, 0x4, RZ ;  /* 0x0000000408087819 */ /* 0x000fca00000012ff */
[----:B------:R-:W-:Y:S04]  /*2cf60*/  STS [UR4+0x34710], R8 ;  /* 0x03471008ff007988 */ /* 0x000fe80008000804 */
[----:B------:R-:W-:Y:S01]  /*2cf70*/  STS [UR4+0x34714], R8 ;  /* 0x03471408ff007988 */ /* 0x000fe20008000804 */
[C---:B--2---:R-:W-:Y:S02]  /*2cf80*/  SHF.L.U64.HI R11, R2.reuse, 0x1, R3 ;  /* 0x00000001020b7819 */ /* 0x044fe40000010203 */
[----:B------:R-:W-:Y:S02]  /*2cf90*/  SHF.L.U32 R2, R2, 0x1, RZ ;  /* 0x0000000102027819 */ /* 0x000fe400000006ff */
[----:B------:R-:W-:Y:S02]  /*2cfa0*/  LOP3.LUT R11, R11, 0x1fffffff, RZ, 0xc0, !PT ;  /* 0x1fffffff0b0b7812 */ /* 0x000fe400078ec0ff */
[----:B------:R-:W-:-:S02]  /*2cfb0*/  LOP3.LUT R2, R2, 0xfffffffe, RZ, 0xc0, !PT ;  /* 0xfffffffe02027812 */ /* 0x000fc400078ec0ff */
[--C-:B------:R-:W-:Y:S02]  /*2cfc0*/  SHF.R.U32.HI R5, RZ, 0x4, R11.reuse ;  /* 0x00000004ff057819 */ /* 0x100fe4000001160b */
[----:B------:R-:W-:Y:S02]  /*2cfd0*/  SHF.R.U64 R2, R2, 0x4, R11 ;  /* 0x0000000402027819 */ /* 0x000fe4000000120b */
[----:B-1----:R-:W-:Y:S01]  /*2cfe0*/  LOP3.LUT R0, R0, 0xf, R5, 0xb8, !PT ;  /* 0x0000000f00007812 */ /* 0x002fe200078eb805 */
[----:B------:R-:W-:Y:S02]  /*2cff0*/  VIADD R5, R19, 0xffffffff ;  /* 0xffffffff13057836 */ /* 0x000fe40000000000 */
[----:B------:R-:W-:Y:S04]  /*2d000*/  STS [UR4+0x3470c], R2 ;  /* 0x03470c02ff007988 */ /* 0x000fe80008000804 */
[----:B------:R-:W-:Y:S04]  /*2d010*/  STS [UR4+0x3471c], R0 ;  /* 0x03471c00ff007988 */ /* 0x000fe80008000804 */
[----:B------:R-:W1:Y:S02]  /*2d020*/  LDS R6, [UR4+0x3471c] ;  /* 0x03471c04ff067984 */ /* 0x000e640008000800 */
[----:B-1----:R-:W-:-:S05]  /*2d030*/  LOP3.LUT R6, R6, 0xf0, RZ, 0xb8, !PT ;  /* 0x000000f006067812 */ /* 0x002fca00078eb8ff */
[----:B------:R1:W-:Y:S04]  /*2d040*/  STS [UR4+0x3471c], R6 ;  /* 0x03471c06ff007988 */ /* 0x0003e80008000804 */
[----:B------:R-:W2:Y:S01]  /*2d050*/  LDS R9, [UR4+0x3471c] ;  /* 0x03471c04ff097984 */ /* 0x000ea20008000800 */
[----:B-1----:R-:W-:-:S05]  /*2d060*/  CS2R R6, SRZ ;  /* 0x0000000000067805 */ /* 0x002fca000001ff00 */
[----:B------:R-:W-:Y:S01]  /*2d070*/  STS.128 [UR4+0x34720], R4 ;  /* 0x03472004ff007988 */ /* 0x000fe20008000c04 */
[----:B--2---:R-:W-:-:S05]  /*2d080*/  LOP3.LUT R9, R9, 0xf00, RZ, 0xb8, !PT ;  /* 0x00000f0009097812 */ /* 0x004fca00078eb8ff */
[----:B------:R-:W-:Y:S04]  /*2d090*/  STS.64 [UR4+0x34718], R8 ;  /* 0x03471808ff007988 */ /* 0x000fe80008000a04 */
[----:B------:R-:W1:Y:S02]  /*2d0a0*/  LDS R3, [UR4+0x3471c] ;  /* 0x03471c04ff037984 */ /* 0x000e640008000800 */
[----:B-1----:R-:W-:-:S05]  /*2d0b0*/  LOP3.LUT R0, R3, 0xf000, RZ, 0xb8, !PT ;  /* 0x0000f00003007812 */ /* 0x002fca00078eb8ff */
[----:B------:R3:W-:Y:S02]  /*2d0c0*/  STS [UR4+0x3471c], R0 ;  /* 0x03471c00ff007988 */ /* 0x0007e40008000804 */
.L_x_246:
[----:B------:R-:W-:Y:S05]  /*2d0d0*/  BSYNC B0 ;  /* 0x0000000000007941 */ /* 0x000fea0003800000 */
.L_x_245:
[----:B---3--:R-:W3:Y:S01]  /*2d0e0*/  S2R R0, SR_LANEID ;  /* 0x0000000000007919 */ /* 0x008ee20000000000 */
[----:B------:R-:W-:Y:S01]  /*2d0f0*/  ELECT P0, URZ, PT ;  /* 0x00000000003f782f */ /* 0x000fe20003800000 */
[----:B------:R-:W-:Y:S01]  /*2d100*/  NOP ;  /* 0x0000000000007918 */ /* 0x000fe20000000000 */
[----:B------:R-:W-:Y:S11]  /*2d110*/  BSSY B0, `(.L_x_248) ;  /* 0x0000004000007945 */ /* 0x000ff60003800000 */
[----:B------:R-:W-:Y:S05]  /*2d120*/  @!P0 BRA `(.L_x_249) ;  /* 0x0000000000088947 */ /* 0x000fea0003800000 */
[----:B------:R0:W-:Y:S01]  /*2d130*/  UTMACMDFLUSH ;  /* 0x00000000000079b7 */ /* 0x0001e20000000000 */
[----:B------:R-:W-:-:S04]  /*2d140*/  DEPBAR.LE SB0, 0x0 ;  /* 0x000080000000791a */ /* 0x000fc80000000000 */
.L_x_249:
[----:B------:R-:W-:Y:S05]  /*2d150*/  BSYNC B0 ;  /* 0x0000000000007941 */ /* 0x000fea0003800000 */
.L_x_248:
[----:B------:R-:W-:Y:S01]  /*2d160*/  UMOV UR4, 0x400 ;  /* 0x0000040000047882 */ /* 0x000fe20000000000 */
[----:B-1-3--:R-:W-:Y:S01]  /*2d170*/  SHF.L.U32 R4, R0, 0x2, RZ ;  /* 0x0000000200047819 */ /* 0x00afe200000006ff */
[----:B------:R-:W-:-:S03]  /*2d180*/  ULEA UR4, UR49, UR4, 0x18 ;  /* 0x0000000431047291 */ /* 0x000fc6000f8ec03f */
[----:B--2---:R-:W-:Y:S01]  /*2d190*/  IADD3 R2, P0, R4, UR10, RZ ;  /* 0x0000000a04027c10 */ /* 0x004fe2000ff1e0ff */
[----:B------:R-:W-:Y:S01]  /*2d1a0*/  UIADD3 UR5, UR4, 0x34700, URZ ;  /* 0x0003470004057890 */ /* 0x000fe2000fffe03f */
[----:B------:R-:W-:Y:S02]  /*2d1b0*/  MOV R0, RZ ;  /* 0x000000ff00007202 */ /* 0x000fe40000000f00 */
[----:B------:R-:W-:-:S06]  /*2d1c0*/  IADD3.X R3, RZ, UR11, RZ, P0, !PT ;  /* 0x0000000bff037c10 */ /* 0x000fcc00087fe4ff */
[----:B------:R-:W1:Y:S01]  /*2d1d0*/  LDS R5, [R4+UR5] ;  /* 0x0000000504057984 */ /* 0x000e620008000800 */
[----:B------:R-:W-:-:S03]  /*2d1e0*/  SHF.L.U32 R0, R0, 0x1f, RZ ;  /* 0x0000001f00007819 */ /* 0x000fc600000006ff */
[----:B-1----:R1:W2:Y:S02]  /*2d1f0*/  ATOMG.E.EXCH.STRONG.GPU PT, RZ, [R2], R5 ;  /* 0x0000000502ff73a8 */ /* 0x0022a400041ee100 */
[----:B--2---:R-:W2:Y:S01]  /*2d200*/  SYNCS.PHASECHK.TRANS64.TRYWAIT P0, [UR4+0x344f8], R0 ;  /* 0x0344f800ff0075a7 */ /* 0x004ea20008000144 */
[----:B------:R-:W-:Y:S02]  /*2d210*/  ULOP3.LUT UR36, UR59, 0x1, URZ, 0xfc, !UPT ;  /* 0x000000013b247892 */ /* 0x000fe4000f8efc3f */
[----:B------:R-:W-:Y:S01]  /*2d220*/  ULOP3.LUT UR37, UR61, 0x2, URZ, 0xfc, !UPT ;  /* 0x000000023d257892 */ /* 0x000fe2000f8efc3f */
[----:B-12---:R-:W-:Y:S11]  /*2d230*/  @!P0 BRA `(.L_x_250) ;  /* 0x00000080001c8947 */ /* 0x006ff60003800000 */
.L_x_575:
[----:B------:R-:W-:Y:S01]  /*2d240*/  IMAD.MOV.U32 R2, RZ, RZ, 0x1 ;  /* 0x00000001ff027424 */ /* 0x000fe200078e00ff */
[----:B-1----:R-:W-:Y:S01]  /*2d250*/  MOV R0, RZ ;  /* 0x000000ff00007202 */ /* 0x002fe20000000f00 */
[----:B------:R-:W-:Y:S01]  /*2d260*/  ULDC UR41, c[0x0][0x598] ;  /* 0x0001660000297ab9 */ /* 0x000fe20000000800 */
[----:B------:R-:W-:Y:S01]  /*2d270*/  ULDC UR42, c[0x0][0x580] ;  /* 0x00016000002a7ab9 */ /* 0x000fe20000000800 */
[----:B------:R-:W-:Y:S01]  /*2d280*/  ULDC.64 UR34, c[0x0][0x590] ;  /* 0x0001640000227ab9 */ /* 0x000fe20000000a00 */
[----:B------:R-:W-:-:S05]  /*2d290*/  ULDC.64 UR32, c[0x0][0x588] ;  /* 0x0001620000207ab9 */ /* 0x000fca0000000a00 */
.L_x_455:
[----:B------:R-:W-:-:S06]  /*2d2a0*/  UISETP.NE.AND UP0, UPT, UR36, 0x3, UPT ;  /* 0x000000032400788c */ /* 0x000fcc000bf05270 */
[----:B------:R-:W-:-:S13]  /*2d2b0*/  PLOP3.LUT P1, PT, PT, PT, UP0, 0x80, 0x0 ;  /* 0x000000000000781c */ /* 0x000fda0003f2f008 */
[----:B-1---5:R-:W-:Y:S05]  /*2d2c0*/  @!P1 BRA `(.L_x_251) ;  /* 0x0000000000049947 */ /* 0x022fea0003800000 */
[----:B------:R-:W-:Y:S01]  /*2d2d0*/  BPT.TRAP 0x1 ;  /* 0x000000040000795c */ /* 0x000fe20000300000 */
.L_x_251:
[----:B------:R-:W2:Y:S01]  /*2d2e0*/  LDL R4, [R1+0x600] ;  /* 0x0006000001047983 */ /* 0x000ea20000100800 */
[----:B------:R-:W-:Y:S02]  /*2d2f0*/  SHF.L.U32 R3, R0, 0x1f, RZ ;  /* 0x0000001f00037819 */ /* 0x000fe400000006ff */
[C---:B--2---:R-:W-:Y:S02]  /*2d300*/  R2UR UR6, R4.reuse ;  /* 0x00000000040672ca */ /* 0x044fe400000e0000 */
[----:B------:R-:W-:-:S11]  /*2d310*/  LEA R4, R4, UR4, 0x4 ;  /* 0x0000000404047c11 */ /* 0x000fd6000f8e20ff */
[----:B------:R-:W-:-:S09]  /*2d320*/  ULEA UR6, UR6, UR4, 0x3 ;  /* 0x0000000406067291 */ /* 0x000fd2000f8e183f */
[----:B------:R-:W1:Y:S02]  /*2d330*/  SYNCS.PHASECHK.TRANS64.TRYWAIT P0, [UR6+0x34400], R3 ;  /* 0x03440003ff0075a7 */ /* 0x000e640008000146 */
[----:B-1----:R-:W-:Y:S05]  /*2d340*/  @!P0 BRA `(.L_x_252) ;  /* 0x0000007c00f08947 */ /* 0x002fea0003800000 */
.L_x_576:
[----:B-1----:R-:W1:Y:S01]  /*2d350*/  LDS.128 R4, [R4+0x34520] ;  /* 0x0345200004047984 */ /* 0x002e620000000c00 */
[----:B------:R-:W-:Y:S01]  /*2d360*/  @!PT LDS RZ, [RZ] ;  /* 0x00000000fffff984 */ /* 0x000fe20000000800 */
[----:B------:R-:W-:Y:S01]  /*2d370*/  @!PT LDS RZ, [RZ] ;  /* 0x00000000fffff984 */ /* 0x000fe20000000800 */
[----:B------:R-:W-:Y:S01]  /*2d380*/  @!PT LDS RZ, [RZ] ;  /* 0x00000000fffff984 */ /* 0x000fe20000000800 */
[----:B------:R-:W-:Y:S01]  /*2d390*/  @!PT LDS RZ, [RZ] ;  /* 0x00000000fffff984 */ /* 0x000fe20000000800 */
[----:B------:R2:W-:Y:S06]  /*2d3a0*/  MEMBAR.ALL.CTA ;  /* 0x0000000000007992 */ /* 0x0005ec0000008000 */
[----:B--2---:R-:W2:Y:S01]  /*2d3b0*/  FENCE.VIEW.ASYNC.S ;  /* 0x00000000000073c6 */ /* 0x004ea20000000000 */
[----:B------:R-:W-:Y:S05]  /*2d3c0*/  @!P1 BRA `(.L_x_253) ;  /* 0x0000000000049947 */ /* 0x000fea0003800000 */
[----:B------:R-:W-:Y:S01]  /*2d3d0*/  BPT.TRAP 0x1 ;  /* 0x000000040000795c */ /* 0x000fe20000300000 */
.L_x_253:
[----:B------:R-:W-:Y:S01]  /*2d3e0*/  UIADD3 UR6, UR6, 0x34440, URZ ;  /* 0x0003444006067890 */ /* 0x000fe2000fffe03f */
[----:B------:R-:W-:Y:S02]  /*2d3f0*/  R2UR UR14, R16 ;  /* 0x00000000100e72ca */ /* 0x000fe400000e0000 */
[----:B------:R-:W-:Y:S01]  /*2d400*/  R2UR UR15, R17 ;  /* 0x00000000110f72ca */ /* 0x000fe200000e0000 */
[----:B------:R-:W-:Y:S01]  /*2d410*/  UPRMT UR6, UR49, 0x654, UR6 ;  /* 0x0000065431067896 */ /* 0x000fe20008000006 */
[----:B------:R-:W-:Y:S02]  /*2d420*/  LOP3.LUT P1, RZ, R2, 0xff, RZ, 0xc0, !PT ;  /* 0x000000ff02ff7812 */ /* 0x000fe4000782c0ff */
[----:B------:R-:W-:-:S04]  /*2d430*/  ISETP.NE.U32.AND P0, PT, RZ, UR34, PT ;  /* 0x00000022ff007c0c */ /* 0x000fc8000bf05070 */
[----:B------:R-:W-:Y:S02]  /*2d440*/  ISETP.NE.AND.EX P0, PT, RZ, UR35, PT, P0 ;  /* 0x00000023ff007c0c */ /* 0x000fe4000bf05300 */
[----:B--2---:R-:W-:Y:S01]  /*2d450*/  SYNCS.ARRIVE.TRANS64.RED.A1T0 RZ, [UR6], RZ ;  /* 0x000000ffffff79a7 */ /* 0x004fe20008100406 */
[----:B------:R-:W-:Y:S02]  /*2d460*/  USHF.L.U32 UR14, UR14, 0x8, URZ ;  /* 0x000000080e0e7899 */ /* 0x000fe4000800063f */
[----:B------:R-:W-:Y:S02]  /*2d470*/  USHF.L.U32 UR15, UR15, 0x8, URZ ;  /* 0x000000080f0f7899 */ /* 0x000fe4000800063f */
[----:B------:R-:W-:Y:S10]  /*2d480*/  @!P1 BRA `(.L_x_254) ;  /* 0x00000000000c9947 */ /* 0x000ff40003800000 */
[----:B------:R-:W-:-:S04]  /*2d490*/  DEPBAR {5,4,3,2,1,0} ;  /* 0x0000003f0000791a */ /* 0x000fc80000000000 */
[----:B------:R2:W-:Y:S02]  /*2d4a0*/  UTMACCTL.IV [UR10] ;  /* 0x000000000a0079b9 */ /* 0x0005e40008000000 */
[----:B--2---:R-:W-:Y:S01]  /*2d4b0*/  NOP ;  /* 0x0000000000007918 */ /* 0x004fe20000000000 */
.L_x_254:
[----:B------:R-:W-:Y:S05]  /*2d4c0*/  @!P0 BRA `(.L_x_255) ;  /* 0x0000000000188947 */ /* 0x000fea0003800000 */
[----:B------:R-:W2:Y:S02]  /*2d4d0*/  LDC.64 R2, c[0x0][0x590] ;  /* 0x00016400ff027b82 */ /* 0x000ea40000000a00 */
[----:B--2---:R-:W-:-:S06]  /*2d4e0*/  IMAD.WIDE R2, R18, 0x8, R2 ;  /* 0x0000000812027825 */ /* 0x004fcc00078e0202 */
[----:B------:R-:W2:Y:S04]  /*2d4f0*/  LDG.E.64 R2, desc[UR38][R2.64] ;  /* 0x0000002602027981 */ /* 0x000ea8000c1e1b00 */
[----:B--2---:R-:W2:Y:S02]  /*2d500*/  LD.E R8, desc[UR38][R2.64] ;  /* 0x0000002602087980 */ /* 0x004ea4000c101900 */
[----:B--2---:R-:W-:Y:S01]  /*2d510*/  FSETP.NEU.AND P0, PT, R8, RZ, PT ;  /* 0x000000ff0800720b */ /* 0x004fe20003f0d000 */
[----:B------:R-:W-:-:S12]  /*2d520*/  BRA `(.L_x_256) ;  /* 0x0000000000247947 */ /* 0x000fd80003800000 */
.L_x_255:
[----:B------:R-:W-:Y:S02]  /*2d530*/  ISETP.NE.U32.AND P1, PT, RZ, UR32, PT ;  /* 0x00000020ff007c0c */ /* 0x000fe4000bf25070 */
[----:B------:R-:W-:Y:S02]  /*2d540*/  FSETP.NEU.AND P0, PT, RZ, UR42, PT ;  /* 0x0000002aff007c0b */ /* 0x000fe4000bf0d000 */
[----:B------:R-:W-:-:S13]  /*2d550*/  ISETP.NE.AND.EX P1, PT, RZ, UR33, PT, P1 ;  /* 0x00000021ff007c0c */ /* 0x000fda000bf25310 */
[----:B------:R-:W-:Y:S05]  /*2d560*/  @!P1 BRA `(.L_x_256) ;  /* 0x0000000000149947 */ /* 0x000fea0003800000 */
[----:B------:R-:W2:Y:S01]  /*2d570*/  LDC.64 R2, c[0x0][0x588] ;  /* 0x00016200ff027b82 */ /* 0x000ea20000000a00 */
[----:B------:R-:W-:-:S04]  /*2d580*/  IMAD R9, R18, UR41, RZ ;  /* 0x0000002912097c24 */ /* 0x000fc8000f8e02ff */
[----:B--2---:R-:W-:-:S06]  /*2d590*/  IMAD.WIDE R2, R9, 0x4, R2 ;  /* 0x0000000409027825 */ /* 0x004fcc00078e0202 */
[----:B------:R-:W2:Y:S02]  /*2d5a0*/  LDG.E R2, desc[UR38][R2.64] ;  /* 0x0000002602027981 */ /* 0x000ea4000c1e1900 */
[----:B--2---:R-:W-:-:S13]  /*2d5b0*/  FSETP.NEU.AND P0, PT, R2, RZ, PT ;  /* 0x000000ff0200720b */ /* 0x004fda0003f0d000 */
.L_x_256:
[----:B------:R-:W-:Y:S01]  /*2d5c0*/  UISETP.NE.AND UP0, UPT, UR37, 0x3, UPT ;  /* 0x000000032500788c */ /* 0x000fe2000bf05270 */
[----:B------:R-:W-:-:S05]  /*2d5d0*/  ELECT P1, URZ, PT ;  /* 0x00000000003f782f */ /* 0x000fca0003820000 */
[----:B------:R-:W-:Y:S02]  /*2d5e0*/  PLOP3.LUT P2, PT, PT, PT, UP0, 0x80, 0x0 ;  /* 0x000000000000781c */ /* 0x000fe40003f4f008 */
[----:B------:R-:W-:-:S11]  /*2d5f0*/  PLOP3.LUT P0, PT, P0, P1, PT, 0x2a, 0x0 ;  /* 0x000000000000781c */ /* 0x000fd60000702572 */
[----:B------:R-:W-:Y:S05]  /*2d600*/  @!P2 BRA `(.L_x_257) ;  /* 0x000000000004a947 */ /* 0x000fea0003800000 */
[----:B------:R-:W-:Y:S01]  /*2d610*/  BPT.TRAP 0x1 ;  /* 0x000000040000795c */ /* 0x000fe20000300000 */
.L_x_257:
[----:B------:R-:W-:-:S04]  /*2d620*/  MOV R8, 0x1 ;  /* 0x0000000100087802 */ /* 0x000fc80000000f00 */
[----:B------:R-:W-:-:S04]  /*2d630*/  SHF.L.U32 R8, R8, 0x1f, RZ ;  /* 0x0000001f08087819 */ /* 0x000fc800000006ff */
[----:B------:R-:W2:Y:S02]  /*2d640*/  SYNCS.PHASECHK.TRANS64.TRYWAIT P1, [UR4+0x344d0], R8 ;  /* 0x0344d008ff0075a7 */ /* 0x000ea40008020144 */
[----:B--2---:R-:W-:Y:S05]  /*2d650*/  @!P1 BRA `(.L_x_258) ;  /* 0x0000007c00449947 */ /* 0x004fea0003800000 */
.L_x_577:
[----:B------:R-:W-:Y:S04]  /*2d660*/  BSSY B0, `(.L_x_259) ;  /* 0x000000b000007945 */ /* 0x000fe80003800000 */
[----:B------:R-:W-:Y:S05]  /*2d670*/  @P0 BRA `(.L_x_260) ;  /* 0x0000000000240947 */ /* 0x000fea0003800000 */
[----:B------:R-:W-:Y:S02]  /*2d680*/  UIADD3 UR12, UR4, 0x30000, URZ ;  /* 0x00030000040c7890 */ /* 0x000fe4000fffe03f */
[----:B------:R-:W-:Y:S01]  /*2d690*/  UIADD3 UR13, UR4, 0x344b0, URZ ;  /* 0x000344b0040d7890 */ /* 0x000fe2000fffe03f */
[----:B------:R-:W-:Y:S01]  /*2d6a0*/  UMOV UR6, 0x0 ;  /* 0x0000000000067882 */ /* 0x000fe20000000000 */
[----:B------:R-:W-:-:S07]  /*2d6b0*/  UMOV UR7, 0x10000000 ;  /* 0x1000000000077882 */ /* 0x000fce0000000000 */
[----:B------:R3:W-:Y:S02]  /*2d6c0*/  UTMALDG.2D [UR12], [UR10], desc[UR6] ;  /* 0x0000060c0a0075b4 */ /* 0x0007e40008009000 */
[----:B---3--:R-:W-:Y:S05]  /*2d6d0*/  @!P2 BRA `(.L_x_261) ;  /* 0x000000000004a947 */ /* 0x008fea0003800000 */
[----:B------:R-:W-:Y:S01]  /*2d6e0*/  BPT.TRAP 0x1 ;  /* 0x000000040000795c */ /* 0x000fe20000300000 */
.L_x_261:
[----:B------:R-:W3:Y:S02]  /*2d6f0*/  LDC R2, c[0x0][0x828] ;  /* 0x00020a00ff027b82 */ /* 0x000ee40000000800 */
[----:B---3--:R3:W-:Y:S02]  /*2d700*/  SYNCS.ARRIVE.TRANS64.RED.A0TR RZ, [UR4+0x344b0], R2 ;  /* 0x0344b002ffff79a7 */ /* 0x0087e40008300404 */
.L_x_260:
[----:B------:R-:W-:Y:S05]  /*2d710*/  BSYNC B0 ;  /* 0x0000000000007941 */ /* 0x000fea0003800000 */
.L_x_259:
[----:B------:R-:W-:Y:S05]  /*2d720*/  @!P2 BRA `(.L_x_262) ;  /* 0x000000000004a947 */ /* 0x000fea0003800000 */
[----:B------:R-:W-:Y:S01]  /*2d730*/  BPT.TRAP 0x1 ;  /* 0x000000040000795c */ /* 0x000fe20000300000 */
.L_x_262:
[----:B------:R-:W-:-:S04]  /*2d740*/  UIADD3 UR29, UR4, 0x344b0, URZ ;  /* 0x000344b0041d7890 */ /* 0x000fc8000fffe03f */
[----:B------:R-:W-:-:S09]  /*2d750*/  UPRMT UR6, UR49, 0x654, UR29 ;  /* 0x0000065431067896 */ /* 0x000fd2000800001d */
[----:B------:R-:W-:Y:S01]  /*2d760*/  SYNCS.ARRIVE.TRANS64.RED.A1T0 RZ, [UR6], RZ ;  /* 0x000000ffffff79a7 */ /* 0x000fe20008100406 */
[----:B------:R-:W-:Y:S05]  /*2d770*/  @!P2 BRA `(.L_x_263) ;  /* 0x000000000004a947 */ /* 0x000fea0003800000 */
[----:B------:R-:W-:Y:S01]  /*2d780*/  BPT.TRAP 0x1 ;  /* 0x000000040000795c */ /* 0x000fe20000300000 */
.L_x_263:
[----:B------:R-:W4:Y:S02]  /*2d790*/  SYNCS.PHASECHK.TRANS64.TRYWAIT P1, [UR4+0x344d8], R8 ;  /* 0x0344d808ff0075a7 */ /* 0x000f240008020144 */
[----:B----4-:R-:W-:Y:S05]  /*2d7a0*/  @!P1 BRA `(.L_x_264) ;  /* 0x0000007c00089947 */ /* 0x010fea0003800000 */
.L_x_578:
[----:B------:R-:W-:Y:S04]  /*2d7b0*/  BSSY B0, `(.L_x_265) ;  /* 0x000000d000007945 */ /* 0x000fe80003800000 */
[----:B------:R-:W-:Y:S05]  /*2d7c0*/  @P0 BRA `(.L_x_266) ;  /* 0x00000000002c0947 */ /* 0x000fea0003800000 */
[----:B------:R-:W-:Y:S02]  /*2d7d0*/  UIADD3 UR18, UR14, 0x40, URZ ;  /* 0x000000400e127890 */ /* 0x000fe4000fffe03f */
[----:B------:R-:W-:Y:S02]  /*2d7e0*/  UIADD3 UR16, UR4, 0x31000, URZ ;  /* 0x0003100004107890 */ /* 0x000fe4000fffe03f */
[----:B------:R-:W-:Y:S01]  /*2d7f0*/  UIADD3 UR17, UR4, 0x344b8, URZ ;  /* 0x000344b804117890 */ /* 0x000fe2000fffe03f */
[----:B------:R-:W-:Y:S01]  /*2d800*/  UMOV UR8, 0x0 ;  /* 0x0000000000087882 */ /* 0x000fe20000000000 */
[----:B------:R-:W-:Y:S01]  /*2d810*/  UMOV UR9, 0x10000000 ;  /* 0x1000000000097882 */ /* 0x000fe20000000000 */
[----:B------:R-:W-:-:S06]  /*2d820*/  UMOV UR19, UR15 ;  /* 0x0000000f00137c82 */ /* 0x000fcc0008000000 */
[----:B------:R4:W-:Y:S02]  /*2d830*/  UTMALDG.2D [UR16], [UR10], desc[UR8] ;  /* 0x000008100a0075b4 */ /* 0x0009e40008009000 */
[----:B----4-:R-:W-:Y:S05]  /*2d840*/  @!P2 BRA `(.L_x_267) ;  /* 0x000000000004a947 */ /* 0x010fea0003800000 */
[----:B------:R-:W-:Y:S01]  /*2d850*/  BPT.TRAP 0x1 ;  /* 0x000000040000795c */ /* 0x000fe20000300000 */
.L_x_267:
[----:B---3--:R-:W3:Y:S02]  /*2d860*/  LDC R2, c[0x0][0x828] ;  /* 0x00020a00ff027b82 */ /* 0x008ee40000000800 */
[----:B---3--:R4:W-:Y:S02]  /*2d870*/  SYNCS.ARRIVE.TRANS64.RED.A0TR RZ, [UR4+0x344b8], R2 ;  /* 0x0344b802ffff79a7 */ /* 0x0089e40008300404 */
.L_x_266:
[----:B------:R-:W-:Y:S05]  /*2d880*/  BSYNC B0 ;  /* 0x0000000000007941 */ /* 0x000fea0003800000 */
.L_x_265:
[----:B------:R-:W-:Y:S05]  /*2d890*/  @!P2 BRA `(.L_x_268) ;  /* 0x000000000004a947 */ /* 0x000fea0003800000 */
[----:B------:R-:W-:Y:S01]  /*2d8a0*/  BPT.TRAP 0x1 ;  /* 0x000000040000795c */ /* 0x000fe20000300000 */
.L_x_268:
[----:B------:R-:W-:-:S04]  /*2d8b0*/  UIADD3 UR17, UR4, 0x344b8, URZ ;  /* 0x000344b804117890 */ /* 0x000fc8000fffe03f */
[----:B------:R-:W-:-:S09]  /*2d8c0*/  UPRMT UR7, UR49, 0x654, UR17 ;  /* 0x0000065431077896 */ /* 0x000fd20008000011 */
[----:B------:R-:W-:Y:S01]  /*2d8d0*/  SYNCS.ARRIVE.TRANS64.RED.A1T0 RZ, [UR7], RZ ;  /* 0x000000ffffff79a7 */ /* 0x000fe20008100407 */
[----:B------:R-:W-:Y:S05]  /*2d8e0*/  @!P2 BRA `(.L_x_269) ;  /* 0x000000000004a947 */ /* 0x000fea0003800000 */
[----:B------:R-:W-:Y:S01]  /*2d8f0*/  BPT.TRAP 0x1 ;  /* 0x000000040000795c */ /* 0x000fe20000300000 */
.L_x_269:
[----:B------:R-:W1:Y:S02]  /*2d900*/  SYNCS.PHASECHK.TRANS64.TRYWAIT P1, [UR4+0x344e0], R8 ;  /* 0x0344e008ff0075a7 */ /* 0x000e640008020144 */
[----:B-1----:R-:W-:Y:S05]  /*2d910*/  @!P1 BRA `(.L_x_270) ;  /* 0x0000007800c49947 */ /* 0x002fea0003800000 */
.L_x_579:
        /* <DEDUP_REMOVED lines=9> */
[----:B-1----:R-:W-:Y:S05]  /*2d9b0*/  @!P2 BRA `(.L_x_273) ;  /* 0x000000000004a947 */ /* 0x002fea0003800000 */
[----:B------:R-:W-:Y:S01]  /*2d9c0*/  BPT.TRAP 0x1 ;  /* 0x000000040000795c */ /* 0x000fe20000300000 */
.L_x_273:
[----:B---34-:R-:W1:Y:S02]  /*2d9d0*/  LDC R2, c[0x0][0x828] ;  /* 0x00020a00ff027b82 */ /* 0x018e640000000800 */
[----:B-1----:R1:W-:Y:S02]  /*2d9e0*/  SYNCS.ARRIVE.TRANS64.RED.A0TR RZ, [UR4+0x344c0], R2 ;  /* 0x0344c002ffff79a7 */ /* 0x0023e40008300404 */
.L_x_272:
[----:B------:R-:W-:Y:S05]  /*2d9f0*/  BSYNC B0 ;  /* 0x0000000000007941 */ /* 0x000fea0003800000 */
.L_x_271:
[----:B------:R-:W-:Y:S05]  /*2da00*/  @!P2 BRA `(.L_x_274) ;  /* 0x000000000004a947 */ /* 0x000fea0003800000 */
[----:B------:R-:W-:Y:S01]  /*2da10*/  BPT.TRAP 0x1 ;  /* 0x000000040000795c */ /* 0x000fe20000300000 */
.L_x_274:
[----:B------:R-:W-:-:S04]  /*2da20*/  UIADD3 UR21, UR4, 0x344c0, URZ ;  /* 0x000344c004157890 */ /* 0x000fc8000fffe03f */
[----:B------:R-:W-:-:S09]  /*2da30*/  UPRMT UR8, UR49, 0x654, UR21 ;  /* 0x0000065431087896 */ /* 0x000fd20008000015 */
[----:B------:R-:W-:Y:S01]  /*2da40*/  SYNCS.ARRIVE.TRANS64.RED.A1T0 RZ, [UR8], RZ ;  /* 0x000000ffffff79a7 */ /* 0x000fe20008100408 */
[----:B------:R-:W-:Y:S05]  /*2da50*/  @!P2 BRA `(.L_x_275) ;  /* 0x000000000004a947 */ /* 0x000fea0003800000 */
[----:B------:R-:W-:Y:S01]  /*2da60*/  BPT.TRAP 0x1 ;  /* 0x000000040000795c */ /* 0x000fe20000300000 */
.L_x_275:
[----:B------:R-:W1:Y:S02]  /*2da70*/  SYNCS.PHASECHK.TRANS64.TRYWAIT P1, [UR4+0x344e8], R8 ;  /* 0x0344e808ff0075a7 */ /* 0x000e640008020144 */
[----:B-1----:R-:W-:Y:S05]  /*2da80*/  @!P1 BRA `(.L_x_276) ;  /* 0x0000007800809947 */ /* 0x002fea0003800000 */
.L_x_580:
        /* <DEDUP_REMOVED lines=11> */
.L_x_279:
[----:B---34-:R-:W1:Y:S02]  /*2db40*/  LDC R2, c[0x0][0x828] ;  /* 0x00020a00ff027b82 */ /* 0x018e640000000800 */
[----:B-1----:R1:W-:Y:S02]  /*2db50*/  SYNCS.ARRIVE.TRANS64.RED.A0TR RZ, [UR4+0x344c8], R2 ;  /* 0x0344c802ffff79a7 */ /* 0x0023e40008300404 */
.L_x_278:
[----:B------:R-:W-:Y:S05]  /*2db60*/  BSYNC B0 ;  /* 0x0000000000007941 */ /* 0x000fea0003800000 */
.L_x_277:
[----:B------:R-:W-:Y:S05]  /*2db70*/  @!P2 BRA `(.L_x_280) ;  /* 0x000000000004a947 */ /* 0x000fea0003800000 */
[----:B------:R-:W-:Y:S01]  /*2db80*/  BPT.TRAP 0x1 ;  /* 0x000000040000795c */ /* 0x000fe20000300000 */
.L_x_280:
[----:B------:R-:W-:Y:S02]  /*2db90*/  UIADD3 UR25, UR4, 0x344c8, URZ ;  /* 0x000344c804197890 */ /* 0x000fe4000fffe03f */
[----:B------:R-:W-:Y:S02]  /*2dba0*/  UIADD3 UR31, UR15, 0x20, URZ ;  /* 0x000000200f1f7890 */ /* 0x000fe4000fffe03f */
[----:B------:R-:W-:-:S09]  /*2dbb0*/  UPRMT UR9, UR49, 0x654, UR25 ;  /* 0x0000065431097896 */ /* 0x000fd20008000019 */
[----:B------:R-:W-:Y:S01]  /*2dbc0*/  SYNCS.ARRIVE.TRANS64.RED.A1T0 RZ, [UR9], RZ ;  /* 0x000000ffffff79a7 */ /* 0x000fe20008100409 */
[----:B------:R-:W-:Y:S05]  /*2dbd0*/  @!P2 BRA `(.L_x_281) ;  /* 0x000000000004a947 */ /* 0x000fea0003800000 */
[----:B------:R-:W-:Y:S01]  /*2dbe0*/  BPT.TRAP 0x1 ;  /* 0x000000040000795c */ /* 0x000fe20000300000 */
.L_x_281:
[----:B-1-34-:R-:W-:-:S04]  /*2dbf0*/  SHF.L.U32 R2, RZ, 0x1f, RZ ;  /* 0x0000001fff027819 */ /* 0x01afc800000006ff */
[----:B------:R-:W1:Y:S02]  /*2dc00*/  SYNCS.PHASECHK.TRANS64.TRYWAIT P1, [UR4+0x344d0], R2 ;  /* 0x0344d002ff0075a7 */ /* 0x000e640008020144 */
[----:B-1----:R-:W-:Y:S05]  /*2dc10*/  @!P1 BRA `(.L_x_282) ;  /* 0x0000007800349947 */ /* 0x002fea0003800000 */
.L_x_581:
[----:B------:R-:W-:Y:S04]  /*2dc20*/  BSSY B0, `(.L_x_283) ;  /* 0x000000b000007945 */ /* 0x000fe80003800000 */
[----:B------:R-:W-:Y:S05]  /*2dc30*/  @P0 BRA `(.L_x_284) ;  /* 0x0000000000240947 */ /* 0x000fea0003800000 */
[----:B------:R-:W-:Y:S01]  /*2dc40*/  UIADD3 UR28, UR4, 0x30000, URZ ;  /* 0x00030000041c7890 */ /* 0x000fe2000fffe03f */
[----:B------:R-:W-:Y:S01]  /*2dc50*/  UMOV UR12, 0x0 ;  /* 0x00000000000c7882 */ /* 0x000fe20000000000 */
[----:B------:R-:W-:Y:S01]  /*2dc60*/  UMOV UR13, 0x10000000 ;  /* 0x10000000000d7882 */ /* 0x000fe20000000000 */
[----:B------:R-:W-:-:S06]  /*2dc70*/  UMOV UR30, UR14 ;  /* 0x0000000e001e7c82 */ /* 0x000fcc0008000000 */
[----:B------:R3:W-:Y:S02]  /*2dc80*/  UTMALDG.2D [UR28], [UR10], desc[UR12] ;  /* 0x00000c1c0a0075b4 */ /* 0x0007e40008009000 */
[----:B---3--:R-:W-:Y:S05]  /*2dc90*/  @!P2 BRA `(.L_x_285) ;  /* 0x000000000004a947 */ /* 0x008fea0003800000 */
[----:B------:R-:W-:Y:S01]  /*2dca0*/  BPT.TRAP 0x1 ;  /* 0x000000040000795c */ /* 0x000fe20000300000 */
.L_x_285:
[----:B-12---:R-:W1:Y:S02]  /*2dcb0*/  LDC R3, c[0x0][0x828] ;  /* 0x00020a00ff037b82 */ /* 0x006e640000000800 */
[----:B-1----:R3:W-:Y:S02]  /*2dcc0*/  SYNCS.ARRIVE.TRANS64.RED.A0TR RZ, [UR4+0x344b0], R3 ;  /* 0x0344b003ffff79a7 */ /* 0x0027e40008300404 */
.L_x_284:
[----:B------:R-:W-:Y:S05]  /*2dcd0*/  BSYNC B0 ;  /* 0x0000000000007941 */ /* 0x000fea0003800000 */
.L_x_283:
[----:B------:R-:W-:Y:S05]  /*2dce0*/  @!P2 BRA `(.L_x_286) ;  /* 0x000000000004a947 */ /* 0x000fea0003800000 */
[----:B------:R-:W-:Y:S01]  /*2dcf0*/  BPT.TRAP 0x1 ;  /* 0x000000040000795c */ /* 0x000fe20000300000 */
.L_x_286:
[----:B------:R-:W-:Y:S01]  /*2dd00*/  SYNCS.ARRIVE.TRANS64.RED.A1T0 RZ, [UR6], RZ ;  /* 0x000000ffffff79a7 */ /* 0x000fe20008100406 */
[----:B------:R-:W-:Y:S05]  /*2dd10*/  @!P2 BRA `(.L_x_287) ;  /* 0x000000000004a947 */ /* 0x000fea0003800000 */
[----:B------:R-:W-:Y:S01]  /*2dd20*/  BPT.TRAP 0x1 ;  /* 0x000000040000795c */ /* 0x000fe20000300000 */
.L_x_287:
[----:B------:R-:W4:Y:S02]  /*2dd30*/  SYNCS.PHASECHK.TRANS64.TRYWAIT P1, [UR4+0x344d8], R2 ;  /* 0x0344d802ff0075a7 */ /* 0x000f240008020144 */
[----:B----4-:R-:W-:Y:S05]  /*2dd40*/  @!P1 BRA `(.L_x_288) ;  /* 0x0000007800009947 */ /* 0x010fea0003800000 */
.L_x_582:
[----:B------:R-:W-:Y:S04]  /*2dd50*/  BSSY B0, `(.L_x_289) ;  /* 0x000000c000007945 */ /* 0x000fe80003800000 */
[----:B------:R-:W-:Y:S05]  /*2dd60*/  @P0 BRA `(.L_x_290) ;  /* 0x0000000000280947 */ /* 0x000fea0003800000 */
        /* <DEDUP_REMOVED lines=8> */
.L_x_291:
[----:B-123--:R-:W1:Y:S02]  /*2ddf0*/  LDC R3, c[0x0][0x828] ;  /* 0x00020a00ff037b82 */ /* 0x00ee640000000800 */
[----:B-1----:R4:W-:Y:S02]  /*2de00*/  SYNCS.ARRIVE.TRANS64.RED.A0TR RZ, [UR4+0x344b8], R3 ;  /* 0x0344b803ffff79a7 */ /* 0x0029e40008300404 */
.L_x_290:
[----:B------:R-:W-:Y:S05]  /*2de10*/  BSYNC B0 ;  /* 0x0000000000007941 */ /* 0x000fea0003800000 */
.L_x_289:
[----:B------:R-:W-:Y:S05]  /*2de20*/  @!P2 BRA `(.L_x_292) ;  /* 0x000000000004a947 */ /* 0x000fea0003800000 */
[----:B------:R-:W-:Y:S01]  /*2de30*/  BPT.TRAP 0x1 ;  /* 0x000000040000795c */ /* 0x000fe20000300000 */
.L_x_292:
[----:B------:R-:W-:Y:S01]  /*2de40*/  SYNCS.ARRIVE.TRANS64.RED.A1T0 RZ, [UR7], RZ ;  /* 0x000000ffffff79a7 */ /* 0x000fe20008100407 */
[----:B------:R-:W-:Y:S05]  /*2de50*/  @!P2 BRA `(.L_x_293) ;  /* 0x000000000004a947 */ /* 0x000fea0003800000 */
[----:B------:R-:W-:Y:S01]  /*2de60*/  BPT.TRAP 0x1 ;  /* 0x000000040000795c */ /* 0x000fe20000300000 */
.L_x_293:
[----:B------:R-:W1:Y:S02]  /*2de70*/  SYNCS.PHASECHK.TRANS64.TRYWAIT P1, [UR4+0x344e0], R2 ;  /* 0x0344e002ff0075a7 */ /* 0x000e640008020144 */
[----:B-1----:R-:W-:Y:S05]  /*2de80*/  @!P1 BRA `(.L_x_294) ;  /* 0x0000007400c89947 */ /* 0x002fea0003800000 */
.L_x_583:
        /* <DEDUP_REMOVED lines=10> */
.L_x_297:
[----:B--234-:R-:W1:Y:S02]  /*2df30*/  LDC R3, c[0x0][0x828] ;  /* 0x00020a00ff037b82 */ /* 0x01ce640000000800 */
[----:B-1----:R1:W-:Y:S02]  /*2df40*/  SYNCS.ARRIVE.TRANS64.RED.A0TR RZ, [UR4+0x344c0], R3 ;  /* 0x0344c003ffff79a7 */ /* 0x0023e40008300404 */
.L_x_296:
[----:B------:R-:W-:Y:S05]  /*2df50*/  BSYNC B0 ;  /* 0x0000000000007941 */ /* 0x000fea0003800000 */
.L_x_295:
[----:B------:R-:W-:Y:S05]  /*2df60*/  @!P2 BRA `(.L_x_298) ;  /* 0x000000000004a947 */ /* 0x000fea0003800000 */
[----:B------:R-:W-:Y:S01]  /*2df70*/  BPT.TRAP 0x1 ;  /* 0x000000040000795c */ /* 0x000fe20000300000 */
.L_x_298:
[----:B------:R-:W-:Y:S01]  /*2df80*/  SYNCS.ARRIVE.TRANS64.RED.A1T0 RZ, [UR8], RZ ;  /* 0x000000ffffff79a7 */ /* 0x000fe20008100408 */
[----:B------:R-:W-:Y:S05]  /*2df90*/  @!P2 BRA `(.L_x_299) ;  /* 0x000000000004a947 */ /* 0x000fea0003800000 */
[----:B------:R-:W-:Y:S01]  /*2dfa0*/  BPT.TRAP 0x1 ;  /* 0x000000040000795c */ /* 0x000fe20000300000 */
.L_x_299:
[----:B------:R-:W1:Y:S02]  /*2dfb0*/  SYNCS.PHASECHK.TRANS64.TRYWAIT P1, [UR4+0x344e8], R2 ;  /* 0x0344e802ff0075a7 */ /* 0x000e640008020144 */
[----:B-1----:R-:W-:Y:S05]  /*2dfc0*/  @!P1 BRA `(.L_x_300) ;  /* 0x0000007400909947 */ /* 0x002fea0003800000 */
.L_x_584:
        /* <DEDUP_REMOVED lines=10> */
.L_x_303:
[----:B--234-:R-:W1:Y:S02]  /*2e070*/  LDC R3, c[0x0][0x828] ;  /* 0x00020a00ff037b82 */ /* 0x01ce640000000800 */
[----:B-1----:R1:W-:Y:S02]  /*2e080*/  SYNCS.ARRIVE.TRANS64.RED.A0TR RZ, [UR4+0x344c8], R3 ;  /* 0x0344c803ffff79a7 */ /* 0x0023e40008300404 */
.L_x_302:
[----:B------:R-:W-:Y:S05]  /*2e090*/  BSYNC B0 ;  /* 0x0000000000007941 */ /* 0x000fea0003800000 */
.L_x_301:
[----:B------:R-:W-:Y:S05]  /*2e0a0*/  @!P2 BRA `(.L_x_304) ;  /* 0x000000000004a947 */ /* 0x000fea0003800000 */
[----:B------:R-:W-:Y:S01]  /*2e0b0*/  BPT.TRAP 0x1 ;  /* 0x000000040000795c */ /* 0x000fe20000300000 */
.L_x_304:
[----:B------:R-:W-:Y:S01]  /*2e0c0*/  SYNCS.ARRIVE.TRANS64.RED.A1T0 RZ, [UR9], RZ ;  /* 0x000000ffffff79a7 */ /* 0x000fe20008100409 */
[----:B------:R-:W-:Y:S01]  /*2e0d0*/  UIADD3 UR31, UR15, 0x40, URZ ;  /* 0x000000400f1f7890 */ /* 0x000fe2000fffe03f */
[----:B------:R-:W-:Y:S11]  /*2e0e0*/  @!P2 BRA `(.L_x_305) ;  /* 0x000000000004a947 */ /* 0x000ff60003800000 */
[----:B------:R-:W-:Y:S01]  /*2e0f0*/  BPT.TRAP 0x1 ;  /* 0x000000040000795c */ /* 0x000fe20000300000 */
.L_x_305:
[----:B------:R-:W1:Y:S02]  /*2e100*/  SYNCS.PHASECHK.TRANS64.TRYWAIT P1, [UR4+0x344d0], R8 ;  /* 0x0344d008ff0075a7 */ /* 0x000e640008020144 */
[----:B-1----:R-:W-:Y:S05]  /*2e110*/  @!P1 BRA `(.L_x_306) ;  /* 0x0000007400549947 */ /* 0x002fea0003800000 */
.L_x_585:
[----:B------:R-:W-:Y:S04]  /*2e120*/  BSSY B0, `(.L_x_307) ;  /* 0x000000b000007945 */ /* 0x000fe80003800000 */
[----:B------:R-:W-:Y:S05]  /*2e130*/  @P0 BRA `(.L_x_308) ;  /* 0x0000000000240947 */ /* 0x000fea0003800000 */
[----:B------:R-:W-:Y:S01]  /*2e140*/  UIADD3 UR28, UR4, 0x30000, URZ ;  /* 0x00030000041c7890 */ /* 0x000fe2000fffe03f */
[----:B------:R-:W-:Y:S01]  /*2e150*/  UMOV UR12, 0x0 ;  /* 0x00000000000c7882 */ /* 0x000fe20000000000 */
[----:B------:R-:W-:Y:S01]  /*2e160*/  UMOV UR13, 0x10000000 ;  /* 0x10000000000d7882 */ /* 0x000fe20000000000 */
[----:B------:R-:W-:-:S06]  /*2e170*/  UMOV UR30, UR14 ;  /* 0x0000000e001e7c82 */ /* 0x000fcc0008000000 */
[----:B------:R1:W-:Y:S02]  /*2e180*/  UTMALDG.2D [UR28], [UR10], desc[UR12] ;  /* 0x00000c1c0a0075b4 */ /* 0x0003e40008009000 */
[----:B-1----:R-:W-:Y:S05]  /*2e190*/  @!P2 BRA `(.L_x_309) ;  /* 0x000000000004a947 */ /* 0x002fea0003800000 */
[----:B------:R-:W-:Y:S01]  /*2e1a0*/  BPT.TRAP 0x1 ;  /* 0x000000040000795c */ /* 0x000fe20000300000 */
.L_x_309:
[----:B--234-:R-:W1:Y:S02]  /*2e1b0*/  LDC R3, c[0x0][0x828] ;  /* 0x00020a00ff037b82 */ /* 0x01ce640000000800 */
[----:B-1----:R1:W-:Y:S02]  /*2e1c0*/  SYNCS.ARRIVE.TRANS64.RED.A0TR RZ, [UR4+0x344b0], R3 ;  /* 0x0344b003ffff79a7 */ /* 0x0023e40008300404 */
.L_x_308:
[----:B------:R-:W-:Y:S05]  /*2e1d0*/  BSYNC B0 ;  /* 0x0000000000007941 */ /* 0x000fea0003800000 */
.L_x_307:
[----:B------:R-:W-:Y:S05]  /*2e1e0*/  @!P2 BRA `(.L_x_310) ;  /* 0x000000000004a947 */ /* 0x000fea0003800000 */
[----:B------:R-:W-:Y:S01]  /*2e1f0*/  BPT.TRAP 0x1 ;  /* 0x000000040000795c */ /* 0x000fe20000300000 */
.L_x_310:
[----:B------:R-:W-:Y:S01]  /*2e200*/  SYNCS.ARRIVE.TRANS64.RED.A1T0 RZ, [UR6], RZ ;  /* 0x000000ffffff79a7 */ /* 0x000fe20008100406 */
[----:B------:R-:W-:Y:S05]  /*2e210*/  @!P2 BRA `(.L_x_311) ;  /* 0x000000000004a947 */ /* 0x000fea0003800000 */
[----:B------:R-:W-:Y:S01]  /*2e220*/  BPT.TRAP 0x1 ;  /* 0x000000040000795c */ /* 0x000fe20000300000 */
.L_x_311:
[----:B------:R-:W1:Y:S02]  /*2e230*/  SYNCS.PHASECHK.TRANS64.TRYWAIT P1, [UR4+0x344d8], R8 ;  /* 0x0344d808ff0075a7 */ /* 0x000e640008020144 */
[----:B-1----:R-:W-:Y:S05]  /*2e240*/  @!P1 BRA `(.L_x_312) ;  /* 0x0000007400209947 */ /* 0x002fea0003800000 */
.L_x_586:
        /* <DEDUP_REMOVED lines=10> */
.L_x_315:
[----:B--234-:R-:W1:Y:S02]  /*2e2f0*/  LDC R3, c[0x0][0x828] ;  /* 0x00020a00ff037b82 */ /* 0x01ce640000000800 */
[----:B-1----:R1:W-:Y:S02]  /*2e300*/  SYNCS.ARRIVE.TRANS64.RED.A0TR RZ, [UR4+0x344b8], R3 ;  /* 0x0344b803ffff79a7 */ /* 0x0023e40008300404 */
.L_x_314:
[----:B------:R-:W-:Y:S05]  /*2e310*/  BSYNC B0 ;  /* 0x0000000000007941 */ /* 0x000fea0003800000 */
.L_x_313:
[----:B------:R-:W-:Y:S05]  /*2e320*/  @!P2 BRA `(.L_x_316) ;  /* 0x000000000004a947 */ /* 0x000fea0003800000 */
[----:B------:R-:W-:Y:S01]  /*2e330*/  BPT.TRAP 0x1 ;  /* 0x000000040000795c */ /* 0x000fe20000300000 */
.L_x_316:
[----:B------:R-:W-:Y:S01]  /*2e340*/  SYNCS.ARRIVE.TRANS64.RED.A1T0 RZ, [UR7], RZ ;  /* 0x000000ffffff79a7 */ /* 0x000fe20008100407 */
[----:B------:R-:W-:Y:S05]  /*2e350*/  @!P2 BRA `(.L_x_317) ;  /* 0x000000000004a947 */ /* 0x000fea0003800000 */
[----:B------:R-:W-:Y:S01]  /*2e360*/  BPT.TRAP 0x1 ;  /* 0x000000040000795c */ /* 0x000fe20000300000 */
.L_x_317:
[----:B------:R-:W1:Y:S02]  /*2e370*/  SYNCS.PHASECHK.TRANS64.TRYWAIT P1, [UR4+0x344e0], R8 ;  /* 0x0344e008ff0075a7 */ /* 0x000e640008020144 */
[----:B-1----:R-:W-:Y:S05]  /*2e380*/  @!P1 BRA `(.L_x_318) ;  /* 0x0000007000e89947 */ /* 0x002fea0003800000 */
.L_x_587:
        /* <DEDUP_REMOVED lines=10> */
.L_x_321:
[----:B--234-:R-:W1:Y:S02]  /*2e430*/  LDC R3, c[0x0][0x828] ;  /* 0x00020a00ff037b82 */ /* 0x01ce640000000800 */
[----:B-1----:R1:W-:Y:S02]  /*2e440*/  SYNCS.ARRIVE.TRANS64.RED.A0TR RZ, [UR4+0x344c0], R3 ;  /* 0x0344c003ffff79a7 */ /* 0x0023e40008300404 */
.L_x_320:
[----:B------:R-:W-:Y:S05]  /*2e450*/  BSYNC B0 ;  /* 0x0000000000007941 */ /* 0x000fea0003800000 */
.L_x_319:
[----:B------:R-:W-:Y:S05]  /*2e460*/  @!P2 BRA `(.L_x_322) ;  /* 0x000000000004a947 */ /* 0x000fea0003800000 */
[----:B------:R-:W-:Y:S01]  /*2e470*/  BPT.TRAP 0x1 ;  /* 0x000000040000795c */ /* 0x000fe20000300000 */
.L_x_322:
[----:B------:R-:W-:Y:S01]  /*2e480*/  SYNCS.ARRIVE.TRANS64.RED.A1T0 RZ, [UR8], RZ ;  /* 0x000000ffffff79a7 */ /* 0x000fe20008100408 */
[----:B------:R-:W-:Y:S05]  /*2e490*/  @!P2 BRA `(.L_x_323) ;  /* 0x000000000004a947 */ /* 0x000fea0003800000 */
[----:B------:R-:W-:Y:S01]  /*2e4a0*/  BPT.TRAP 0x1 ;  /* 0x000000040000795c */ /* 0x000fe20000300000 */
.L_x_323:
[----:B------:R-:W1:Y:S02]  /*2e4b0*/  SYNCS.PHASECHK.TRANS64.TRYWAIT P1, [UR4+0x344e8], R8 ;  /* 0x0344e808ff0075a7 */ /* 0x000e640008020144 */
[----:B-1----:R-:W-:Y:S05]  /*2e4c0*/  @!P1 BRA `(.L_x_324) ;  /* 0x0000007000b09947 */ /* 0x002fea0003800000 */
.L_x_588:
        /* <DEDUP_REMOVED lines=10> */
.L_x_327:
[----:B--234-:R-:W1:Y:S02]  /*2e570*/  LDC R3, c[0x0][0x828] ;  /* 0x00020a00ff037b82 */ /* 0x01ce640000000800 */
[----:B-1----:R1:W-:Y:S02]  /*2e580*/  SYNCS.ARRIVE.TRANS64.RED.A0TR RZ, [UR4+0x344c8], R3 ;  /* 0x0344c803ffff79a7 */ /* 0x0023e40008300404 */
.L_x_326:
[----:B------:R-:W-:Y:S05]  /*2e590*/  BSYNC B0 ;  /* 0x0000000000007941 */ /* 0x000fea0003800000 */
.L_x_325:
[----:B------:R-:W-:Y:S05]  /*2e5a0*/  @!P2 BRA `(.L_x_328) ;  /* 0x000000000004a947 */ /* 0x000fea0003800000 */
[----:B------:R-:W-:Y:S01]  /*2e5b0*/  BPT.TRAP 0x1 ;  /* 0x000000040000795c */ /* 0x000fe20000300000 */
.L_x_328:
[----:B------:R-:W-:Y:S01]  /*2e5c0*/  SYNCS.ARRIVE.TRANS64.RED.A1T0 RZ, [UR9], RZ ;  /* 0x000000ffffff79a7 */ /* 0x000fe20008100409 */
[----:B------:R-:W-:Y:S01]  /*2e5d0*/  UIADD3 UR31, UR15, 0x60, URZ ;  /* 0x000000600f1f7890 */ /* 0x000fe2000fffe03f */
[----:B------:R-:W-:Y:S11]  /*2e5e0*/  @!P2 BRA `(.L_x_329) ;  /* 0x000000000004a947 */ /* 0x000ff60003800000 */
[----:B------:R-:W-:Y:S01]  /*2e5f0*/  BPT.TRAP 0x1 ;  /* 0x000000040000795c */ /* 0x000fe20000300000 */
.L_x_329:
[----:B------:R-:W1:Y:S02]  /*2e600*/  SYNCS.PHASECHK.TRANS64.TRYWAIT P1, [UR4+0x344d0], R2 ;  /* 0x0344d002ff0075a7 */ /* 0x000e640008020144 */
[----:B-1----:R-:W-:Y:S05]  /*2e610*/  @!P1 BRA `(.L_x_330) ;  /* 0x0000007000749947 */ /* 0x002fea0003800000 */
.L_x_589:
        /* <DEDUP_REMOVED lines=9> */
.L_x_333:
[----:B--234-:R-:W1:Y:S02]  /*2e6b0*/  LDC R3, c[0x0][0x828] ;  /* 0x00020a00ff037b82 */ /* 0x01ce640000000800 */
[----:B-1----:R1:W-:Y:S02]  /*2e6c0*/  SYNCS.ARRIVE.TRANS64.RED.A0TR RZ, [UR4+0x344b0], R3 ;  /* 0x0344b003ffff79a7 */ /* 0x0023e40008300404 */
.L_x_332:
[----:B------:R-:W-:Y:S05]  /*2e6d0*/  BSYNC B0 ;  /* 0x0000000000007941 */ /* 0x000fea0003800000 */
.L_x_331:
[----:B------:R-:W-:Y:S05]  /*2e6e0*/  @!P2 BRA `(.L_x_334) ;  /* 0x000000000004a947 */ /* 0x000fea0003800000 */
[----:B------:R-:W-:Y:S01]  /*2e6f0*/  BPT.TRAP 0x1 ;  /* 0x000000040000795c */ /* 0x000fe20000300000 */
.L_x_334:
[----:B------:R-:W-:Y:S01]  /*2e700*/  SYNCS.ARRIVE.TRANS64.RED.A1T0 RZ, [UR6], RZ ;  /* 0x000000ffffff79a7 */ /* 0x000fe20008100406 */
[----:B------:R-:W-:Y:S05]  /*2e710*/  @!P2 BRA `(.L_x_335) ;  /* 0x000000000004a947 */ /* 0x000fea0003800000 */
[----:B------:R-:W-:Y:S01]  /*2e720*/  BPT.TRAP 0x1 ;  /* 0x000000040000795c */ /* 0x000fe20000300000 */
.L_x_335:
[----:B------:R-:W1:Y:S02]  /*2e730*/  SYNCS.PHASECHK.TRANS64.TRYWAIT P1, [UR4+0x344d8], R2 ;  /* 0x0344d802ff0075a7 */ /* 0x000e640008020144 */
[----:B-1----:R-:W-:Y:S05]  /*2e740*/  @!P1 BRA `(.L_x_336) ;  /* 0x0000007000409947 */ /* 0x002fea0003800000 */
.L_x_590:
        /* <DEDUP_REMOVED lines=10> */
.L_x_339:
[----:B--234-:R-:W1:Y:S02]  /*2e7f0*/  LDC R3, c[0x0][0x828] ;  /* 0x00020a00ff037b82 */ /* 0x01ce640000000800 */
[----:B-1----:R1:W-:Y:S02]  /*2e800*/  SYNCS.ARRIVE.TRANS64.RED.A0TR RZ, [UR4+0x344b8], R3 ;  /* 0x0344b803ffff79a7 */ /* 0x0023e40008300404 */
.L_x_338:
[----:B------:R-:W-:Y:S05]  /*2e810*/  BSYNC B0 ;  /* 0x0000000000007941 */ /* 0x000fea0003800000 */
.L_x_337:
[----:B------:R-:W-:Y:S05]  /*2e820*/  @!P2 BRA `(.L_x_340) ;  /* 0x000000000004a947 */ /* 0x000fea0003800000 */
[----:B------:R-:W-:Y:S01]  /*2e830*/  BPT.TRAP 0x1 ;  /* 0x000000040000795c */ /* 0x000fe20000300000 */
.L_x_340:
[----:B------:R-:W-:Y:S01]  /*2e840*/  SYNCS.ARRIVE.TRANS64.RED.A1T0 RZ, [UR7], RZ ;  /* 0x000000ffffff79a7 */ /* 0x000fe20008100407 */
[----:B------:R-:W-:Y:S05]  /*2e850*/  @!P2 BRA `(.L_x_341) ;  /* 0x000000000004a947 */ /* 0x000fea0003800000 */
[----:B------:R-:W-:Y:S01]  /*2e860*/  BPT.TRAP 0x1 ;  /* 0x000000040000795c */ /* 0x000fe20000300000 */
.L_x_341:
[----:B------:R-:W1:Y:S02]  /*2e870*/  SYNCS.PHASECHK.TRANS64.TRYWAIT P1, [UR4+0x344e0], R2 ;  /* 0x0344e002ff0075a7 */ /* 0x000e640008020144 */
[----:B-1----:R-:W-:Y:S05]  /*2e880*/  @!P1 BRA `(.L_x_342) ;  /* 0x0000007000089947 */ /* 0x002fea0003800000 */
.L_x_591:
        /* <DEDUP_REMOVED lines=10> */
.L_x_345:
[----:B--234-:R-:W1:Y:S02]  /*2e930*/  LDC R3, c[0x0][0x828] ;  /* 0x00020a00ff037b82 */ /* 0x01ce640000000800 */
[----:B-1----:R1:W-:Y:S02]  /*2e940*/  SYNCS.ARRIVE.TRANS64.RED.A0TR RZ, [UR4+0x344c0], R3 ;  /* 0x0344c003ffff79a7 */ /* 0x0023e40008300404 */
.L_x_344:
[----:B------:R-:W-:Y:S05]  /*2e950*/  BSYNC B0 ;  /* 0x0000000000007941 */ /* 0x000fea0003800000 */
.L_x_343:
[----:B------:R-:W-:Y:S05]  /*2e960*/  @!P2 BRA `(.L_x_346) ;  /* 0x000000000004a947 */ /* 0x000fea0003800000 */
[----:B------:R-:W-:Y:S01]  /*2e970*/  BPT.TRAP 0x1 ;  /* 0x000000040000795c */ /* 0x000fe20000300000 */
.L_x_346:
[----:B------:R-:W-:Y:S01]  /*2e980*/  SYNCS.ARRIVE.TRANS64.RED.A1T0 RZ, [UR8], RZ ;  /* 0x000000ffffff79a7 */ /* 0x000fe20008100408 */
[----:B------:R-:W-:Y:S05]  /*2e990*/  @!P2 BRA `(.L_x_347) ;  /* 0x000000000004a947 */ /* 0x000fea0003800000 */
[----:B------:R-:W-:Y:S01]  /*2e9a0*/  BPT.TRAP 0x1 ;  /* 0x000000040000795c */ /* 0x000fe20000300000 */
.L_x_347:
[----:B------:R-:W1:Y:S02]  /*2e9b0*/  SYNCS.PHASECHK.TRANS64.TRYWAIT P1, [UR4+0x344e8], R2 ;  /* 0x0344e802ff0075a7 */ /* 0x000e640008020144 */
[----:B-1----:R-:W-:Y:S05]  /*2e9c0*/  @!P1 BRA `(.L_x_348) ;  /* 0x0000006c00d09947 */ /* 0x002fea0003800000 */
.L_x_592:
        /* <DEDUP_REMOVED lines=10> */
.L_x_351:
[----:B--234-:R-:W1:Y:S02]  /*2ea70*/  LDC R3, c[0x0][0x828] ;  /* 0x00020a00ff037b82 */ /* 0x01ce640000000800 */
[----:B-1----:R1:W-:Y:S02]  /*2ea80*/  SYNCS.ARRIVE.TRANS64.RED.A0TR RZ, [UR4+0x344c8], R3 ;  /* 0x0344c803ffff79a7 */ /* 0x0023e40008300404 */
.L_x_350:
[----:B------:R-:W-:Y:S05]  /*2ea90*/  BSYNC B0 ;  /* 0x0000000000007941 */ /* 0x000fea0003800000 */
.L_x_349:
[----:B------:R-:W-:Y:S05]  /*2eaa0*/  @!P2 BRA `(.L_x_352) ;  /* 0x000000000004a947 */ /* 0x000fea0003800000 */
[----:B------:R-:W-:Y:S01]  /*2eab0*/  BPT.TRAP 0x1 ;  /* 0x000000040000795c */ /* 0x000fe20000300000 */
.L_x_352:
[----:B------:R-:W-:Y:S01]  /*2eac0*/  SYNCS.ARRIVE.TRANS64.RED.A1T0 RZ, [UR9], RZ ;  /* 0x000000ffffff79a7 */ /* 0x000fe20008100409 */
[----:B------:R-:W-:Y:S01]  /*2ead0*/  UIADD3 UR31, UR15, 0x80, URZ ;  /* 0x000000800f1f7890 */ /* 0x000fe2000fffe03f */
[----:B------:R-:W-:Y:S11]  /*2eae0*/  @!P2 BRA `(.L_x_353) ;  /* 0x000000000004a947 */ /* 0x000ff60003800000 */
[----:B------:R-:W-:Y:S01]  /*2eaf0*/  BPT.TRAP 0x1 ;  /* 0x000000040000795c */ /* 0x000fe20000300000 */
.L_x_353:
[----:B------:R-:W1:Y:S02]  /*2eb00*/  SYNCS.PHASECHK.TRANS64.TRYWAIT P1, [UR4+0x344d0], R8 ;  /* 0x0344d008ff0075a7 */ /* 0x000e640008020144 */
[----:B-1----:R-:W-:Y:S05]  /*2eb10*/  @!P1 BRA `(.L_x_354) ;  /* 0x0000006c00949947 */ /* 0x002fea0003800000 */
.L_x_593:
        /* <DEDUP_REMOVED lines=9> */
.L_x_357:
[----:B--234-:R-:W1:Y:S02]  /*2ebb0*/  LDC R3, c[0x0][0x828] ;  /* 0x00020a00ff037b82 */ /* 0x01ce640000000800 */
[----:B-1----:R1:W-:Y:S02]  /*2ebc0*/  SYNCS.ARRIVE.TRANS64.RED.A0TR RZ, [UR4+0x344b0], R3 ;  /* 0x0344b003ffff79a7 */ /* 0x0023e40008300404 */
.L_x_356:
[----:B------:R-:W-:Y:S05]  /*2ebd0*/  BSYNC B0 ;  /* 0x0000000000007941 */ /* 0x000fea0003800000 */
.L_x_355:
[----:B------:R-:W-:Y:S05]  /*2ebe0*/  @!P2 BRA `(.L_x_358) ;  /* 0x000000000004a947 */ /* 0x000fea0003800000 */
[----:B------:R-:W-:Y:S01]  /*2ebf0*/  BPT.TRAP 0x1 ;  /* 0x000000040000795c */ /* 0x000fe20000300000 */
.L_x_358:
[----:B------:R-:W-:Y:S01]  /*2ec00*/  SYNCS.ARRIVE.TRANS64.RED.A1T0 RZ, [UR6], RZ ;  /* 0x000000ffffff79a7 */ /* 0x000fe20008100406 */
[----:B------:R-:W-:Y:S05]  /*2ec10*/  @!P2 BRA `(.L_x_359) ;  /* 0x000000000004a947 */ /* 0x000fea0003800000 */
[----:B------:R-:W-:Y:S01]  /*2ec20*/  BPT.TRAP 0x1 ;  /* 0x000000040000795c */ /* 0x000fe20000300000 */
.L_x_359:
[----:B------:R-:W1:Y:S02]  /*2ec30*/  SYNCS.PHASECHK.TRANS64.TRYWAIT P1, [UR4+0x344d8], R8 ;  /* 0x0344d808ff0075a7 */ /* 0x000e640008020144 */
[----:B-1----:R-:W-:Y:S05]  /*2ec40*/  @!P1 BRA `(.L_x_360) ;  /* 0x0000006c00609947 */ /* 0x002fea0003800000 */
.L_x_594:
        /* <DEDUP_REMOVED lines=10> */
.L_x_363:
[----:B--234-:R-:W1:Y:S02]  /*2ecf0*/  LDC R3, c[0x0][0x828] ;  /* 0x00020a00ff037b82 */ /* 0x01ce640000000800 */
[----:B-1----:R1:W-:Y:S02]  /*2ed00*/  SYNCS.ARRIVE.TRANS64.RED.A0TR RZ, [UR4+0x344b8], R3 ;  /* 0x0344b803ffff79a7 */ /* 0x0023e40008300404 */
.L_x_362:
[----:B------:R-:W-:Y:S05]  /*2ed10*/  BSYNC B0 ;  /* 0x0000000000007941 */ /* 0x000fea0003800000 */
.L_x_361:
[----:B------:R-:W-:Y:S05]  /*2ed20*/  @!P2 BRA `(.L_x_364) ;  /* 0x000000000004a947 */ /* 0x000fea0003800000 */
[----:B------:R-:W-:Y:S01]  /*2ed30*/  BPT.TRAP 0x1 ;  /* 0x000000040000795c */ /* 0x000fe20000300000 */
.L_x_364:
[----:B------:R-:W-:Y:S01]  /*2ed40*/  SYNCS.ARRIVE.TRANS64.RED.A1T0 RZ, [UR7], RZ ;  /* 0x000000ffffff79a7 */ /* 0x000fe20008100407 */
[----:B------:R-:W-:Y:S05]  /*2ed50*/  @!P2 BRA `(.L_x_365) ;  /* 0x000000000004a947 */ /* 0x000fea0003800000 */
[----:B------:R-:W-:Y:S01]  /*2ed60*/  BPT.TRAP 0x1 ;  /* 0x000000040000795c */ /* 0x000fe20000300000 */
.L_x_365:
[----:B------:R-:W1:Y:S02]  /*2ed70*/  SYNCS.PHASECHK.TRANS64.TRYWAIT P1, [UR4+0x344e0], R8 ;  /* 0x0344e008ff0075a7 */ /* 0x000e640008020144 */
[----:B-1----:R-:W-:Y:S05]  /*2ed80*/  @!P1 BRA `(.L_x_366) ;  /* 0x0000006c00289947 */ /* 0x002fea0003800000 */
.L_x_595:
        /* <DEDUP_REMOVED lines=10> */
.L_x_369:
[----:B--234-:R-:W1:Y:S02]  /*2ee30*/  LDC R3, c[0x0][0x828] ;  /* 0x00020a00ff037b82 */ /* 0x01ce640000000800 */
[----:B-1----:R1:W-:Y:S02]  /*2ee40*/  SYNCS.ARRIVE.TRANS64.RED.A0TR RZ, [UR4+0x344c0], R3 ;  /* 0x0344c003ffff79a7 */ /* 0x0023e40008300404 */
.L_x_368:
[----:B------:R-:W-:Y:S05]  /*2ee50*/  BSYNC B0 ;  /* 0x0000000000007941 */ /* 0x000fea0003800000 */
.L_x_367:
[----:B------:R-:W-:Y:S05]  /*2ee60*/  @!P2 BRA `(.L_x_370) ;  /* 0x000000000004a947 */ /* 0x000fea0003800000 */
[----:B------:R-:W-:Y:S01]  /*2ee70*/  BPT.TRAP 0x1 ;  /* 0x000000040000795c */ /* 0x000fe20000300000 */
.L_x_370:
[----:B------:R-:W-:Y:S01]  /*2ee80*/  SYNCS.ARRIVE.TRANS64.RED.A1T0 RZ, [UR8], RZ ;  /* 0x000000ffffff79a7 */ /* 0x000fe20008100408 */
[----:B------:R-:W-:Y:S05]  /*2ee90*/  @!P2 BRA `(.L_x_371) ;  /* 0x000000000004a947 */ /* 0x000fea0003800000 */
[----:B------:R-:W-:Y:S01]  /*2eea0*/  BPT.TRAP 0x1 ;  /* 0x000000040000795c */ /* 0x000fe20000300000 */
.L_x_371:
[----:B------:R-:W1:Y:S02]  /*2eeb0*/  SYNCS.PHASECHK.TRANS64.TRYWAIT P1, [UR4+0x344e8], R8 ;  /* 0x0344e808ff0075a7 */ /* 0x000e640008020144 */
[----:B-1----:R-:W-:Y:S05]  /*2eec0*/  @!P1 BRA `(.L_x_372) ;  /* 0x0000006800f09947 */ /* 0x002fea0003800000 */
.L_x_596:
        /* <DEDUP_REMOVED lines=10> */
.L_x_375:
[----:B--234-:R-:W1:Y:S02]  /*2ef70*/  LDC R3, c[0x0][0x828] ;  /* 0x00020a00ff037b82 */ /* 0x01ce640000000800 */
[----:B-1----:R1:W-:Y:S02]  /*2ef80*/  SYNCS.ARRIVE.TRANS64.RED.A0TR RZ, [UR4+0x344c8], R3 ;  /* 0x0344c803ffff79a7 */ /* 0x0023e40008300404 */
.L_x_374:
[----:B------:R-:W-:Y:S05]  /*2ef90*/  BSYNC B0 ;  /* 0x0000000000007941 */ /* 0x000fea0003800000 */
.L_x_373:
[----:B------:R-:W-:Y:S05]  /*2efa0*/  @!P2 BRA `(.L_x_376) ;  /* 0x000000000004a947 */ /* 0x000fea0003800000 */
[----:B------:R-:W-:Y:S01]  /*2efb0*/  BPT.TRAP 0x1 ;  /* 0x000000040000795c */ /* 0x000fe20000300000 */
.L_x_376:
[----:B------:R-:W-:Y:S01]  /*2efc0*/  SYNCS.ARRIVE.TRANS64.RED.A1T0 RZ, [UR9], RZ ;  /* 0x000000ffffff79a7 */ /* 0x000fe20008100409 */
[----:B------:R-:W-:Y:S01]  /*2efd0*/  UIADD3 UR31, UR15, 0xa0, URZ ;  /* 0x000000a00f1f7890 */ /* 0x000fe2000fffe03f */
[----:B------:R-:W-:Y:S11]  /*2efe0*/  @!P2 BRA `(.L_x_377) ;  /* 0x000000000004a947 */ /* 0x000ff60003800000 */
[----:B------:R-:W-:Y:S01]  /*2eff0*/  BPT.TRAP 0x1 ;  /* 0x000000040000795c */ /* 0x000fe20000300000 */
.L_x_377:
[----:B------:R-:W1:Y:S02]  /*2f000*/  SYNCS.PHASECHK.TRANS64.TRYWAIT P1, [UR4+0x344d0], R2 ;  /* 0x0344d002ff0075a7 */ /* 0x000e640008020144 */
[----:B-1----:R-:W-:Y:S05]  /*2f010*/  @!P1 BRA `(.L_x_378) ;  /* 0x0000006800b49947 */ /* 0x002fea0003800000 */
.L_x_597:
        /* <DEDUP_REMOVED lines=9> */
.L_x_381:
[----:B--234-:R-:W1:Y:S02]  /*2f0b0*/  LDC R3, c[0x0][0x828] ;  /* 0x00020a00ff037b82 */ /* 0x01ce640000000800 */
[----:B-1----:R1:W-:Y:S02]  /*2f0c0*/  SYNCS.ARRIVE.TRANS64.RED.A0TR RZ, [UR4+0x344b0], R3 ;  /* 0x0344b003ffff79a7 */ /* 0x0023e40008300404 */
.L_x_380:
[----:B------:R-:W-:Y:S05]  /*2f0d0*/  BSYNC B0 ;  /* 0x0000000000007941 */ /* 0x000fea0003800000 */
.L_x_379:
[----:B------:R-:W-:Y:S05]  /*2f0e0*/  @!P2 BRA `(.L_x_382) ;  /* 0x000000000004a947 */ /* 0x000fea0003800000 */
[----:B------:R-:W-:Y:S01]  /*2f0f0*/  BPT.TRAP 0x1 ;  /* 0x000000040000795c */ /* 0x000fe20000300000 */
.L_x_382:
[----:B------:R-:W-:Y:S01]  /*2f100*/  SYNCS.ARRIVE.TRANS64.RED.A1T0 RZ, [UR6], RZ ;  /* 0x000000ffffff79a7 */ /* 0x000fe20008100406 */
[----:B------:R-:W-:Y:S05]  /*2f110*/  @!P2 BRA `(.L_x_383) ;  /* 0x000000000004a947 */ /* 0x000fea0003800000 */
[----:B------:R-:W-:Y:S01]  /*2f120*/  BPT.TRAP 0x1 ;  /* 0x000000040000795c */ /* 0x000fe20000300000 */
.L_x_383:
[----:B------:R-:W1:Y:S02]  /*2f130*/  SYNCS.PHASECHK.TRANS64.TRYWAIT P1, [UR4+0x344d8], R2 ;  /* 0x0344d802ff0075a7 */ /* 0x000e640008020144 */
[----:B-1----:R-:W-:Y:S05]  /*2f140*/  @!P1 BRA `(.L_x_384) ;  /* 0x0000006800809947 */ /* 0x002fea0003800000 */
.L_x_598:
        /* <DEDUP_REMOVED lines=10> */
.L_x_387:
[----:B--234-:R-:W1:Y:S02]  /*2f1f0*/  LDC R3, c[0x0][0x828] ;  /* 0x00020a00ff037b82 */ /* 0x01ce640000000800 */
[----:B-1----:R1:W-:Y:S02]  /*2f200*/  SYNCS.ARRIVE.TRANS64.RED.A0TR RZ, [UR4+0x344b8], R3 ;  /* 0x0344b803ffff79a7 */ /* 0x0023e40008300404 */
.L_x_386:
[----:B------:R-:W-:Y:S05]  /*2f210*/  BSYNC B0 ;  /* 0x0000000000007941 */ /* 0x000fea0003800000 */
.L_x_385:
[----:B------:R-:W-:Y:S05]  /*2f220*/  @!P2 BRA `(.L_x_388) ;  /* 0x000000000004a947 */ /* 0x000fea0003800000 */
[----:B------:R-:W-:Y:S01]  /*2f230*/  BPT.TRAP 0x1 ;  /* 0x000000040000795c */ /* 0x000fe20000300000 */
.L_x_388:
[----:B------:R-:W-:Y:S01]  /*2f240*/  SYNCS.ARRIVE.TRANS64.RED.A1T0 RZ, [UR7], RZ ;  /* 0x000000ffffff79a7 */ /* 0x000fe20008100407 */
[----:B------:R-:W-:Y:S05]  /*2f250*/  @!P2 BRA `(.L_x_389) ;  /* 0x000000000004a947 */ /* 0x000fea0003800000 */
[----:B------:R-:W-:Y:S01]  /*2f260*/  BPT.TRAP 0x1 ;  /* 0x000000040000795c */ /* 0x000fe20000300000 */
.L_x_389:
[----:B------:R-:W1:Y:S02]  /*2f270*/  SYNCS.PHASECHK.TRANS64.TRYWAIT P1, [UR4+0x344e0], R2 ;  /* 0x0344e002ff0075a7 */ /* 0x000e640008020144 */
[----:B-1----:R-:W-:Y:S05]  /*2f280*/  @!P1 BRA `(.L_x_390) ;  /* 0x0000006800489947 */ /* 0x002fea0003800000 */
.L_x_599:
        /* <DEDUP_REMOVED lines=10> */
.L_x_393:
[----:B--234-:R-:W1:Y:S02]  /*2f330*/  LDC R3, c[0x0][0x828] ;  /* 0x00020a00ff037b82 */ /* 0x01ce640000000800 */
[----:B-1----:R1:W-:Y:S02]  /*2f340*/  SYNCS.ARRIVE.TRANS64.RED.A0TR RZ, [UR4+0x344c0], R3 ;  /* 0x0344c003ffff79a7 */ /* 0x0023e40008300404 */
.L_x_392:
[----:B------:R-:W-:Y:S05]  /*2f350*/  BSYNC B0 ;  /* 0x0000000000007941 */ /* 0x000fea0003800000 */
.L_x_391:
[----:B------:R-:W-:Y:S05]  /*2f360*/  @!P2 BRA `(.L_x_394) ;  /* 0x000000000004a947 */ /* 0x000fea0003800000 */
[----:B------:R-:W-:Y:S01]  /*2f370*/  BPT.TRAP 0x1 ;  /* 0x000000040000795c */ /* 0x000fe20000300000 */
.L_x_394:
[----:B------:R-:W-:Y:S01]  /*2f380*/  SYNCS.ARRIVE.TRANS64.RED.A1T0 RZ, [UR8], RZ ;  /* 0x000000ffffff79a7 */ /* 0x000fe20008100408 */
[----:B------:R-:W-:Y:S05]  /*2f390*/  @!P2 BRA `(.L_x_395) ;  /* 0x000000000004a947 */ /* 0x000fea0003800000 */
[----:B------:R-:W-:Y:S01]  /*2f3a0*/  BPT.TRAP 0x1 ;  /* 0x000000040000795c */ /* 0x000fe20000300000 */
.L_x_395:
[----:B------:R-:W1:Y:S02]  /*2f3b0*/  SYNCS.PHASECHK.TRANS64.TRYWAIT P1, [UR4+0x344e8], R2 ;  /* 0x0344e802ff0075a7 */ /* 0x000e640008020144 */
[----:B-1----:R-:W-:Y:S05]  /*2f3c0*/  @!P1 BRA `(.L_x_396) ;  /* 0x0000006800109947 */ /* 0x002fea0003800000 */
.L_x_600:
        /* <DEDUP_REMOVED lines=10> */
.L_x_399:
[----:B--234-:R-:W1:Y:S02]  /*2f470*/  LDC R3, c[0x0][0x828] ;  /* 0x00020a00ff037b82 */ /* 0x01ce640000000800 */
[----:B-1----:R1:W-:Y:S02]  /*2f480*/  SYNCS.ARRIVE.TRANS64.RED.A0TR RZ, [UR4+0x344c8], R3 ;  /* 0x0344c803ffff79a7 */ /* 0x0023e40008300404 */
.L_x_398:
[----:B------:R-:W-:Y:S05]  /*2f490*/  BSYNC B0 ;  /* 0x0000000000007941 */ /* 0x000fea0003800000 */
.L_x_397:
[----:B------:R-:W-:Y:S05]  /*2f4a0*/  @!P2 BRA `(.L_x_400) ;  /* 0x000000000004a947 */ /* 0x000fea0003800000 */
[----:B------:R-:W-:Y:S01]  /*2f4b0*/  BPT.TRAP 0x1 ;  /* 0x000000040000795c */ /* 0x000fe20000300000 */
.L_x_400:
[----:B------:R-:W-:Y:S01]  /*2f4c0*/  SYNCS.ARRIVE.TRANS64.RED.A1T0 RZ, [UR9], RZ ;  /* 0x000000ffffff79a7 */ /* 0x000fe20008100409 */
[----:B------:R-:W-:Y:S01]  /*2f4d0*/  UIADD3 UR31, UR15, 0xc0, URZ ;  /* 0x000000c00f1f7890 */ /* 0x000fe2000fffe03f */
[----:B------:R-:W-:Y:S11]  /*2f4e0*/  @!P2 BRA `(.L_x_401) ;  /* 0x000000000004a947 */ /* 0x000ff60003800000 */
[----:B------:R-:W-:Y:S01]  /*2f4f0*/  BPT.TRAP 0x1 ;  /* 0x000000040000795c */ /* 0x000fe20000300000 */
.L_x_401:
[----:B------:R-:W1:Y:S02]  /*2f500*/  SYNCS.PHASECHK.TRANS64.TRYWAIT P1, [UR4+0x344d0], R8 ;  /* 0x0344d008ff0075a7 */ /* 0x000e640008020144 */
[----:B-1----:R-:W-:Y:S05]  /*2f510*/  @!P1 BRA `(.L_x_402) ;  /* 0x0000006400d49947 */ /* 0x002fea0003800000 */
.L_x_601:
        /* <DEDUP_REMOVED lines=9> */
.L_x_405:
[----:B--234-:R-:W1:Y:S02]  /*2f5b0*/  LDC R3, c[0x0][0x828] ;  /* 0x00020a00ff037b82 */ /* 0x01ce640000000800 */
[----:B-1----:R1:W-:Y:S02]  /*2f5c0*/  SYNCS.ARRIVE.TRANS64.RED.A0TR RZ, [UR4+0x344b0], R3 ;  /* 0x0344b003ffff79a7 */ /* 0x0023e40008300404 */
.L_x_404:
[----:B------:R-:W-:Y:S05]  /*2f5d0*/  BSYNC B0 ;  /* 0x0000000000007941 */ /* 0x000fea0003800000 */
.L_x_403:
[----:B------:R-:W-:Y:S05]  /*2f5e0*/  @!P2 BRA `(.L_x_406) ;  /* 0x000000000004a947 */ /* 0x000fea0003800000 */
[----:B------:R-:W-:Y:S01]  /*2f5f0*/  BPT.TRAP 0x1 ;  /* 0x000000040000795c */ /* 0x000fe20000300000 */
.L_x_406:
[----:B------:R-:W-:Y:S01]  /*2f600*/  SYNCS.ARRIVE.TRANS64.RED.A1T0 RZ, [UR6], RZ ;  /* 0x000000ffffff79a7 */ /* 0x000fe20008100406 */
[----:B------:R-:W-:Y:S05]  /*2f610*/  @!P2 BRA `(.L_x_407) ;  /* 0x000000000004a947 */ /* 0x000fea0003800000 */
[----:B------:R-:W-:Y:S01]  /*2f620*/  BPT.TRAP 0x1 ;  /* 0x000000040000795c */ /* 0x000fe20000300000 */
.L_x_407:
[----:B------:R-:W1:Y:S02]  /*2f630*/  SYNCS.PHASECHK.TRANS64.TRYWAIT P1, [UR4+0x344d8], R8 ;  /* 0x0344d808ff0075a7 */ /* 0x000e640008020144 */
[----:B-1----:R-:W-:Y:S05]  /*2f640*/  @!P1 BRA `(.L_x_408) ;  /* 0x0000006400a09947 */ /* 0x002fea0003800000 */
.L_x_602:
        /* <DEDUP_REMOVED lines=10> */
.L_x_411:
[----:B--234-:R-:W1:Y:S02]  /*2f6f0*/  LDC R3, c[0x0][0x828] ;  /* 0x00020a00ff037b82 */ /* 0x01ce640000000800 */
[----:B-1----:R1:W-:Y:S02]  /*2f700*/  SYNCS.ARRIVE.TRANS64.RED.A0TR RZ, [UR4+0x344b8], R3 ;  /* 0x0344b803ffff79a7 */ /* 0x0023e40008300404 */
.L_x_410:
[----:B------:R-:W-:Y:S05]  /*2f710*/  BSYNC B0 ;  /* 0x0000000000007941 */ /* 0x000fea0003800000 */
.L_x_409:
[----:B------:R-:W-:Y:S05]  /*2f720*/  @!P2 BRA `(.L_x_412) ;  /* 0x000000000004a947 */ /* 0x000fea0003800000 */
[----:B------:R-:W-:Y:S01]  /*2f730*/  BPT.TRAP 0x1 ;  /* 0x000000040000795c */ /* 0x000fe20000300000 */
.L_x_412:
[----:B------:R-:W-:Y:S01]  /*2f740*/  SYNCS.ARRIVE.TRANS64.RED.A1T0 RZ, [UR7], RZ ;  /* 0x000000ffffff79a7 */ /* 0x000fe20008100407 */
[----:B------:R-:W-:Y:S05]  /*2f750*/  @!P2 BRA `(.L_x_413) ;  /* 0x000000000004a947 */ /* 0x000fea0003800000 */
[----:B------:R-:W-:Y:S01]  /*2f760*/  BPT.TRAP 0x1 ;  /* 0x000000040000795c */ /* 0x000fe20000300000 */
.L_x_413:
[----:B------:R-:W1:Y:S02]  /*2f770*/  SYNCS.PHASECHK.TRANS64.TRYWAIT P1, [UR4+0x344e0], R8 ;  /* 0x0344e008ff0075a7 */ /* 0x000e640008020144 */
[----:B-1----:R-:W-:Y:S05]  /*2f780*/  @!P1 BRA `(.L_x_414) ;  /* 0x0000006400689947 */ /* 0x002fea0003800000 */
.L_x_603:
        /* <DEDUP_REMOVED lines=10> */
.L_x_417:
[----:B--234-:R-:W1:Y:S02]  /*2f830*/  LDC R3, c[0x0][0x828] ;  /* 0x00020a00ff037b82 */ /* 0x01ce640000000800 */
[----:B-1----:R1:W-:Y:S02]  /*2f840*/  SYNCS.ARRIVE.TRANS64.RED.A0TR RZ, [UR4+0x344c0], R3 ;  /* 0x0344c003ffff79a7 */ /* 0x0023e40008300404 */
.L_x_416:
[----:B------:R-:W-:Y:S05]  /*2f850*/  BSYNC B0 ;  /* 0x0000000000007941 */ /* 0x000fea0003800000 */
.L_x_415:
[----:B------:R-:W-:Y:S05]  /*2f860*/  @!P2 BRA `(.L_x_418) ;  /* 0x000000000004a947 */ /* 0x000fea0003800000 */
[----:B------:R-:W-:Y:S01]  /*2f870*/  BPT.TRAP 0x1 ;  /* 0x000000040000795c */ /* 0x000fe20000300000 */
.L_x_418:
[----:B------:R-:W-:Y:S01]  /*2f880*/  SYNCS.ARRIVE.TRANS64.RED.A1T0 RZ, [UR8], RZ ;  /* 0x000000ffffff79a7 */ /* 0x000fe20008100408 */
[----:B------:R-:W-:Y:S05]  /*2f890*/  @!P2 BRA `(.L_x_419) ;  /* 0x000000000004a947 */ /* 0x000fea0003800000 */
[----:B------:R-:W-:Y:S01]  /*2f8a0*/  BPT.TRAP 0x1 ;  /* 0x000000040000795c */ /* 0x000fe20000300000 */
.L_x_419:
[----:B------:R-:W1:Y:S02]  /*2f8b0*/  SYNCS.PHASECHK.TRANS64.TRYWAIT P1, [UR4+0x344e8], R8 ;  /* 0x0344e808ff0075a7 */ /* 0x000e640008020144 */
[----:B-1----:R-:W-:Y:S05]  /*2f8c0*/  @!P1 BRA `(.L_x_420) ;  /* 0x0000006400309947 */ /* 0x002fea0003800000 */
.L_x_604:
        /* <DEDUP_REMOVED lines=10> */
.L_x_423:
[----:B--234-:R-:W1:Y:S02]  /*2f970*/  LDC R3, c[0x0][0x828] ;  /* 0x00020a00ff037b82 */ /* 0x01ce640000000800 */
[----:B-1----:R1:W-:Y:S02]  /*2f980*/  SYNCS.ARRIVE.TRANS64.RED.A0TR RZ, [UR4+0x344c8], R3 ;  /* 0x0344c803ffff79a7 */ /* 0x0023e40008300404 */
.L_x_422:
[----:B------:R-:W-:Y:S05]  /*2f990*/  BSYNC B0 ;  /* 0x0000000000007941 */ /* 0x000fea0003800000 */
.L_x_421:
[----:B------:R-:W-:Y:S05]  /*2f9a0*/  @!P2 BRA `(.L_x_424) ;  /* 0x000000000004a947 */ /* 0x000fea0003800000 */
[----:B------:R-:W-:Y:S01]  /*2f9b0*/  BPT.TRAP 0x1 ;  /* 0x000000040000795c */ /* 0x000fe20000300000 */
.L_x_424:
[----:B------:R-:W-:Y:S01]  /*2f9c0*/  SYNCS.ARRIVE.TRANS64.RED.A1T0 RZ, [UR9], RZ ;  /* 0x000000ffffff79a7 */ /* 0x000fe20008100409 */
[----:B------:R-:W-:Y:S01]  /*2f9d0*/  UIADD3 UR15, UR15, 0xe0, URZ ;  /* 0x000000e00f0f7890 */ /* 0x000fe2000fffe03f */
[----:B------:R-:W-:Y:S11]  /*2f9e0*/  @!P2 BRA `(.L_x_425) ;  /* 0x000000000004a947 */ /* 0x000ff60003800000 */
[----:B------:R-:W-:Y:S01]  /*2f9f0*/  BPT.TRAP 0x1 ;  /* 0x000000040000795c */ /* 0x000fe20000300000 */
.L_x_425:
[----:B------:R-:W1:Y:S02]  /*2fa00*/  SYNCS.PHASECHK.TRANS64.TRYWAIT P1, [UR4+0x344d0], R2 ;  /* 0x0344d002ff0075a7 */ /* 0x000e640008020144 */
[----:B-1----:R-:W-:Y:S05]  /*2fa10*/  @!P1 BRA `(.L_x_426) ;  /* 0x0000006000f49947 */ /* 0x002fea0003800000 */
.L_x_605:
        /* <DEDUP_REMOVED lines=9> */
.L_x_429:
[----:B--234-:R-:W1:Y:S02]  /*2fab0*/  LDC R3, c[0x0][0x828] ;  /* 0x00020a00ff037b82 */ /* 0x01ce640000000800 */
[----:B-1----:R1:W-:Y:S02]  /*2fac0*/  SYNCS.ARRIVE.TRANS64.RED.A0TR RZ, [UR4+0x344b0], R3 ;  /* 0x0344b003ffff79a7 */ /* 0x0023e40008300404 */
.L_x_428:
[----:B------:R-:W-:Y:S05]  /*2fad0*/  BSYNC B0 ;  /* 0x0000000000007941 */ /* 0x000fea0003800000 */
.L_x_427:
[----:B------:R-:W-:Y:S05]  /*2fae0*/  @!P2 BRA `(.L_x_430) ;  /* 0x000000000004a947 */ /* 0x000fea0003800000 */
[----:B------:R-:W-:Y:S01]  /*2faf0*/  BPT.TRAP 0x1 ;  /* 0x000000040000795c */ /* 0x000fe20000300000 */
.L_x_430:
[----:B------:R-:W-:Y:S01]  /*2fb00*/  SYNCS.ARRIVE.TRANS64.RED.A1T0 RZ, [UR6], RZ ;  /* 0x000000ffffff79a7 */ /* 0x000fe20008100406 */
[----:B------:R-:W-:Y:S05]  /*2fb10*/  @!P2 BRA `(.L_x_431) ;  /* 0x000000000004a947 */ /* 0x000fea0003800000 */
[----:B------:R-:W-:Y:S01]  /*2fb20*/  BPT.TRAP 0x1 ;  /* 0x000000040000795c */ /* 0x000fe20000300000 */
.L_x_431:
[----:B------:R-:W1:Y:S02]  /*2fb30*/  SYNCS.PHASECHK.TRANS64.TRYWAIT P1, [UR4+0x344d8], R2 ;  /* 0x0344d802ff0075a7 */ /* 0x000e640008020144 */
[----:B-1----:R-:W-:Y:S05]  /*2fb40*/  @!P1 BRA `(.L_x_432) ;  /* 0x0000006000c09947 */ /* 0x002fea0003800000 */
.L_x_606:
        /* <DEDUP_REMOVED lines=10> */
.L_x_435:
[----:B--234-:R-:W1:Y:S02]  /*2fbf0*/  LDC R3, c[0x0][0x828] ;  /* 0x00020a00ff037b82 */ /* 0x01ce640000000800 */
[----:B-1----:R1:W-:Y:S02]  /*2fc00*/  SYNCS.ARRIVE.TRANS64.RED.A0TR RZ, [UR4+0x344b8], R3 ;  /* 0x0344b803ffff79a7 */ /* 0x0023e40008300404 */
.L_x_434:
[----:B------:R-:W-:Y:S05]  /*2fc10*/  BSYNC B0 ;  /* 0x0000000000007941 */ /* 0x000fea0003800000 */
.L_x_433:
[----:B------:R-:W-:Y:S05]  /*2fc20*/  @!P2 BRA `(.L_x_436) ;  /* 0x000000000004a947 */ /* 0x000fea0003800000 */
[----:B------:R-:W-:Y:S01]  /*2fc30*/  BPT.TRAP 0x1 ;  /* 0x000000040000795c */ /* 0x000fe20000300000 */
.L_x_436:
[----:B------:R-:W-:Y:S01]  /*2fc40*/  SYNCS.ARRIVE.TRANS64.RED.A1T0 RZ, [UR7], RZ ;  /* 0x000000ffffff79a7 */ /* 0x000fe20008100407 */
[----:B------:R-:W-:Y:S05]  /*2fc50*/  @!P2 BRA `(.L_x_437) ;  /* 0x000000000004a947 */ /* 0x000fea0003800000 */
[----:B------:R-:W-:Y:S01]  /*2fc60*/  BPT.TRAP 0x1 ;  /* 0x000000040000795c */ /* 0x000fe20000300000 */
.L_x_437:
[----:B------:R-:W1:Y:S02]  /*2fc70*/  SYNCS.PHASECHK.TRANS64.TRYWAIT P1, [UR4+0x344e0], R2 ;  /* 0x0344e002ff0075a7 */ /* 0x000e640008020144 */
[----:B-1----:R-:W-:Y:S05]  /*2fc80*/  @!P1 BRA `(.L_x_438) ;  /* 0x0000006000889947 */ /* 0x002fea0003800000 */
.L_x_607:
[----:B------:R-:W-:Y:S04]  /*2fc90*/  BSSY B0, `(.L_x_439) ;  /* 0x000000d000007945 */ /* 0x000fe80003800000 */
[----:B------:R-:W-:Y:S05]  /*2fca0*/  @P0 BRA `(.L_x_440) ;  /* 0x00000000002c0947 */ /* 0x000fea0003800000 */
[----:B------:R-:W-:Y:S02]  /*2fcb0*/  UIADD3 UR18, UR14, 0x80, URZ ;  /* 0x000000800e127890 */ /* 0x000fe4000fffe03f */
[----:B------:R-:W-:Y:S01]  /*2fcc0*/  UIADD3 UR16, UR4, 0x32000, URZ ;  /* 0x0003200004107890 */ /* 0x000fe2000fffe03f */
[----:B------:R-:W-:Y:S01]  /*2fcd0*/  UMOV UR6, 0x0 ;  /* 0x0000000000067882 */ /* 0x000fe20000000000 */
[----:B------:R-:W-:Y:S01]  /*2fce0*/  UMOV UR7, 0x10000000 ;  /* 0x1000000000077882 */ /* 0x000fe20000000000 */
[----:B------:R-:W-:Y:S01]  /*2fcf0*/  UMOV UR17, UR21 ;  /* 0x0000001500117c82 */ /* 0x000fe20008000000 */
[----:B------:R-:W-:-:S05]  /*2fd00*/  UMOV UR19, UR15 ;  /* 0x0000000f00137c82 */ /* 0x000fca0008000000 */
[----:B------:R1:W-:Y:S02]  /*2fd10*/  UTMALDG.2D [UR16], [UR10], desc[UR6] ;  /* 0x000006100a0075b4 */ /* 0x0003e40008009000 */
[----:B-1----:R-:W-:Y:S05]  /*2fd20*/  @!P2 BRA `(.L_x_441) ;  /* 0x000000000004a947 */ /* 0x002fea0003800000 */
[----:B------:R-:W-:Y:S01]  /*2fd30*/  BPT.TRAP 0x1 ;  /* 0x000000040000795c */ /* 0x000fe20000300000 */
.L_x_441:
[----:B--234-:R-:W1:Y:S02]  /*2fd40*/  LDC R3, c[0x0][0x828] ;  /* 0x00020a00ff037b82 */ /* 0x01ce640000000800 */
[----:B-1----:R1:W-:Y:S02]  /*2fd50*/  SYNCS.ARRIVE.TRANS64.RED.A0TR RZ, [UR4+0x344c0], R3 ;  /* 0x0344c003ffff79a7 */ /* 0x0023e40008300404 */
.L_x_440:
[----:B------:R-:W-:Y:S05]  /*2fd60*/  BSYNC B0 ;  /* 0x0000000000007941 */ /* 0x000fea0003800000 */
.L_x_439:
[----:B------:R-:W-:Y:S05]  /*2fd70*/  @!P2 BRA `(.L_x_442) ;  /* 0x000000000004a947 */ /* 0x000fea0003800000 */
[----:B------:R-:W-:Y:S01]  /*2fd80*/  BPT.TRAP 0x1 ;  /* 0x000000040000795c */ /* 0x000fe20000300000 */
.L_x_442:
[----:B------:R-:W-:Y:S01]  /*2fd90*/  SYNCS.ARRIVE.TRANS64.RED.A1T0 RZ, [UR8], RZ ;  /* 0x000000ffffff79a7 */ /* 0x000fe20008100408 */
[----:B------:R-:W-:Y:S05]  /*2fda0*/  @!P2 BRA `(.L_x_443) ;  /* 0x000000000004a947 */ /* 0x000fea0003800000 */
[----:B------:R-:W-:Y:S01]  /*2fdb0*/  BPT.TRAP 0x1 ;  /* 0x000000040000795c */ /* 0x000fe20000300000 */
.L_x_443:
[----:B------:R-:W1:Y:S02]  /*2fdc0*/  SYNCS.PHASECHK.TRANS64.TRYWAIT P1, [UR4+0x344e8], R2 ;  /* 0x0344e802ff0075a7 */ /* 0x000e640008020144 */
[----:B-1----:R-:W-:Y:S05]  /*2fdd0*/  @!P1 BRA `(.L_x_444) ;  /* 0x00000060004c9947 */ /* 0x002fea0003800000 */
.L_x_608:
        /* <DEDUP_REMOVED lines=11> */
.L_x_447:
[----:B------:R-:W1:Y:S02]  /*2fe90*/  LDC R2, c[0x0][0x828] ;  /* 0x00020a00ff027b82 */ /* 0x000e640000000800 */
[----:B-1----:R1:W-:Y:S02]  /*2fea0*/  SYNCS.ARRIVE.TRANS64.RED.A0TR RZ, [UR4+0x344c8], R2 ;  /* 0x0344c802ffff79a7 */ /* 0x0023e40008300404 */
.L_x_446:
[----:B------:R-:W-:Y:S05]  /*2feb0*/  BSYNC B0 ;  /* 0x0000000000007941 */ /* 0x000fea0003800000 */
.L_x_445:
[----:B------:R-:W-:Y:S05]  /*2fec0*/  @!P2 BRA `(.L_x_448) ;  /* 0x000000000004a947 */ /* 0x000fea0003800000 */
[----:B------:R-:W-:Y:S01]  /*2fed0*/  BPT.TRAP 0x1 ;  /* 0x000000040000795c */ /* 0x000fe20000300000 */
.L_x_448:
[----:B------:R-:W-:Y:S01]  /*2fee0*/  ISETP.NE.AND P0, PT, R7, RZ, PT ;  /* 0x000000ff0700720c */ /* 0x000fe20003f05270 */
[----:B------:R-:W-:Y:S01]  /*2fef0*/  SYNCS.ARRIVE.TRANS64.RED.A1T0 RZ, [UR9], RZ ;  /* 0x000000ffffff79a7 */ /* 0x000fe20008100409 */
[CC--:B------:R-:W-:Y:S02]  /*2ff00*/  ISETP.NE.AND P3, PT, R18.reuse, R6.reuse, PT ;  /* 0x000000061200720c */ /* 0x0c0fe40003f65270 */
[----:B------:R-:W-:-:S13]  /*2ff10*/  ISETP.EQ.OR P0, PT, R18, R6, !P0 ;  /* 0x000000061200720c */ /* 0x000fda0004702670 */
[----:B------:R-:W-:Y:S05]  /*2ff20*/  @P0 BRA `(.L_x_449) ;  /* 0x0000000400040947 */ /* 0x000fea0003800000 */
[----:B------:R-:W-:Y:S01]  /*2ff30*/  ELECT P0, URZ, PT ;  /* 0x00000000003f782f */ /* 0x000fe20003800000 */
[----:B------:R-:W-:-:S12]  /*2ff40*/  BSSY B0, `(.L_x_450) ;  /* 0x0000032000007945 */ /* 0x000fd80003800000 */
[----:B------:R-:W-:Y:S05]  /*2ff50*/  @!P0 BRA `(.L_x_451) ;  /* 0x0000000000c08947 */ /* 0x000fea0003800000 */
[----:B-1234-:R-:W1:Y:S08]  /*2ff60*/  LDC.64 R2, c[0x0][0x290] ;  /* 0x0000a400ff027b82 */ /* 0x01ee700000000a00 */
[----:B------:R-:W2:Y:S08]  /*2ff70*/  LDC.64 R10, c[0x0][0x808] ;  /* 0x00020200ff0a7b82 */ /* 0x000eb00000000a00 */
[----:B------:R-:W3:Y:S01]  /*2ff80*/  LDC.64 R14, c[0x0][0x810] ;  /* 0x00020400ff0e7b82 */ /* 0x000ee20000000a00 */
[----:B-1----:R-:W-:-:S05]  /*2ff90*/  IMAD.WIDE R2, R6, 0xc, R2 ;  /* 0x0000000c06027825 */ /* 0x002fca00078e0202 */
[----:B------:R1:W5:Y:S04]  /*2ffa0*/  LDG.E R12, desc[UR38][R2.64] ;  /* 0x00000026020c7981 */ /* 0x000368000c1e1900 */
[----:B-----5:R1:W5:Y:S01]  /*2ffb0*/  LDG.E R13, desc[UR38][R2.64+0x4] ;  /* 0x00000426020d7981 */ /* 0x020362000c1e1900 */
[----:B--2---:R-:W-:Y:S02]  /*2ffc0*/  ISETP.NE.U32.AND P0, PT, R10, RZ, PT ;  /* 0x000000ff0a00720c */ /* 0x004fe40003f05070 */
[----:B------:R-:W-:Y:S02]  /*2ffd0*/  SHF.R.S32.HI R9, RZ, 0x1f, R6 ;  /* 0x0000001fff097819 */ /* 0x000fe40000011406 */
[----:B------:R-:W-:Y:S02]  /*2ffe0*/  ISETP.NE.AND.EX P0, PT, R11, RZ, PT, P0 ;  /* 0x000000ff0b00720c */ /* 0x000fe40003f05300 */
[----:B---3--:R-:W-:-:S04]  /*2fff0*/  ISETP.NE.U32.AND P1, PT, R14, RZ, PT ;  /* 0x000000ff0e00720c */ /* 0x008fc80003f25070 */
[----:B------:R-:W-:-:S07]  /*30000*/  ISETP.NE.AND.EX P1, PT, R15, RZ, PT, P1 ;  /* 0x000000ff0f00720c */ /* 0x000fce0003f25310 */
[----:B-1----:R-:W-:Y:S06]  /*30010*/  @!P0 BRA `(.L_x_452) ;  /* 0x0000000000108947 */ /* 0x002fec0003800000 */
[----:B------:R-:W-:-:S04]  /*30020*/  LEA R2, P0, R6, R10, 0x3 ;  /* 0x0000000a06027211 */ /* 0x000fc800078018ff */
[----:B------:R-:W-:-:S06]  /*30030*/  LEA.HI.X R3, R6, R11, R9, 0x3, P0 ;  /* 0x0000000b06037211 */ /* 0x000fcc00000f1c09 */
[----:B------:R-:W2:Y:S04]  /*30040*/  LDG.E.64 R2, desc[UR38][R2.64] ;  /* 0x0000002602027981 */ /* 0x000ea8000c1e1b00 */
[----:B--2---:R1:W-:Y:S02]  /*30050*/  STS.64 [UR5], R2 ;  /* 0x00000002ff007988 */ /* 0x0043e40008000a05 */
.L_x_452:
[----:B------:R-:W-:Y:S05]  /*30060*/  @!P1 BRA `(.L_x_451) ;  /* 0x00000000007c9947 */ /* 0x000fea0003800000 */
[----:B-1----:R-:W-:-:S04]  /*30070*/  LEA R2, P0, R6, R14, 0x3 ;  /* 0x0000000e06027211 */ /* 0x002fc800078018ff */
[----:B------:R-:W-:Y:S02]  /*30080*/  LEA.HI.X R3, R6, R15, R9, 0x3, P0 ;  /* 0x0000000f06037211 */ /* 0x000fe400000f1c09 */
[----:B------:R-:W1:Y:S04]  /*30090*/  LDS R9, [UR5+0x1c] ;  /* 0x00001c05ff097984 */ /* 0x000e680008000800 */
[----:B------:R-:W2:Y:S01]  /*300a0*/  LDG.E.64 R2, desc[UR38][R2.64] ;  /* 0x0000002602027981 */ /* 0x000ea2000c1e1b00 */
[----:B------:R-:W-:Y:S02]  /*300b0*/  MOV R18, UR5 ;  /* 0x0000000500127c02 */ /* 0x000fe40008000f00 */
[----:B------:R-:W-:Y:S02]  /*300c0*/  CS2R R14, SRZ ;  /* 0x00000000000e7805 */ /* 0x000fe4000001ff00 */
[----:B------:R-:W-:Y:S01]  /*300d0*/  IADD3 R12, R12, -0x1, RZ ;  /* 0xffffffff0c0c7810 */ /* 0x000fe20007ffe0ff */
[----:B------:R-:W-:Y:S01]  /*300e0*/  STS [UR5+0x30], RZ ;  /* 0x000030ffff007988 */ /* 0x000fe20008000805 */
[----:B------:R-:W-:-:S02]  /*300f0*/  SHF.R.U64 R18, R18, 0x4, RZ ;  /* 0x0000000412127819 */ /* 0x000fc400000012ff */
[----:B-----5:R-:W-:-:S03]  /*30100*/  IADD3 R13, R13, -0x1, RZ ;  /* 0xffffffff0d0d7810 */ /* 0x020fc60007ffe0ff */
[----:B------:R-:W-:Y:S04]  /*30110*/  STS [UR5+0x10], R18 ;  /* 0x00001012ff007988 */ /* 0x000fe80008000805 */
[----:B------:R-:W-:Y:S04]  /*30120*/  STS.128 [UR5+0x20], R12 ;  /* 0x0000200cff007988 */ /* 0x000fe80008000c05 */
        /* <DEDUP_REMOVED lines=9> */
[----:B------:R-:W-:Y:S04]  /*301c0*/  STS [UR5+0x1c], R9 ;  /* 0x00001c09ff007988 */ /* 0x000fe80008000805 */
[----:B------:R-:W1:Y:S02]  /*301d0*/  LDS R10, [UR5+0x1c] ;  /* 0x00001c05ff0a7984 */ /* 0x000e640008000800 */
[----:B-1----:R-:W-:-:S05]  /*301e0*/  LOP3.LUT R10, R10, 0xf0, RZ, 0xb8, !PT ;  /* 0x000000f00a0a7812 */ /* 0x002fca00078eb8ff */
[----:B------:R-:W-:Y:S04]  /*301f0*/  STS [UR5+0x1c], R10 ;  /* 0x00001c0aff007988 */ /* 0x000fe80008000805 */
[----:B------:R-:W1:Y:S02]  /*30200*/  LDS R11, [UR5+0x1c] ;  /* 0x00001c05ff0b7984 */ /* 0x000e640008000800 */
[----:B-1----:R-:W-:-:S05]  /*30210*/  LOP3.LUT R19, R11, 0xf00, RZ, 0xb8, !PT ;  /* 0x00000f000b137812 */ /* 0x002fca00078eb8ff */
[----:B------:R-:W-:Y:S04]  /*30220*/  STS.64 [UR5+0x18], R18 ;  /* 0x00001812ff007988 */ /* 0x000fe80008000a05 */
[----:B------:R-:W1:Y:S02]  /*30230*/  LDS R11, [UR5+0x1c] ;  /* 0x00001c05ff0b7984 */ /* 0x000e640008000800 */
[----:B-1----:R-:W-:-:S05]  /*30240*/  LOP3.LUT R2, R11, 0xf000, RZ, 0xb8, !PT ;  /* 0x0000f0000b027812 */ /* 0x002fca00078eb8ff */
[----:B------:R1:W-:Y:S02]  /*30250*/  STS [UR5+0x1c], R2 ;  /* 0x00001c02ff007988 */ /* 0x0003e40008000805 */
.L_x_451:
[----:B------:R-:W-:Y:S05]  /*30260*/  BSYNC B0 ;  /* 0x0000000000007941 */ /* 0x000fea0003800000 */
.L_x_450:
[----:B-1----:R-:W1:Y:S01]  /*30270*/  S2R R2, SR_LANEID ;  /* 0x0000000000027919 */ /* 0x002e620000000000 */
[----:B------:R-:W-:Y:S01]  /*30280*/  NOP ;  /* 0x0000000000007918 */ /* 0x000fe20000000000 */
[----:B------:R-:W-:Y:S01]  /*30290*/  ELECT P0, URZ, PT ;  /* 0x00000000003f782f */ /* 0x000fe20003800000 */
[----:B------:R-:W-:Y:S01]  /*302a0*/  BSSY B0, `(.L_x_453) ;  /* 0x0000008000007945 */ /* 0x000fe20003800000 */
[----:B-1----:R-:W-:-:S04]  /*302b0*/  SHF.L.U32 R10, R2, 0x2, RZ ;  /* 0x00000002020a7819 */ /* 0x002fc800000006ff */
[----:B------:R-:W-:Y:S01]  /*302c0*/  IADD3 R2, P1, R10, UR10, RZ ;  /* 0x0000000a0a027c10 */ /* 0x000fe2000ff3e0ff */
[----:B------:R1:W1:Y:S04]  /*302d0*/  LDS R9, [R10+UR5] ;  /* 0x000000050a097984 */ /* 0x0002680008000800 */
[----:B--234-:R-:W-:Y:S02]  /*302e0*/  IMAD.X R3, RZ, RZ, UR11, P1 ;  /* 0x0000000bff037e24 */ /* 0x01cfe400088e06ff */
[----:B------:R-:W-:Y:S06]  /*302f0*/  @!P0 BRA `(.L_x_454) ;  /* 0x0000000000088947 */ /* 0x000fec0003800000 */
[----:B------:R0:W-:Y:S01]  /*30300*/  UTMACMDFLUSH ;  /* 0x00000000000079b7 */ /* 0x0001e20000000000 */
[----:B------:R-:W-:-:S04]  /*30310*/  DEPBAR.LE SB0, 0x0 ;  /* 0x000080000000791a */ /* 0x000fc80000000000 */
.L_x_454:
[----:B------:R-:W-:Y:S05]  /*30320*/  BSYNC B0 ;  /* 0x0000000000007941 */ /* 0x000fea0003800000 */
.L_x_453:
[----:B-1----:R1:W5:Y:S02]  /*30330*/  ATOMG.E.EXCH.STRONG.GPU PT, RZ, [R2], R9 ;  /* 0x0000000902ff73a8 */ /* 0x00236400041ee100 */
.L_x_449:
[----:B-1----:R-:W2:Y:S01]  /*30340*/  LDL.LU R2, [R1+0x600] ;  /* 0x0006000001027983 */ /* 0x002ea20000300800 */
[----:B------:R-:W-:Y:S01]  /*30350*/  ISETP.NE.AND P1, PT, R7, RZ, PT ;  /* 0x000000ff0700720c */ /* 0x000fe20003f25270 */
[----:B------:R-:W-:Y:S01]  /*30360*/  IMAD.MOV.U32 R18, RZ, RZ, R6 ;  /* 0x000000ffff127224 */ /* 0x000fe200078e0006 */
[----:B------:R-:W-:Y:S02]  /*30370*/  MOV R16, R4 ;  /* 0x0000000400107202 */ /* 0x000fe40000000f00 */
[----:B------:R-:W-:Y:S02]  /*30380*/  MOV R17, R5 ;  /* 0x0000000500117202 */ /* 0x000fe40000000f00 */
[----:B--234-:R-:W-:Y:S02]  /*30390*/  IADD3 R3, R2, 0x1, RZ ;  /* 0x0000000102037810 */ /* 0x01cfe40007ffe0ff */
[----:B------:R-:W-:Y:S02]  /*303a0*/  SEL R2, RZ, 0x1, !P3 ;  /* 0x00000001ff027807 */ /* 0x000fe40005800000 */
[----:B------:R-:W-:-:S04]  /*303b0*/  ISETP.NE.AND P0, PT, R3, 0x8, PT ;  /* 0x000000080300780c */ /* 0x000fc80003f05270 */
[----:B------:R-:W-:Y:S02]  /*303c0*/  SEL R3, R3, RZ, P0 ;  /* 0x000000ff03037207 */ /* 0x000fe40000000000 */
[----:B------:R-:W-:-:S03]  /*303d0*/  SEL R9, RZ, 0x1, P0 ;  /* 0x00000001ff097807 */ /* 0x000fc60000000000 */
[----:B------:R1:W-:Y:S01]  /*303e0*/  STL [R1+0x600], R3 ;  /* 0x0006000301007387 */ /* 0x0003e20000100800 */
[----:B------:R-:W-:Y:S01]  /*303f0*/  LOP3.LUT R0, R0, R9, RZ, 0x3c, !PT ;  /* 0x0000000900007212 */ /* 0x000fe200078e3cff */
[----:B------:R-:W-:Y:S06]  /*30400*/  @P1 BRA `(.L_x_455) ;  /* 0xffffffcc00a41947 */ /* 0x000fec000383ffff */
[----:B-----5:R-:W-:Y:S01]  /*30410*/  ELECT P0, URZ, PT ;  /* 0x00000000003f782f */ /* 0x020fe20003800000 */
[----:B------:R-:W-:-:S12]  /*30420*/  BSSY B0, `(.L_x_456) ;  /* 0x0000017000007945 */ /* 0x000fd80003800000 */
[----:B------:R-:W-:Y:S05]  /*30430*/  @!P0 BRA `(.L_x_457) ;  /* 0x0000000000548947 */ /* 0x000fea0003800000 */
[----:B------:R-:W-:Y:S05]  /*30440*/  @!P2 BRA `(.L_x_458) ;  /* 0x000000000004a947 */ /* 0x000fea0003800000 */
[----:B------:R-:W-:Y:S01]  /*30450*/  BPT.TRAP 0x1 ;  /* 0x000000040000795c */ /* 0x000fe20000300000 */
.L_x_458:
[----:B------:R-:W2:Y:S02]  /*30460*/  SYNCS.PHASECHK.TRANS64.TRYWAIT P0, [UR4+0x344d0], R8 ;  /* 0x0344d008ff0075a7 */ /* 0x000ea40008000144 */
[----:B--2---:R-:W-:Y:S05]  /*30470*/  @!P0 BRA `(.L_x_459) ;  /* 0x0000005800bc8947 */ /* 0x004fea0003800000 */
.L_x_609:
[----:B------:R-:W-:Y:S05]  /*30480*/  @!P2 BRA `(.L_x_460) ;  /* 0x000000000004a947 */ /* 0x000fea0003800000 */
[----:B------:R-:W-:Y:S01]  /*30490*/  BPT.TRAP 0x1 ;  /* 0x000000040000795c */ /* 0x000fe20000300000 */
.L_x_460:
[----:B------:R-:W2:Y:S02]  /*304a0*/  SYNCS.PHASECHK.TRANS64.TRYWAIT P0, [UR4+0x344d8], R8 ;  /* 0x0344d808ff0075a7 */ /* 0x000ea40008000144 */
[----:B--2---:R-:W-:Y:S05]  /*304b0*/  @!P0 BRA `(.L_x_461) ;  /* 0x0000005800c48947 */ /* 0x004fea0003800000 */
.L_x_610:
[----:B------:R-:W-:Y:S05]  /*304c0*/  @!P2 BRA `(.L_x_462) ;  /* 0x000000000004a947 */ /* 0x000fea0003800000 */
[----:B------:R-:W-:Y:S01]  /*304d0*/  BPT.TRAP 0x1 ;  /* 0x000000040000795c */ /* 0x000fe20000300000 */
.L_x_462:
[----:B------:R-:W2:Y:S02]  /*304e0*/  SYNCS.PHASECHK.TRANS64.TRYWAIT P0, [UR4+0x344e0], R8 ;  /* 0x0344e008ff0075a7 */ /* 0x000ea40008000144 */
[----:B--2---:R-:W-:Y:S05]  /*304f0*/  @!P0 BRA `(.L_x_463) ;  /* 0x0000005800cc8947 */ /* 0x004fea0003800000 */
.L_x_611:
[----:B------:R-:W-:Y:S05]  /*30500*/  @!P2 BRA `(.L_x_464) ;  /* 0x000000000004a947 */ /* 0x000fea0003800000 */
[----:B------:R-:W-:Y:S01]  /*30510*/  BPT.TRAP 0x1 ;  /* 0x000000040000795c */ /* 0x000fe20000300000 */
.L_x_464:
[----:B------:R-:W-:-:S04]  /*30520*/  MOV R0, 0x1 ;  /* 0x0000000100007802 */ /* 0x000fc80000000f00 */
[----:B------:R-:W-:-:S07]  /*30530*/  SHF.L.U32 R0, R0, 0x1f, RZ ;  /* 0x0000001f00007819 */ /* 0x000fce00000006ff */
.L_x_465:
[----:B-1----:R-:W-:-:S04]  /*30540*/  MOV R3, UR4 ;  /* 0x0000000400037c02 */ /* 0x002fc80008000f00 */
[----:B------:R1:W2:Y:S03]  /*30550*/  SYNCS.PHASECHK.TRANS64.TRYWAIT P0, [R3+URZ+0x344e8], R0 ;  /* 0x0344e800030075a7 */ /* 0x0002a6000800017f */
[----:B--2---:R-:W-:Y:S05]  /*30560*/  @!P0 NANOSLEEP.SYNCS 0x989680 ;  /* 0x009896800000895d */ /* 0x004fea0003900000 */
[----:B------:R-:W2:Y:S02]  /*30570*/  @!P0 SYNCS.PHASECHK.TRANS64 P0, [R3+URZ+0x344e8], R0 ;  /* 0x0344e800030085a7 */ /* 0x000ea4000800007f */
[----:B--2---:R-:W-:Y:S05]  /*30580*/  @!P0 BRA `(.L_x_465) ;  /* 0xfffffffc00ec8947 */ /* 0x004fea000383ffff */
.L_x_457:
[----:B------:R-:W-:Y:S05]  /*30590*/  BSYNC B0 ;  /* 0x0000000000007941 */ /* 0x000fea0003800000 */
.L_x_456:
[----:B------:R-:W-:Y:S05]  /*305a0*/  EXIT ;  /* 0x000000000000794d */ /* 0x000fea0003800000 */
.L_x_242:
[----:B------:R-:W1:Y:S01]  /*305b0*/  S2UR UR4, SR_CTAID.Y ;  /* 0x00000000000479c3 */ /* 0x000e620000002600 */
[----:B------:R-:W3:Y:S01]  /*305c0*/  S2R R0, SR_LANEID ;  /* 0x0000000000007919 */ /* 0x000ee20000000000 */
[----:B------:R-:W-:Y:S01]  /*305d0*/  ELECT P0, URZ, PT ;  /* 0x00000000003f782f */ /* 0x000fe20003800000 */
[----:B------:R-:W-:Y:S01]  /*305e0*/  BSSY B0, `(.L_x_466) ;  /* 0x000003b000007945 */ /* 0x000fe20003800000 */
[----:B------:R-:W-:Y:S01]  /*305f0*/  ULDC.64 UR12, c[0x0][0x508] ;  /* 0x00014200000c7ab9 */ /* 0x000fe20000000a00 */
[----:B-1----:R-:W-:-:S04]  /*30600*/  UIMAD UR4, UR4, UR60, UR58 ;  /* 0x0000003c040472a4 */ /* 0x002fc8000f8e023a */
[----:B------:R-:W-:-:S06]  /*30610*/  UIMAD.WIDE UR12, UR4, 0x80, UR12 ;  /* 0x00000080040c78a5 */ /* 0x000fcc000f8e020c */
[----:B------:R-:W-:Y:S06]  /*30620*/  @!P0 BRA `(.L_x_467) ;  /* 0x0000000000d88947 */ /* 0x000fec0003800000 */
[----:B------:R1:W-:Y:S01]  /*30630*/  STL [R1+0x608], R13 ;  /* 0x0006080d01007387 */ /* 0x0003e20000100800 */
[----:B------:R-:W4:Y:S01]  /*30640*/  LDC.64 R14, c[0x0][0x358] ;  /* 0x0000d600ff0e7b82 */ /* 0x000f220000000a00 */
[----:B------:R-:W-:Y:S02]  /*30650*/  UMOV UR4, 0x400 ;  /* 0x0000040000047882 */ /* 0x000fe40000000000 */
[----:B------:R3:W-:Y:S01]  /*30660*/  STL [R1+0x604], R11 ;  /* 0x0006040b01007387 */ /* 0x0007e20000100800 */
[----:B--2---:R-:W-:-:S04]  /*30670*/  ULEA UR4, UR49, UR4, 0x18 ;  /* 0x0000000431047291 */ /* 0x004fc8000f8ec03f */
[----:B------:R-:W2:Y:S08]  /*30680*/  LDC.64 R8, c[0x0][0x340] ;  /* 0x0000d000ff087b82 */ /* 0x000eb00000000a00 */
[----:B-1----:R-:W4:Y:S08]  /*30690*/  LDC.64 R12, c[0x0][0x350] ;  /* 0x0000d400ff0c7b82 */ /* 0x002f300000000a00 */
[----:B---3--:R-:W2:Y:S08]  /*306a0*/  LDC.64 R10, c[0x0][0x348] ;  /* 0x0000d200ff0a7b82 */ /* 0x008eb00000000a00 */
[----:B------:R-:W1:Y:S01]  /*306b0*/  LDC.64 R32, c[0x0][0x300] ;  /* 0x0000c000ff207b82 */ /* 0x000e620000000a00 */
[----:B----4-:R3:W-:Y:S07]  /*306c0*/  STS.128 [UR4+0x34650], R12 ;  /* 0x0346500cff007988 */ /* 0x0107ee0008000c04 */
[----:B------:R-:W1:Y:S01]  /*306d0*/  LDC.64 R34, c[0x0][0x308] ;  /* 0x0000c200ff227b82 */ /* 0x000e620000000a00 */
[----:B--2---:R2:W-:Y:S07]  /*306e0*/  STS.128 [UR4+0x34640], R8 ;  /* 0x03464008ff007988 */ /* 0x0045ee0008000c04 */
[----:B------:R-:W4:Y:S08]  /*306f0*/  LDC.64 R28, c[0x0][0x310] ;  /* 0x0000c400ff1c7b82 */ /* 0x000f300000000a00 */
[----:B---3--:R-:W3:Y:S08]  /*30700*/  LDC.64 R12, c[0x0][0x420] ;  /* 0x00010800ff0c7b82 */ /* 0x008ef00000000a00 */
[----:B------:R-:W3:Y:S01]  /*30710*/  LDC.64 R14, c[0x0][0x428] ;  /* 0x00010a00ff0e7b82 */ /* 0x000ee20000000a00 */
[----:B-1----:R-:W-:Y:S07]  /*30720*/  STS.128 [UR4+0x34600], R32 ;  /* 0x03460020ff007988 */ /* 0x002fee0008000c04 */
[----:B--2---:R-:W1:Y:S08]  /*30730*/  LDC.64 R8, c[0x0][0x430] ;  /* 0x00010c00ff087b82 */ /* 0x004e700000000a00 */
[----:B------:R-:W1:Y:S01]  /*30740*/  LDC.64 R10, c[0x0][0x438] ;  /* 0x00010e00ff0a7b82 */ /* 0x000e620000000a00 */
[----:B---3--:R2:W-:Y:S07]  /*30750*/  STS.128 [UR4+0x346a0], R12 ;  /* 0x0346a00cff007988 */ /* 0x0085ee0008000c04 */
[----:B------:R-:W4:Y:S08]  /*30760*/  LDC.64 R30, c[0x0][0x318] ;  /* 0x0000c600ff1e7b82 */ /* 0x000f300000000a00 */
[----:B------:R-:W3:Y:S01]  /*30770*/  LDC.64 R24, c[0x0][0x320] ;  /* 0x0000c800ff187b82 */ /* 0x000ee20000000a00 */
[----:B--2---:R2:W5:Y:S07]  /*30780*/  LDL.LU R13, [R1+0x608] ;  /* 0x00060800010d7983 */ /* 0x00456e0000300800 */
[----:B------:R-:W3:Y:S01]  /*30790*/  LDC.64 R26, c[0x0][0x328] ;  /* 0x0000ca00ff1a7b82 */ /* 0x000ee20000000a00 */
[----:B-1----:R1:W-:Y:S07]  /*307a0*/  STS.128 [UR4+0x346b0], R8 ;  /* 0x0346b008ff007988 */ /* 0x0023ee0008000c04 */
[----:B------:R-:W2:Y:S01]  /*307b0*/  LDC.64 R4, c[0x0][0x330] ;  /* 0x0000cc00ff047b82 */ /* 0x000ea20000000a00 */
[----:B----4-:R4:W-:Y:S04]  /*307c0*/  STS.128 [UR4+0x34610], R28 ;  /* 0x0346101cff007988 */ /* 0x0109e80008000c04 */
[----:B-1----:R1:W5:Y:S03]  /*307d0*/  LDL.LU R11, [R1+0x604] ;  /* 0x00060400010b7983 */ /* 0x0023660000300800 */
[----:B------:R-:W2:Y:S01]  /*307e0*/  LDC.64 R6, c[0x0][0x338] ;  /* 0x0000ce00ff067b82 */ /* 0x000ea20000000a00 */
[----:B---3--:R3:W-:Y:S07]  /*307f0*/  STS.128 [UR4+0x34620], R24 ;  /* 0x03462018ff007988 */ /* 0x0087ee0008000c04 */
[----:B------:R-:W1:Y:S08]  /*30800*/  LDC.64 R32, c[0x0][0x360] ;  /* 0x0000d800ff207b82 */ /* 0x000e700000000a00 */
[----:B------:R-:W1:Y:S01]  /*30810*/  LDC.64 R34, c[0x0][0x368] ;  /* 0x0000da00ff227b82 */ /* 0x000e620000000a00 */
[----:B--2---:R2:W-:Y:S07]  /*30820*/  STS.128 [UR4+0x34630], R4 ;  /* 0x03463004ff007988 */ /* 0x0045ee0008000c04 */
[----:B----4-:R-:W4:Y:S08]  /*30830*/  LDC.64 R28, c[0x0][0x370] ;  /* 0x0000dc00ff1c7b82 */ /* 0x010f300000000a00 */
[----:B------:R-:W4:Y:S08]  /*30840*/  LDC.64 R30, c[0x0][0x378] ;  /* 0x0000de00ff1e7b82 */ /* 0x000f300000000a00 */
[----:B---3--:R-:W3:Y:S01]  /*30850*/  LDC.64 R24, c[0x0][0x400] ;  /* 0x00010000ff187b82 */ /* 0x008ee20000000a00 */
[----:B-1----:R1:W-:Y:S07]  /*30860*/  STS.128 [UR4+0x34660], R32 ;  /* 0x03466020ff007988 */ /* 0x0023ee0008000c04 */
[----:B------:R-:W3:Y:S08]  /*30870*/  LDC.64 R26, c[0x0][0x408] ;  /* 0x00010200ff1a7b82 */ /* 0x000ef00000000a00 */
[----:B--2---:R-:W2:Y:S01]  /*30880*/  LDC.64 R4, c[0x0][0x410] ;  /* 0x00010400ff047b82 */ /* 0x004ea20000000a00 */
[----:B----4-:R4:W-:Y:S07]  /*30890*/  STS.128 [UR4+0x34670], R28 ;  /* 0x0346701cff007988 */ /* 0x0109ee0008000c04 */
[----:B------:R-:W2:Y:S01]  /*308a0*/  LDC.64 R6, c[0x0][0x418] ;  /* 0x00010600ff067b82 */ /* 0x000ea20000000a00 */
[----:B---3--:R3:W-:Y:S07]  /*308b0*/  STS.128 [UR4+0x34680], R24 ;  /* 0x03468018ff007988 */ /* 0x0087ee0008000c04 */
[----:B-1----:R-:W1:Y:S08]  /*308c0*/  LDC.64 R32, c[0x0][0x440] ;  /* 0x00011000ff207b82 */ /* 0x002e700000000a00 */
[----:B------:R-:W1:Y:S01]  /*308d0*/  LDC.64 R34, c[0x0][0x448] ;  /* 0x00011200ff227b82 */ /* 0x000e620000000a00 */
[----:B--2---:R2:W-:Y:S07]  /*308e0*/  STS.128 [UR4+0x34690], R4 ;  /* 0x03469004ff007988 */ /* 0x0045ee0008000c04 */
[----:B----4-:R-:W4:Y:S08]  /*308f0*/  LDC.64 R28, c[0x0][0x450] ;  /* 0x00011400ff1c7b82 */ /* 0x010f300000000a00 */
[----:B------:R-:W4:Y:S08]  /*30900*/  LDC.64 R30, c[0x0][0x458] ;  /* 0x00011600ff1e7b82 */ /* 0x000f300000000a00 */
[----:B---3--:R-:W3:Y:S08]  /*30910*/  LDC.64 R24, c[0x0][0x460] ;  /* 0x00011800ff187b82 */ /* 0x008ef00000000a00 */
[----:B------:R-:W3:Y:S08]  /*30920*/  LDC.64 R26, c[0x0][0x468] ;  /* 0x00011a00ff1a7b82 */ /* 0x000ef00000000a00 */
[----:B--2---:R-:W2:Y:S08]  /*30930*/  LDC.64 R4, c[0x0][0x470] ;  /* 0x00011c00ff047b82 */ /* 0x004eb00000000a00 */
[----:B------:R-:W2:Y:S01]  /*30940*/  LDC.64 R6, c[0x0][0x478] ;  /* 0x00011e00ff067b82 */ /* 0x000ea20000000a00 */
[----:B-1----:R1:W-:Y:S04]  /*30950*/  STS.128 [UR4+0x346c0], R32 ;  /* 0x0346c020ff007988 */ /* 0x0023e80008000c04 */
[----:B----4-:R1:W-:Y:S04]  /*30960*/  STS.128 [UR4+0x346d0], R28 ;  /* 0x0346d01cff007988 */ /* 0x0103e80008000c04 */
[----:B---3--:R1:W-:Y:S04]  /*30970*/  STS.128 [UR4+0x346e0], R24 ;  /* 0x0346e018ff007988 */ /* 0x0083e80008000c04 */
[----:B--2---:R1:W-:Y:S02]  /*30980*/  STS.128 [UR4+0x346f0], R4 ;  /* 0x0346f004ff007988 */ /* 0x0043e40008000c04 */
.L_x_467:
[----:B--2---:R-:W-:Y:S05]  /*30990*/  BSYNC B0 ;  /* 0x0000000000007941 */ /* 0x004fea0003800000 */
.L_x_466:
[----:B------:R-:W-:Y:S01]  /*309a0*/  ELECT P0, URZ, PT ;  /* 0x00000000003f782f */ /* 0x000fe20003800000 */
[----:B------:R-:W-:Y:S01]  /*309b0*/  NOP ;  /* 0x0000000000007918 */ /* 0x000fe20000000000 */
[----:B------:R-:W-:Y:S11]  /*309c0*/  BSSY B0, `(.L_x_468) ;  /* 0x0000044000007945 */ /* 0x000ff60003800000 */
[----:B------:R-:W-:Y:S05]  /*309d0*/  @!P0 BRA `(.L_x_469) ;  /* 0x0000000400088947 */ /* 0x000fea0003800000 */
[----:B-1----:R-:W1:Y:S08]  /*309e0*/  LDC.64 R4, c[0x0][0x518] ;  /* 0x00014600ff047b82 */ /* 0x002e700000000a00 */
[----:B------:R-:W2:Y:S08]  /*309f0*/  LDC.64 R2, c[0x0][0x528] ;  /* 0x00014a00ff027b82 */ /* 0x000eb00000000a00 */
[----:B------:R-:W4:Y:S01]  /*30a00*/  LDC.64 R8, c[0x0][0x510] ;  /* 0x00014400ff087b82 */ /* 0x000f220000000a00 */
[----:B-1----:R-:W-:-:S07]  /*30a10*/  IMAD.WIDE R4, R18, 0x8, R4 ;  /* 0x0000000812047825 */ /* 0x002fce00078e0204 */
[----:B------:R-:W1:Y:S01]  /*30a20*/  LDC.64 R6, c[0x0][0x520] ;  /* 0x00014800ff067b82 */ /* 0x000e620000000a00 */
[----:B------:R-:W3:Y:S01]  /*30a30*/  LDG.E.64 R4, desc[UR38][R4.64] ;  /* 0x0000002604047981 */ /* 0x000ee2000c1e1b00 */
[----:B--2---:R-:W-:-:S06]  /*30a40*/  IMAD.WIDE R2, R18, 0x8, R2 ;  /* 0x0000000812027825 */ /* 0x004fcc00078e0202 */
[----:B------:R-:W2:Y:S01]  /*30a50*/  LDG.E.64 R2, desc[UR38][R2.64] ;  /* 0x0000002602027981 */ /* 0x000ea2000c1e1b00 */
[----:B----4-:R-:W-:-:S06]  /*30a60*/  IMAD.WIDE R8, R18, 0x8, R8 ;  /* 0x0000000812087825 */ /* 0x010fcc00078e0208 */
[----:B------:R-:W4:Y:S01]  /*30a70*/  LDG.E.64 R8, desc[UR38][R8.64] ;  /* 0x0000002608087981 */ /* 0x000f22000c1e1b00 */
[----:B-1----:R-:W-:-:S06]  /*30a80*/  IMAD.WIDE R6, R18, 0x8, R6 ;  /* 0x0000000812067825 */ /* 0x002fcc00078e0206 */
[----:B------:R-:W4:Y:S01]  /*30a90*/  LDG.E.64 R6, desc[UR38][R6.64] ;  /* 0x0000002606067981 */ /* 0x000f22000c1e1b00 */
[----:B------:R-:W-:Y:S02]  /*30aa0*/  UMOV UR4, 0x400 ;  /* 0x0000040000047882 */ /* 0x000fe40000000000 */
[----:B------:R-:W-:-:S09]  /*30ab0*/  ULEA UR4, UR49, UR4, 0x18 ;  /* 0x0000000431047291 */ /* 0x000fd2000f8ec03f */
[----:B------:R-:W1:Y:S04]  /*30ac0*/  LDS R10, [UR4+0x3461c] ;  /* 0x03461c04ff0a7984 */ /* 0x000e680008000800 */
[----:B------:R-:W1:Y:S01]  /*30ad0*/  LDS R12, [UR4+0x3469c] ;  /* 0x03469c04ff0c7984 */ /* 0x000e620008000800 */
[----:B------:R-:W-:Y:S02]  /*30ae0*/  UIADD3 UR6, UR4, 0x34680, URZ ;  /* 0x0003468004067890 */ /* 0x000fe4000fffe03f */
[----:B------:R-:W-:-:S04]  /*30af0*/  UIADD3 UR5, UR4, 0x34600, URZ ;  /* 0x0003460004057890 */ /* 0x000fc8000fffe03f */
[----:B------:R-:W-:Y:S02]  /*30b00*/  IMAD.U32 R24, RZ, RZ, UR6 ;  /* 0x00000006ff187e24 */ /* 0x000fe4000f8e00ff */
[----:B------:R-:W-:-:S03]  /*30b10*/  MOV R22, UR5 ;  /* 0x0000000500167c02 */ /* 0x000fc60008000f00 */
[----:B------:R-:W-:Y:S02]  /*30b20*/  SHF.R.U64 R24, R24, 0x4, RZ ;  /* 0x0000000418187819 */ /* 0x000fe400000012ff */
[----:B------:R-:W-:Y:S02]  /*30b30*/  SHF.R.U64 R22, R22, 0x4, RZ ;  /* 0x0000000416167819 */ /* 0x000fe400000012ff */
[----:B-----5:R-:W-:Y:S01]  /*30b40*/  IADD3 R13, R13, -0x1, RZ ;  /* 0xffffffff0d0d7810 */ /* 0x020fe20007ffe0ff */
[----:B------:R-:W-:Y:S04]  /*30b50*/  STS [UR4+0x34690], R24 ;  /* 0x03469018ff007988 */ /* 0x000fe80008000804 */
[----:B------:R-:W-:Y:S04]  /*30b60*/  STS [UR4+0x34610], R22 ;  /* 0x03461016ff007988 */ /* 0x000fe80008000804 */
[----:B------:R-:W-:Y:S04]  /*30b70*/  STS [UR4+0x34614], R22 ;  /* 0x03461416ff007988 */ /* 0x000fe80008000804 */
[----:B------:R-:W-:Y:S04]  /*30b80*/  STS [UR4+0x34694], R24 ;  /* 0x03469418ff007988 */ /* 0x000fe80008000804 */
[----:B------:R-:W-:Y:S04]  /*30b90*/  STS [UR4+0x34630], RZ ;  /* 0x034630ffff007988 */ /* 0x000fe80008000804 */
[----:B------:R-:W-:Y:S01]  /*30ba0*/  STS [UR4+0x346b0], RZ ;  /* 0x0346b0ffff007988 */ /* 0x000fe20008000804 */
[----:B---3--:R-:W-:-:S04]  /*30bb0*/  LOP3.LUT R5, R5, 0x1fffffff, RZ, 0xc0, !PT ;  /* 0x1fffffff05057812 */ /* 0x008fc800078ec0ff */
[----:B------:R-:W-:Y:S02]  /*30bc0*/  SHF.R.U32.HI R15, RZ, 0x4, R5 ;  /* 0x00000004ff0f7819 */ /* 0x000fe40000011605 */
[----:B--2---:R-:W-:Y:S02]  /*30bd0*/  LOP3.LUT R3, R3, 0x1fffffff, RZ, 0xc0, !PT ;  /* 0x1fffffff03037812 */ /* 0x004fe400078ec0ff */
[----:B-1----:R-:W-:Y:S02]  /*30be0*/  LOP3.LUT R10, R10, 0xf, R15, 0xb8, !PT ;  /* 0x0000000f0a0a7812 */ /* 0x002fe400078eb80f */
[----:B------:R-:W-:-:S04]  /*30bf0*/  SHF.R.U32.HI R15, RZ, 0x4, R3 ;  /* 0x00000004ff0f7819 */ /* 0x000fc80000011603 */
[----:B------:R-:W-:Y:S01]  /*30c00*/  LOP3.LUT R14, R12, 0xf, R15, 0xb8, !PT ;  /* 0x0000000f0c0e7812 */ /* 0x000fe200078eb80f */
[----:B------:R-:W-:Y:S04]  /*30c10*/  STS [UR4+0x3461c], R10 ;  /* 0x03461c0aff007988 */ /* 0x000fe80008000804 */
[----:B------:R-:W-:Y:S04]  /*30c20*/  STS [UR4+0x3469c], R14 ;  /* 0x03469c0eff007988 */ /* 0x000fe80008000804 */
[----:B------:R-:W1:Y:S04]  /*30c30*/  LDS R12, [UR4+0x3461c] ;  /* 0x03461c04ff0c7984 */ /* 0x000e680008000800 */
[----:B------:R-:W2:Y:S01]  /*30c40*/  LDS R15, [UR4+0x3469c] ;  /* 0x03469c04ff0f7984 */ /* 0x000ea20008000800 */
[----:B-1----:R-:W-:-:S02]  /*30c50*/  LOP3.LUT R12, R12, 0xf0, RZ, 0xb8, !PT ;  /* 0x000000f00c0c7812 */ /* 0x002fc400078eb8ff */
[----:B--2---:R-:W-:-:S03]  /*30c60*/  LOP3.LUT R15, R15, 0xf0, RZ, 0xb8, !PT ;  /* 0x000000f00f0f7812 */ /* 0x004fc600078eb8ff */
[----:B------:R-:W-:Y:S04]  /*30c70*/  STS [UR4+0x3461c], R12 ;  /* 0x03461c0cff007988 */ /* 0x000fe80008000804 */
[----:B------:R-:W-:Y:S04]  /*30c80*/  STS [UR4+0x3469c], R15 ;  /* 0x03469c0fff007988 */ /* 0x000fe80008000804 */
[----:B------:R-:W1:Y:S04]  /*30c90*/  LDS R23, [UR4+0x3461c] ;  /* 0x03461c04ff177984 */ /* 0x000e680008000800 */
[----:B------:R-:W2:Y:S01]  /*30ca0*/  LDS R25, [UR4+0x3469c] ;  /* 0x03469c04ff197984 */ /* 0x000ea20008000800 */
[----:B-1----:R-:W-:-:S02]  /*30cb0*/  LOP3.LUT R23, R23, 0xf00, RZ, 0xb8, !PT ;  /* 0x00000f0017177812 */ /* 0x002fc400078eb8ff */
[----:B--2---:R-:W-:-:S03]  /*30cc0*/  LOP3.LUT R25, R25, 0xf00, RZ, 0xb8, !PT ;  /* 0x00000f0019197812 */ /* 0x004fc600078eb8ff */
[----:B------:R-:W-:Y:S04]  /*30cd0*/  STS.64 [UR4+0x34618], R22 ;  /* 0x03461816ff007988 */ /* 0x000fe80008000a04 */
[----:B------:R-:W-:Y:S04]  /*30ce0*/  STS.64 [UR4+0x34698], R24 ;  /* 0x03469818ff007988 */ /* 0x000fe80008000a04 */
[----:B------:R-:W1:Y:S04]  /*30cf0*/  LDS R10, [UR4+0x3461c] ;  /* 0x03461c04ff0a7984 */ /* 0x000e680008000800 */
[----:B------:R-:W2:Y:S01]  /*30d00*/  LDS R21, [UR4+0x3469c] ;  /* 0x03469c04ff157984 */ /* 0x000ea20008000800 */
[----:B------:R-:W-:-:S02]  /*30d10*/  IADD3 R12, R11, -0x1, RZ ;  /* 0xffffffff0b0c7810 */ /* 0x000fc40007ffe0ff */
[----:B------:R-:W-:Y:S02]  /*30d20*/  CS2R R14, SRZ ;  /* 0x00000000000e7805 */ /* 0x000fe4000001ff00 */
[----:B------:R-:W-:Y:S02]  /*30d30*/  SHF.R.U64 R5, R4, 0x4, R5 ;  /* 0x0000000404057819 */ /* 0x000fe40000001205 */
[----:B------:R-:W-:Y:S01]  /*30d40*/  SHF.R.U64 R4, R2, 0x4, R3 ;  /* 0x0000000402047819 */ /* 0x000fe20000001203 */
[----:B------:R3:W-:Y:S04]  /*30d50*/  STS.128 [UR4+0x34620], R12 ;  /* 0x0346200cff007988 */ /* 0x0007e80008000c04 */
[----:B------:R1:W-:Y:S04]  /*30d60*/  STS [UR4+0x3460c], R5 ;  /* 0x03460c05ff007988 */ /* 0x0003e80008000804 */
[----:B------:R1:W-:Y:S01]  /*30d70*/  STS [UR4+0x3468c], R4 ;  /* 0x03468c04ff007988 */ /* 0x0003e20008000804 */
[----:B---3--:R-:W-:-:S03]  /*30d80*/  IADD3 R13, R19, -0x1, RZ ;  /* 0xffffffff130d7810 */ /* 0x008fc60007ffe0ff */
[----:B----4-:R4:W-:Y:S04]  /*30d90*/  STS.64 [UR4+0x34600], R8 ;  /* 0x03460008ff007988 */ /* 0x0109e80008000a04 */
[----:B------:R4:W-:Y:S04]  /*30da0*/  STS.128 [UR4+0x346a0], R12 ;  /* 0x0346a00cff007988 */ /* 0x0009e80008000c04 */
[----:B------:R4:W-:Y:S01]  /*30db0*/  STS.64 [UR4+0x34680], R6 ;  /* 0x03468006ff007988 */ /* 0x0009e20008000a04 */
[----:B-1----:R-:W-:Y:S02]  /*30dc0*/  LOP3.LUT R2, R10, 0xf000, RZ, 0xb8, !PT ;  /* 0x0000f0000a027812 */ /* 0x002fe400078eb8ff */
[----:B--2---:R-:W-:-:S03]  /*30dd0*/  LOP3.LUT R3, R21, 0xf000, RZ, 0xb8, !PT ;  /* 0x0000f00015037812 */ /* 0x004fc600078eb8ff */
[----:B------:R4:W-:Y:S04]  /*30de0*/  STS [UR4+0x3461c], R2 ;  /* 0x03461c02ff007988 */ /* 0x0009e80008000804 */
[----:B------:R4:W-:Y:S02]  /*30df0*/  STS [UR4+0x3469c], R3 ;  /* 0x03469c03ff007988 */ /* 0x0009e40008000804 */
.L_x_469:
[----:B------:R-:W-:Y:S05]  /*30e00*/  BSYNC B0 ;  /* 0x0000000000007941 */ /* 0x000fea0003800000 */
.L_x_468:
[----:B------:R-:W-:Y:S01]  /*30e10*/  ELECT P0, URZ, PT ;  /* 0x00000000003f782f */ /* 0x000fe20003800000 */
[----:B------:R-:W-:Y:S01]  /*30e20*/  NOP ;  /* 0x0000000000007918 */ /* 0x000fe20000000000 */
[----:B------:R-:W-:Y:S11]  /*30e30*/  BSSY B0, `(.L_x_470) ;  /* 0x0000004000007945 */ /* 0x000ff60003800000 */
[----:B------:R-:W-:Y:S05]  /*30e40*/  @!P0 BRA `(.L_x_471) ;  /* 0x0000000000088947 */ /* 0x000fea0003800000 */
[----:B------:R0:W-:Y:S01]  /*30e50*/  UTMACMDFLUSH ;  /* 0x00000000000079b7 */ /* 0x0001e20000000000 */
[----:B------:R-:W-:-:S04]  /*30e60*/  DEPBAR.LE SB0, 0x0 ;  /* 0x000080000000791a */ /* 0x000fc80000000000 */
.L_x_471:
[----:B------:R-:W-:Y:S05]  /*30e70*/  BSYNC B0 ;  /* 0x0000000000007941 */ /* 0x000fea0003800000 */
.L_x_470:
[----:B------:R-:W-:Y:S01]  /*30e80*/  UMOV UR4, 0x400 ;  /* 0x0000040000047882 */ /* 0x000fe20000000000 */
[----:B---3--:R-:W-:Y:S01]  /*30e90*/  IMAD.SHL.U32 R0, R0, 0x4, RZ ;  /* 0x0000000400007824 */ /* 0x008fe200078e00ff */
[----:B------:R-:W-:Y:S01]  /*30ea0*/  ULEA UR17, UR49, UR4, 0x18 ;  /* 0x0000000431117291 */ /* 0x000fe2000f8ec03f */
[----:B------:R-:W-:-:S03]  /*30eb0*/  ULDC UR14, c[0x0][0x884] ;  /* 0x00022100000e7ab9 */ /* 0x000fc60000000800 */
[----:B------:R-:W-:Y:S01]  /*30ec0*/  UIADD3 UR20, UR17, 0x34600, URZ ;  /* 0x0003460011147890 */ /* 0x000fe2000fffe03f */
[----:B-1----:R-:W-:Y:S01]  /*30ed0*/  IADD3 R4, P0, R0, UR12, RZ ;  /* 0x0000000c00047c10 */ /* 0x002fe2000ff1e0ff */
[----:B------:R-:W-:Y:S01]  /*30ee0*/  UIMAD.WIDE UR14, UR14, 0x80, UR12 ;  /* 0x000000800e0e78a5 */ /* 0x000fe2000f8e020c */
[----:B----4-:R-:W-:Y:S02]  /*30ef0*/  IMAD.MOV.U32 R6, RZ, RZ, 0x1 ;  /* 0x00000001ff067424 */ /* 0x010fe400078e00ff */
[----:B------:R-:W-:-:S03]  /*30f00*/  IADD3.X R5, RZ, UR13, RZ, P0, !PT ;  /* 0x0000000dff057c10 */ /* 0x000fc600087fe4ff */
[----:B------:R-:W-:Y:S01]  /*30f10*/  IADD3 R2, P1, R0, UR14, RZ ;  /* 0x0000000e00027c10 */ /* 0x000fe2000ff3e0ff */
[----:B------:R-:W1:Y:S01]  /*30f20*/  LDS R7, [R0+UR20] ;  /* 0x0000001400077984 */ /* 0x000e620008000800 */
[----:B------:R-:W-:Y:S02]  /*30f30*/  MOV R8, 0x1 ;  /* 0x0000000100087802 */ /* 0x000fe40000000f00 */
[----:B------:R-:W-:Y:S01]  /*30f40*/  IADD3.X R3, RZ, UR15, RZ, P1, !PT ;  /* 0x0000000fff037c10 */ /* 0x000fe20008ffe4ff */
[----:B------:R2:W3:Y:S01]  /*30f50*/  LDS R9, [R0+UR20+0x80] ;  /* 0x0000801400097984 */ /* 0x0004e20008000800 */
[----:B------:R-:W-:Y:S01]  /*30f60*/  BSSY B0, `(.L_x_472) ;  /* 0x00000e9000007945 */ /* 0x000fe20003800000 */
[----:B------:R-:W-:Y:S01]  /*30f70*/  USHF.L.U32 UR4, UR49, 0x7, URZ ;  /* 0x0000000731047899 */ /* 0x000fe2000800063f */
[----:B------:R-:W-:Y:S02]  /*30f80*/  MOV R10, RZ ;  /* 0x000000ff000a7202 */ /* 0x000fe40000000f00 */
[----:B------:R-:W-:-:S02]  /*30f90*/  MOV R19, RZ ;  /* 0x000000ff00137202 */ /* 0x000fc40000000f00 */
[----:B--2---:R-:W-:Y:S01]  /*30fa0*/  MOV R0, 0x1 ;  /* 0x0000000100007802 */ /* 0x004fe20000000f00 */
[----:B------:R-:W-:Y:S02]  /*30fb0*/  USHF.L.U32 UR18, UR49, 0xe, URZ ;  /* 0x0000000e31127899 */ /* 0x000fe4000800063f */
[----:B------:R-:W-:Y:S02]  /*30fc0*/  ULOP3.LUT UR22, UR59, 0x1, URZ, 0xfc, !UPT ;  /* 0x000000013b167892 */ /* 0x000fe4000f8efc3f */
[----:B------:R-:W-:Y:S02]  /*30fd0*/  ULOP3.LUT UR19, UR40, 0x2, URZ, 0xfc, !UPT ;  /* 0x0000000228137892 */ /* 0x000fe4000f8efc3f */
[----:B------:R-:W-:Y:S02]  /*30fe0*/  ULOP3.LUT UR16, UR4, 0x80, URZ, 0xc0, !UPT ;  /* 0x0000008004107892 */ /* 0x000fe4000f8ec03f */
[----:B------:R-:W-:Y:S01]  /*30ff0*/  UIADD3 UR21, UR17, 0x34680, URZ ;  /* 0x0003468011157890 */ /* 0x000fe2000fffe03f */
[----:B-1----:R-:W5:Y:S04]  /*31000*/  ATOMG.E.EXCH.STRONG.GPU PT, RZ, [R4], R7 ;  /* 0x0000000704ff73a8 */ /* 0x002f6800041ee100 */
[----:B---3--:R1:W5:Y:S02]  /*31010*/  ATOMG.E.EXCH.STRONG.GPU PT, RZ, [R2], R9 ;  /* 0x0000000902ff73a8 */ /* 0x00836400041ee100 */
[----:B-1----:R-:W-:-:S02]  /*31020*/  PRMT R2, R6, 0x7610, R2 ;  /* 0x0000761006027816 */ /* 0x002fc40000000002 */
[----:B------:R-:W-:-:S07]  /*31030*/  PRMT R3, R8, 0x7610, R3 ;  /* 0x0000761008037816 */ /* 0x000fce0000000003 */
.L_x_491:
[----:B------:R-:W-:Y:S01]  /*31040*/  LOP3.LUT P0, RZ, R3, 0xff, RZ, 0xc0, !PT ;  /* 0x000000ff03ff7812 */ /* 0x000fe2000780c0ff */
[----:B-1---5:R-:W-:Y:S01]  /*31050*/  VIADD R4, R11, 0x7f ;  /* 0x0000007f0b047836 */ /* 0x022fe20000000000 */
[----:B------:R-:W-:Y:S05]  /*31060*/  YIELD ;  /* 0x0000000000007946 */ /* 0x000fea0003800000 */
[----:B------:R-:W-:Y:S01]  /*31070*/  SHF.R.S32.HI R5, RZ, 0x1f, R4 ;  /* 0x0000001fff057819 */ /* 0x000fe20000011404 */
[----:B------:R-:W-:Y:S03]  /*31080*/  BSSY B1, `(.L_x_473) ;  /* 0x0000008000017945 */ /* 0x000fe60003800000 */
[----:B------:R-:W-:-:S02]  /*31090*/  LEA.HI R5, R5, R4, RZ, 0x7 ;  /* 0x0000000405057211 */ /* 0x000fc400078f38ff */
[----:B------:R-:W-:Y:S05]  /*310a0*/  @!P0 BRA `(.L_x_474) ;  /* 0x0000000000148947 */ /* 0x000fea0003800000 */
[----:B------:R-:W-:-:S04]  /*310b0*/  DEPBAR {5,4,3,2,1,0} ;  /* 0x0000003f0000791a */ /* 0x000fc80000000000 */
[----:B------:R1:W-:Y:S01]  /*310c0*/  UTMACCTL.IV [UR12] ;  /* 0x000000000c0079b9 */ /* 0x0003e20008000000 */
[----:B------:R-:W-:-:S04]  /*310d0*/  DEPBAR {5,4,3,2,1,0} ;  /* 0x0000003f0000791a */ /* 0x000fc80000000000 */
[----:B------:R1:W-:Y:S02]  /*310e0*/  UTMACCTL.IV [UR14] ;  /* 0x000000000e0079b9 */ /* 0x0003e40008000000 */
[----:B-1----:R-:W-:Y:S01]  /*310f0*/  NOP ;  /* 0x0000000000007918 */ /* 0x002fe20000000000 */
.L_x_474:
[----:B------:R-:W-:Y:S05]  /*31100*/  BSYNC B1 ;  /* 0x0000000000017941 */ /* 0x000fea0003800000 */
.L_x_473:
[----:B------:R-:W-:Y:S01]  /*31110*/  UMOV UR4, 0xffffffff ;  /* 0xffffffff00047882 */ /* 0x000fe20000000000 */
[----:B------:R-:W-:Y:S02]  /*31120*/  SHF.R.S32.HI R7, RZ, 0x7, R5 ;  /* 0x00000007ff077819 */ /* 0x000fe40000011405 */
[----:B------:R-:W-:Y:S05]  /*31130*/  BRA.DIV UR4, `(.L_x_475) ;  /* 0x0000004e04d47947 */ /* 0x000fea000b800000 */
[----:B------:R-:W-:-:S13]  /*31140*/  ELECT P6, URZ, PT ;  /* 0x00000000003f782f */ /* 0x000fda00038c0000 */
.L_x_614:
[----:B------:R-:W-:Y:S01]  /*31150*/  ISETP.LT.OR P6, PT, R11, 0x1, !P6 ;  /* 0x000000010b00780c */ /* 0x000fe200077c1670 */
[----:B------:R-:W-:-:S12]  /*31160*/  BSSY B1, `(.L_x_476) ;  /* 0x000002f000017945 */ /* 0x000fd80003800000 */
[----:B------:R-:W-:Y:S05]  /*31170*/  @P6 BRA `(.L_x_477) ;  /* 0x0000000000b46947 */ /* 0x000fea0003800000 */
[----:B------:R-:W-:Y:S01]  /*31180*/  LEA R17, R17, UR16, 0x8 ;  /* 0x0000001011117c11 */ /* 0x000fe2000f8e40ff */
[----:B------:R-:W-:Y:S01]  /*31190*/  IMAD.MOV.U32 R3, RZ, RZ, R0 ;  /* 0x000000ffff037224 */ /* 0x000fe200078e0000 */
[----:B------:R-:W-:Y:S02]  /*311a0*/  SHF.L.U32 R16, R16, 0x8, RZ ;  /* 0x0000000810107819 */ /* 0x000fe400000006ff */
[----:B------:R-:W-:Y:S02]  /*311b0*/  IADD3 R9, R7, 0x1, RZ ;  /* 0x0000000107097810 */ /* 0x000fe40007ffe0ff */
[----:B------:R-:W-:Y:S02]  /*311c0*/  MOV R12, RZ ;  /* 0x000000ff000c7202 */ /* 0x000fe40000000f00 */
[----:B------:R-:W-:-:S07]  /*311d0*/  MOV R4, R10 ;  /* 0x0000000a00047202 */ /* 0x000fce0000000f00 */
.L_x_480:
[----:B-1----:R-:W-:Y:S01]  /*311e0*/  LEA R8, R4, UR17, 0x3 ;  /* 0x0000001104087c11 */ /* 0x002fe2000f8e18ff */
[----:B------:R-:W-:Y:S05]  /*311f0*/  YIELD ;  /* 0x0000000000007946 */ /* 0x000fea0003800000 */
[----:B------:R-:W-:Y:S02]  /*31200*/  SHF.L.U32 R5, R3, 0x1f, RZ ;  /* 0x0000001f03057819 */ /* 0x000fe400000006ff */
[----:B------:R-:W-:Y:S02]  /*31210*/  LOP3.LUT P1, RZ, R20, 0x7f, RZ, 0xc0, !PT ;  /* 0x0000007f14ff7812 */ /* 0x000fe4000782c0ff */
[----:B------:R-:W1:Y:S11]  /*31220*/  SYNCS.PHASECHK.TRANS64.TRYWAIT P0, [R8+URZ+0x34498], R5 ;  /* 0x03449805080075a7 */ /* 0x000e76000800017f */
[----:B------:R-:W2:Y:S01]  /*31230*/  @!P1 LDC R6, c[0x0][0x500] ;  /* 0x00014000ff069b82 */ /* 0x000ea20000000800 */
[----:B-1----:R-:W-:Y:S05]  /*31240*/  @!P0 BRA `(.L_x_478) ;  /* 0x0000004c00b08947 */ /* 0x002fea0003800000 */
.L_x_615:
[----:B------:R-:W-:Y:S01]  /*31250*/  UPRMT UR4, UR19, 0x9910, URZ ;  /* 0x0000991013047896 */ /* 0x000fe2000800003f */
[----:B--2---:R2:W-:Y:S03]  /*31260*/  @!P1 SYNCS.ARRIVE.TRANS64 RZ, [R8+URZ+0x34480], R6 ;  /* 0x0344800608ff99a7 */ /* 0x0045e6000800003f */
[----:B------:R-:W-:-:S06]  /*31270*/  UISETP.NE.AND UP0, UPT, UR4, 0x2, UPT ;  /* 0x000000020400788c */ /* 0x000fcc000bf05270 */
[----:B------:R-:W-:-:S13]  /*31280*/  PLOP3.LUT P0, PT, PT, PT, UP0, 0x80, 0x0 ;  /* 0x000000000000781c */ /* 0x000fda0003f0f008 */
[----:B--2---:R-:W-:Y:S05]  /*31290*/  @P0 BRA `(.L_x_479) ;  /* 0x0000000000040947 */ /* 0x004fea0003800000 */
[----:B------:R-:W-:Y:S01]  /*312a0*/  BPT.TRAP 0x1 ;  /* 0x000000040000795c */ /* 0x000fe20000300000 */
.L_x_479:
[----:B------:R-:W-:Y:S01]  /*312b0*/  R2UR UR4, R4 ;  /* 0x00000000040472ca */ /* 0x000fe200000e0000 */
[----:B------:R-:W-:Y:S01]  /*312c0*/  UMOV UR24, 0x0 ;  /* 0x0000000000187882 */ /* 0x000fe20000000000 */
[----:B------:R-:W-:Y:S01]  /*312d0*/  R2UR UR5, R8 ;  /* 0x00000000080572ca */ /* 0x000fe200000e0000 */
[----:B------:R-:W-:Y:S01]  /*312e0*/  UMOV UR25, 0x10000000 ;  /* 0x1000000000197882 */ /* 0x000fe20000000000 */
[----:B------:R-:W-:Y:S01]  /*312f0*/  IADD3 R9, R9, -0x1, RZ ;  /* 0xffffffff09097810 */ /* 0x000fe20007ffe0ff */
[----:B------:R-:W-:Y:S01]  /*31300*/  UMOV UR23, 0x30000 ;  /* 0x0003000000177882 */ /* 0x000fe20000000000 */
[C---:B------:R-:W-:Y:S01]  /*31310*/  R2UR UR6, R12.reuse ;  /* 0x000000000c0672ca */ /* 0x040fe200000e0000 */
[----:B------:R-:W-:Y:S01]  /*31320*/  VIADD R12, R12, 0x80 ;  /* 0x000000800c0c7836 */ /* 0x000fe20000000000 */
[----:B------:R-:W-:Y:S02]  /*31330*/  R2UR UR7, R16 ;  /* 0x00000000100772ca */ /* 0x000fe400000e0000 */
[----:B------:R-:W-:-:S02]  /*31340*/  R2UR UR11, R17 ;  /* 0x00000000110b72ca */ /* 0x000fc400000e0000 */
[----:B------:R-:W-:Y:S01]  /*31350*/  ISETP.GT.AND P1, PT, R9, 0x1, PT ;  /* 0x000000010900780c */ /* 0x000fe20003f24270 */
[----:B------:R-:W-:Y:S01]  /*31360*/  USHF.L.U32 UR4, UR4, 0xf, URZ ;  /* 0x0000000f04047899 */ /* 0x000fe2000800063f */
[----:B------:R-:W-:Y:S01]  /*31370*/  IADD3 R4, R4, 0x1, RZ ;  /* 0x0000000104047810 */ /* 0x000fe20007ffe0ff */
[----:B------:R-:W-:Y:S02]  /*31380*/  UIADD3 UR5, UR5, 0x34480, URZ ;  /* 0x0003448005057890 */ /* 0x000fe4000fffe03f */
[----:B------:R-:W-:Y:S01]  /*31390*/  ULOP3.LUT UR8, UR4, 0x4000, UR18, 0xf8, !UPT ;  /* 0x0000400004087892 */ /* 0x000fe2000f8ef812 */
[C---:B------:R-:W-:Y:S01]  /*313a0*/  ISETP.NE.AND P0, PT, R4.reuse, 0x3, PT ;  /* 0x000000030400780c */ /* 0x040fe20003f05270 */
[----:B------:R-:W-:Y:S02]  /*313b0*/  UIADD3 UR4, UR17, UR4, URZ ;  /* 0x0000000411047290 */ /* 0x000fe4000fffe03f */
[----:B------:R-:W-:Y:S01]  /*313c0*/  UIADD3 UR8, UR17, 0x18000, UR8 ;  /* 0x0001800011087890 */ /* 0x000fe2000fffe008 */
[----:B------:R-:W-:Y:S01]  /*313d0*/  SEL R6, RZ, 0x1, P0 ;  /* 0x00000001ff067807 */ /* 0x000fe20000000000 */
[----:B------:R-:W-:Y:S01]  /*313e0*/  UMOV UR10, UR6 ;  /* 0x00000006000a7c82 */ /* 0x000fe20008000000 */
[----:B------:R-:W-:Y:S01]  /*313f0*/  UMOV UR9, UR5 ;  /* 0x0000000500097c82 */ /* 0x000fe20008000000 */
[----:B------:R-:W-:-:S02]  /*31400*/  SEL R4, R4, RZ, P0 ;  /* 0x000000ff04047207 */ /* 0x000fc40000000000 */
[----:B------:R-:W-:Y:S01]  /*31410*/  LOP3.LUT R3, R3, R6, RZ, 0x3c, !PT ;  /* 0x0000000603037212 */ /* 0x000fe200078e3cff */
[----:B------:R2:W-:Y:S02]  /*31420*/  UTMALDG.2D [UR4], [UR12], desc[UR24] ;  /* 0x000018040c0075b4 */ /* 0x0005e40008009000 */
[----:B------:R2:W-:Y:S02]  /*31430*/  UTMALDG.2D.MULTICAST [UR8], [UR14], UR23, desc[UR24] ;  /* 0x000018080e0073b4 */ /* 0x0005e40008009817 */
[----:B--2---:R-:W-:Y:S05]  /*31440*/  @P1 BRA `(.L_x_480) ;  /* 0xfffffffc00641947 */ /* 0x004fea000383ffff */
.L_x_477:
[----:B------:R-:W-:Y:S05]  /*31450*/  BSYNC B1 ;  /* 0x0000000000017941 */ /* 0x000fea0003800000 */
.L_x_476:
[----:B------:R-:W-:Y:S02]  /*31460*/  LOP3.LUT P1, RZ, R2, 0xff, RZ, 0xc0, !PT ;  /* 0x000000ff02ff7812 */ /* 0x000fe4000782c0ff */
[C---:B------:R-:W-:Y:S02]  /*31470*/  IADD3 R10, R7.reuse, R10, RZ ;  /* 0x0000000a070a7210 */ /* 0x040fe40007ffe0ff */
[----:B------:R-:W-:Y:S02]  /*31480*/  MOV R4, UR22 ;  /* 0x0000001600047c02 */ /* 0x000fe40008000f00 */
[C---:B------:R-:W-:Y:S01]  /*31490*/  ISETP.GT.U32.AND P0, PT, R10.reuse, 0x2, PT ;  /* 0x000000020a00780c */ /* 0x040fe20003f04070 */
[----:B------:R-:W-:Y:S01]  /*314a0*/  IMAD.WIDE.U32 R2, R10, -0x55555555, RZ ;  /* 0xaaaaaaab0a027825 */ /* 0x000fe200078e00ff */
[----:B------:R-:W-:Y:S02]  /*314b0*/  ISETP.NE.AND P2, PT, R4, 0x3, PT ;  /* 0x000000030400780c */ /* 0x000fe40003f45270 */
[----:B------:R-:W-:-:S02]  /*314c0*/  ISETP.LT.U32.AND P0, PT, R7, 0x3, P0 ;  /* 0x000000030700780c */ /* 0x000fc40000701070 */
[----:B------:R-:W-:Y:S01]  /*314d0*/  SHF.R.U32.HI R3, RZ, 0x1, R3 ;  /* 0x00000001ff037819 */ /* 0x000fe20000011603 */
[----:B------:R-:W-:Y:S01]  /*314e0*/  @P1 SYNCS.ARRIVE.TRANS64.A1T0 RZ, [UR17+0x344f8], RZ ;  /* 0x0344f8ffffff19a7 */ /* 0x000fe20008100011 */
[----:B------:R-:W-:Y:S02]  /*314f0*/  ISETP.GE.U32.AND P1, PT, R7, 0x3, PT ;  /* 0x000000030700780c */ /* 0x000fe40003f26070 */
[----:B-1----:R-:W-:Y:S01]  /*31500*/  SEL R5, RZ, 0x1, !P0 ;  /* 0x00000001ff057807 */ /* 0x002fe20004000000 */
[----:B------:R-:W-:-:S03]  /*31510*/  IMAD R10, R3, -0x3, R10 ;  /* 0xfffffffd030a7824 */ /* 0x000fc600078e020a */
[----:B------:R-:W-:-:S07]  /*31520*/  LOP3.LUT R0, R0, R5, RZ, 0x3c, !PT ;  /* 0x0000000500007212 */ /* 0x000fce00078e3cff */
[----:B------:R-:W-:Y:S01]  /*31530*/  @P1 LOP3.LUT R0, R0, 0x1, R3, 0x78, !PT ;  /* 0x0000000100001812 */ /* 0x000fe200078e7803 */
[----:B------:R-:W-:Y:S06]  /*31540*/  @!P2 BRA `(.L_x_481) ;  /* 0x000000000004a947 */ /* 0x000fec0003800000 */
[----:B------:R-:W-:Y:S01]  /*31550*/  BPT.TRAP 0x1 ;  /* 0x000000040000795c */ /* 0x000fe20000300000 */
.L_x_481:
[----:B------:R-:W2:Y:S01]  /*31560*/  LDL R4, [R1+0x600] ;  /* 0x0006000001047983 */ /* 0x000ea20000100800 */
[----:B------:R-:W-:Y:S01]  /*31570*/  SHF.L.U32 R2, R19, 0x1f, RZ ;  /* 0x0000001f13027819 */ /* 0x000fe200000006ff */
[----:B------:R-:W-:Y:S01]  /*31580*/  BSSY B1, `(.L_x_482) ;  /* 0x0000005000017945 */ /* 0x000fe20003800000 */
[C---:B--2---:R-:W-:Y:S02]  /*31590*/  LEA R3, R4.reuse, UR17, 0x3 ;  /* 0x0000001104037c11 */ /* 0x044fe4000f8e18ff */
[----:B------:R-:W-:Y:S02]  /*315a0*/  LEA R4, R4, UR17, 0x4 ;  /* 0x0000001104047c11 */ /* 0x000fe4000f8e20ff */
[----:B------:R-:W1:Y:S02]  /*315b0*/  SYNCS.PHASECHK.TRANS64.TRYWAIT P0, [R3+URZ+0x34400], R2 ;  /* 0x03440002030075a7 */ /* 0x000e64000800017f */
[----:B-1----:R-:W-:Y:S05]  /*315c0*/  @!P0 BRA `(.L_x_483) ;  /* 0x0000004800e48947 */ /* 0x002fea0003800000 */
.L_x_616:
[----:B------:R-:W-:Y:S05]  /*315d0*/  BSYNC B1 ;  /* 0x0000000000017941 */ /* 0x000fea0003800000 */
.L_x_482:
[----:B------:R-:W2:Y:S01]  /*315e0*/  LDS.128 R4, [R4+0x34520] ;  /* 0x0345200004047984 */ /* 0x000ea20000000c00 */
[----:B------:R-:W-:Y:S01]  /*315f0*/  @!PT LDS RZ, [RZ] ;  /* 0x00000000fffff984 */ /* 0x000fe20000000800 */
[----:B------:R-:W-:Y:S01]  /*31600*/  @!PT LDS RZ, [RZ] ;  /* 0x00000000fffff984 */ /* 0x000fe20000000800 */
[----:B------:R-:W-:Y:S01]  /*31610*/  @!PT LDS RZ, [RZ] ;  /* 0x00000000fffff984 */ /* 0x000fe20000000800 */
[----:B------:R-:W-:Y:S01]  /*31620*/  @!PT LDS RZ, [RZ] ;  /* 0x00000000fffff984 */ /* 0x000fe20000000800 */
[----:B------:R3:W-:Y:S06]  /*31630*/  MEMBAR.ALL.CTA ;  /* 0x0000000000007992 */ /* 0x0007ec0000008000 */
[----:B---3--:R-:W3:Y:S01]  /*31640*/  FENCE.VIEW.ASYNC.S ;  /* 0x00000000000073c6 */ /* 0x008ee20000000000 */
[----:B--2---:R-:W-:Y:S01]  /*31650*/  MOV R17, R5 ;  /* 0x0000000500117202 */ /* 0x004fe20000000f00 */
[----:B------:R-:W-:Y:S01]  /*31660*/  IMAD.MOV.U32 R16, RZ, RZ, R4 ;  /* 0x000000ffff107224 */ /* 0x000fe200078e0004 */
[----:B---3--:R-:W-:Y:S06]  /*31670*/  @!P2 BRA `(.L_x_484) ;  /* 0x000000000004a947 */ /* 0x008fec0003800000 */
[----:B------:R-:W-:Y:S01]  /*31680*/  BPT.TRAP 0x1 ;  /* 0x000000040000795c */ /* 0x000fe20000300000 */
.L_x_484:
[----:B------:R-:W2:Y:S01]  /*31690*/  S2R R5, SR_CgaCtaId ;  /* 0x0000000000057919 */ /* 0x000ea20000008800 */
[----:B------:R-:W-:Y:S02]  /*316a0*/  ISETP.NE.AND P0, PT, R7, RZ, PT ;  /* 0x000000ff0700720c */ /* 0x000fe40003f05270 */
[----:B-1----:R-:W-:Y:S02]  /*316b0*/  IADD3 R2, R3, 0x34440, RZ ;  /* 0x0003444003027810 */ /* 0x002fe40007ffe0ff */
[CC--:B------:R-:W-:Y:S02]  /*316c0*/  ISETP.EQ.OR P0, PT, R6.reuse, R18.reuse, !P0 ;  /* 0x000000120600720c */ /* 0x0c0fe40004702670 */
[----:B------:R-:W-:Y:S02]  /*316d0*/  ISETP.NE.AND P1, PT, R6, R18, PT ;  /* 0x000000120600720c */ /* 0x000fe40003f25270 */
[----:B--2---:R-:W-:-:S04]  /*316e0*/  PRMT R2, R5, 0x654, R2 ;  /* 0x0000065405027816 */ /* 0x004fc80000000002 */
[----:B------:R1:W-:Y:S05]  /*316f0*/  SYNCS.ARRIVE.TRANS64.RED.A1T0 RZ, [R2+URZ], RZ ;  /* 0x000000ff02ff79a7 */ /* 0x0003ea000810043f */
[----:B------:R-:W-:Y:S05]  /*31700*/  @P0 BRA `(.L_x_485) ;  /* 0x00000004008c0947 */ /* 0x000fea0003800000 */
[----:B-1----:R-:W1:Y:S02]  /*31710*/  LDC.64 R2, c[0x0][0x290] ;  /* 0x0000a400ff027b82 */ /* 0x002e640000000a00 */
[----:B-1----:R-:W-:-:S05]  /*31720*/  IMAD.WIDE R2, R6, 0xc, R2 ;  /* 0x0000000c06027825 */ /* 0x002fca00078e0202 */
[----:B------:R1:W5:Y:S01]  /*31730*/  LDG.E R11, desc[UR38][R2.64+0x8] ;  /* 0x00000826020b7981 */ /* 0x000362000c1e1900 */
[----:B------:R-:W-:-:S03]  /*31740*/  UMOV UR4, 0xffffffff ;  /* 0xffffffff00047882 */ /* 0x000fc60000000000 */
[----:B------:R-:W-:Y:S05]  /*31750*/  BRA.DIV UR4, `(.L_x_486) ;  /* 0x0000004a04947947 */ /* 0x000fea000b800000 */
[----:B------:R-:W-:-:S13]  /*31760*/  ELECT P6, URZ, PT ;  /* 0x00000000003f782f */ /* 0x000fda00038c0000 */
.L_x_619:
[----:B------:R-:W-:Y:S04]  /*31770*/  BSSY B1, `(.L_x_487) ;  /* 0x0000049000017945 */ /* 0x000fe80003800000 */
[----:B------:R-:W-:Y:S05]  /*31780*/  @!P6 BRA `(.L_x_488) ;  /* 0x00000004001ce947 */ /* 0x000fea0003800000 */
[----:B------:R-:W-:Y:S01]  /*31790*/  SHF.R.S32.HI R5, RZ, 0x1f, R6 ;  /* 0x0000001fff057819 */ /* 0x000fe20000011406 */
[----:B------:R-:W-:Y:S01]  /*317a0*/  ULDC.64 UR4, c[0x0][0x510] ;  /* 0x0001440000047ab9 */ /* 0x000fe20000000a00 */
[C---:B------:R-:W-:Y:S01]  /*317b0*/  SHF.L.U32 R21, R6.reuse, 0x3, RZ ;  /* 0x0000000306157819 */ /* 0x040fe200000006ff */
[----:B------:R-:W-:Y:S01]  /*317c0*/  ULDC.64 UR6, c[0x0][0x520] ;  /* 0x0001480000067ab9 */ /* 0x000fe20000000a00 */
[----:B------:R-:W-:Y:S01]  /*317d0*/  SHF.L.U64.HI R22, R6, 0x3, R5 ;  /* 0x0000000306167819 */ /* 0x000fe20000010205 */
[----:B------:R-:W2:Y:S01]  /*317e0*/  LDG.E R18, desc[UR38][R2.64] ;  /* 0x0000002602127981 */ /* 0x000ea2000c1e1900 */
[C---:B------:R-:W-:Y:S02]  /*317f0*/  IADD3 R8, P0, R21.reuse, UR4, RZ ;  /* 0x0000000415087c10 */ /* 0x040fe4000ff1e0ff */
[----:B------:R-:W-:Y:S02]  /*31800*/  IADD3 R4, P2, R21, UR6, RZ ;  /* 0x0000000615047c10 */ /* 0x000fe4000ff5e0ff */
[C---:B------:R-:W-:Y:S01]  /*31810*/  IADD3.X R9, R22.reuse, UR5, RZ, P0, !PT ;  /* 0x0000000516097c10 */ /* 0x040fe200087fe4ff */
[----:B------:R-:W-:Y:S01]  /*31820*/  ULDC.64 UR4, c[0x0][0x518] ;  /* 0x0001460000047ab9 */ /* 0x000fe20000000a00 */
[----:B------:R-:W-:-:S03]  /*31830*/  IADD3.X R5, R22, UR7, RZ, P2, !PT ;  /* 0x0000000716057c10 */ /* 0x000fc600097fe4ff */
[----:B------:R-:W3:Y:S04]  /*31840*/  LDG.E.64 R14, desc[UR38][R8.64] ;  /* 0x00000026080e7981 */ /* 0x000ee8000c1e1b00 */
[----:B------:R4:W2:Y:S04]  /*31850*/  LDG.E.64 R12, desc[UR38][R4.64] ;  /* 0x00000026040c7981 */ /* 0x0008a8000c1e1b00 */
[----:B-1----:R-:W2:Y:S01]  /*31860*/  LDG.E R2, desc[UR38][R2.64+0x4] ;  /* 0x0000042602027981 */ /* 0x002ea2000c1e1900 */
[----:B----4-:R-:W-:-:S04]  /*31870*/  IADD3 R4, P0, R21, UR4, RZ ;  /* 0x0000000415047c10 */ /* 0x010fc8000ff1e0ff */
[----:B------:R-:W-:Y:S01]  /*31880*/  IADD3.X R5, R22, UR5, RZ, P0, !PT ;  /* 0x0000000516057c10 */ /* 0x000fe200087fe4ff */
[----:B------:R-:W-:-:S04]  /*31890*/  ULDC.64 UR4, c[0x0][0x528] ;  /* 0x00014a0000047ab9 */ /* 0x000fc80000000a00 */
[----:B------:R1:W4:Y:S02]  /*318a0*/  LDG.E.64 R8, desc[UR38][R4.64] ;  /* 0x0000002604087981 */ /* 0x000324000c1e1b00 */
[----:B-1----:R-:W-:-:S04]  /*318b0*/  IADD3 R4, P0, R21, UR4, RZ ;  /* 0x0000000415047c10 */ /* 0x002fc8000ff1e0ff */
[----:B------:R-:W-:-:S06]  /*318c0*/  IADD3.X R5, R22, UR5, RZ, P0, !PT ;  /* 0x0000000516057c10 */ /* 0x000fcc00087fe4ff */
[----:B------:R-:W4:Y:S04]  /*318d0*/  LDG.E.64 R4, desc[UR38][R4.64] ;  /* 0x0000002604047981 */ /* 0x000f28000c1e1b00 */
[----:B---3--:R-:W-:Y:S04]  /*318e0*/  STS.64 [UR20], R14 ;  /* 0x0000000eff007988 */ /* 0x008fe80008000a14 */
[----:B--2---:R-:W-:Y:S04]  /*318f0*/  STS.64 [UR21], R12 ;  /* 0x0000000cff007988 */ /* 0x004fe80008000a15 */
[----:B------:R-:W1:Y:S01]  /*31900*/  LDS R21, [UR20+0x1c] ;  /* 0x00001c14ff157984 */ /* 0x000e620008000800 */
[----:B----4-:R-:W-:-:S04]  /*31910*/  LOP3.LUT R25, R9, 0x1fffffff, RZ, 0xc0, !PT ;  /* 0x1fffffff09197812 */ /* 0x010fc800078ec0ff */
[----:B------:R-:W-:-:S04]  /*31920*/  SHF.R.U32.HI R22, RZ, 0x4, R25 ;  /* 0x00000004ff167819 */ /* 0x000fc80000011619 */
[----:B-1----:R-:W-:-:S05]  /*31930*/  LOP3.LUT R21, R21, 0xf, R22, 0xb8, !PT ;  /* 0x0000000f15157812 */ /* 0x002fca00078eb816 */
[----:B------:R-:W-:Y:S04]  /*31940*/  STS [UR20+0x1c], R21 ;  /* 0x00001c15ff007988 */ /* 0x000fe80008000814 */
[----:B------:R-:W1:Y:S02]  /*31950*/  LDS R9, [UR20+0x1c] ;  /* 0x00001c14ff097984 */ /* 0x000e640008000800 */
[----:B-1----:R-:W-:-:S05]  /*31960*/  LOP3.LUT R9, R9, 0xf0, RZ, 0xb8, !PT ;  /* 0x000000f009097812 */ /* 0x002fca00078eb8ff */
[----:B------:R-:W-:Y:S04]  /*31970*/  STS [UR20+0x1c], R9 ;  /* 0x00001c09ff007988 */ /* 0x000fe80008000814 */
[----:B------:R-:W1:Y:S01]  /*31980*/  LDS R23, [UR20+0x1c] ;  /* 0x00001c14ff177984 */ /* 0x000e620008000800 */
[----:B------:R-:W-:-:S04]  /*31990*/  MOV R22, UR20 ;  /* 0x0000001400167c02 */ /* 0x000fc80008000f00 */
[----:B------:R-:W-:Y:S02]  /*319a0*/  SHF.R.U64 R22, R22, 0x4, RZ ;  /* 0x0000000416167819 */ /* 0x000fe400000012ff */
[----:B-1----:R-:W-:-:S05]  /*319b0*/  LOP3.LUT R23, R23, 0xf00, RZ, 0xb8, !PT ;  /* 0x00000f0017177812 */ /* 0x002fca00078eb8ff */
[----:B------:R-:W-:Y:S04]  /*319c0*/  STS.64 [UR20+0x18], R22 ;  /* 0x00001816ff007988 */ /* 0x000fe80008000a14 */
[----:B------:R-:W1:Y:S01]  /*319d0*/  LDS R24, [UR20+0x1c] ;  /* 0x00001c14ff187984 */ /* 0x000e620008000800 */
[----:B------:R-:W-:Y:S01]  /*319e0*/  SHF.R.U64 R21, R8, 0x4, R25 ;  /* 0x0000000408157819 */ /* 0x000fe20000001219 */
[----:B-----5:R-:W-:Y:S01]  /*319f0*/  VIADD R12, R11, 0xffffffff ;  /* 0xffffffff0b0c7836 */ /* 0x020fe20000000000 */
[----:B------:R-:W-:Y:S02]  /*31a00*/  CS2R R14, SRZ ;  /* 0x00000000000e7805 */ /* 0x000fe4000001ff00 */
[----:B------:R-:W-:Y:S01]  /*31a10*/  IADD3 R13, R18, -0x1, RZ ;  /* 0xffffffff120d7810 */ /* 0x000fe20007ffe0ff */
[----:B------:R-:W-:Y:S04]  /*31a20*/  STS [UR20+0x10], R22 ;  /* 0x00001016ff007988 */ /* 0x000fe80008000814 */
[----:B------:R-:W-:Y:S04]  /*31a30*/  STS [UR20+0x14], R22 ;  /* 0x00001416ff007988 */ /* 0x000fe80008000814 */
[----:B------:R-:W-:Y:S04]  /*31a40*/  STS.128 [UR20+0x20], R12 ;  /* 0x0000200cff007988 */ /* 0x000fe80008000c14 */
[----:B------:R-:W-:Y:S04]  /*31a50*/  STS [UR20+0xc], R21 ;  /* 0x00000c15ff007988 */ /* 0x000fe80008000814 */
[----:B------:R-:W-:Y:S01]  /*31a60*/  STS [UR20+0x30], RZ ;  /* 0x000030ffff007988 */ /* 0x000fe20008000814 */
[----:B-1----:R-:W-:-:S05]  /*31a70*/  LOP3.LUT R3, R24, 0xf000, RZ, 0xb8, !PT ;  /* 0x0000f00018037812 */ /* 0x002fca00078eb8ff */
[----:B------:R-:W-:Y:S04]  /*31a80*/  STS [UR20+0x1c], R3 ;  /* 0x00001c03ff007988 */ /* 0x000fe80008000814 */
[----:B------:R-:W1:Y:S01]  /*31a90*/  LDS R8, [UR21+0x1c] ;  /* 0x00001c15ff087984 */ /* 0x000e620008000800 */
[----:B------:R-:W-:-:S04]  /*31aa0*/  LOP3.LUT R23, R5, 0x1fffffff, RZ, 0xc0, !PT ;  /* 0x1fffffff05177812 */ /* 0x000fc800078ec0ff */
        /* <DEDUP_REMOVED lines=12> */
[----:B------:R-:W-:Y:S02]  /*31b70*/  IADD3 R13, R2, -0x1, RZ ;  /* 0xffffffff020d7810 */ /* 0x000fe40007ffe0ff */
[----:B------:R-:W-:Y:S01]  /*31b80*/  SHF.R.U64 R4, R4, 0x4, R23 ;  /* 0x0000000404047819 */ /* 0x000fe20000001217 */
[----:B------:R2:W-:Y:S04]  /*31b90*/  STS [UR21+0x10], R8 ;  /* 0x00001008ff007988 */ /* 0x0005e80008000815 */
[----:B------:R2:W-:Y:S04]  /*31ba0*/  STS.128 [UR21+0x20], R12 ;  /* 0x0000200cff007988 */ /* 0x0005e80008000c15 */
[----:B------:R2:W-:Y:S04]  /*31bb0*/  STS [UR21+0xc], R4 ;  /* 0x00000c04ff007988 */ /* 0x0005e80008000815 */
[----:B------:R2:W-:Y:S04]  /*31bc0*/  STS [UR21+0x14], R8 ;  /* 0x00001408ff007988 */ /* 0x0005e80008000815 */
[----:B------:R-:W-:Y:S01]  /*31bd0*/  STS [UR21+0x30], RZ ;  /* 0x000030ffff007988 */ /* 0x000fe20008000815 */
[----:B-1----:R-:W-:-:S05]  /*31be0*/  LOP3.LUT R2, R3, 0xf000, RZ, 0xb8, !PT ;  /* 0x0000f00003027812 */ /* 0x002fca00078eb8ff */
[----:B------:R2:W-:Y:S02]  /*31bf0*/  STS [UR21+0x1c], R2 ;  /* 0x00001c02ff007988 */ /* 0x0005e40008000815 */
.L_x_488:
[----:B------:R-:W-:Y:S05]  /*31c00*/  BSYNC B1 ;  /* 0x0000000000017941 */ /* 0x000fea0003800000 */
.L_x_487:
[----:B------:R-:W-:-:S03]  /*31c10*/  UMOV UR4, 0xffffffff ;  /* 0xffffffff00047882 */ /* 0x000fc60000000000 */
[----:B------:R-:W-:Y:S05]  /*31c20*/  BRA.DIV UR4, `(.L_x_489) ;  /* 0x0000004604807947 */ /* 0x000fea000b800000 */
[----:B------:R-:W-:Y:S01]  /*31c30*/  ELECT P6, URZ, PT ;  /* 0x00000000003f782f */ /* 0x000fe200038c0000 */
[----:B------:R-:W-:-:S12]  /*31c40*/  NOP ;  /* 0x0000000000007918 */ /* 0x000fd80000000000 */
.L_x_623:
[----:B-12---:R-:W1:Y:S02]  /*31c50*/  S2R R2, SR_LANEID ;  /* 0x0000000000027919 */ /* 0x006e640000000000 */
[----:B-1----:R-:W-:-:S05]  /*31c60*/  IMAD.SHL.U32 R8, R2, 0x4, RZ ;  /* 0x0000000402087824 */ /* 0x002fca00078e00ff */
[----:B------:R1:W2:Y:S01]  /*31c70*/  LDS R9, [R8+UR20] ;  /* 0x0000001408097984 */ /* 0x0002a20008000800 */
[C---:B------:R-:W-:Y:S02]  /*31c80*/  IADD3 R4, P0, R8.reuse, UR12, RZ ;  /* 0x0000000c08047c10 */ /* 0x040fe4000ff1e0ff */
[----:B------:R-:W-:Y:S01]  /*31c90*/  IADD3 R2, P2, R8, UR14, RZ ;  /* 0x0000000e08027c10 */ /* 0x000fe2000ff5e0ff */
[----:B------:R1:W3:Y:S01]  /*31ca0*/  LDS R13, [R8+UR20+0x80] ;  /* 0x00008014080d7984 */ /* 0x0002e20008000800 */
[----:B------:R-:W-:Y:S11]  /*31cb0*/  @!P6 BRA `(.L_x_490) ;  /* 0x000000000008e947 */ /* 0x000ff60003800000 */
[----:B------:R0:W-:Y:S01]  /*31cc0*/  UTMACMDFLUSH ;  /* 0x00000000000079b7 */ /* 0x0001e20000000000 */
[----:B------:R-:W-:-:S04]  /*31cd0*/  DEPBAR.LE SB0, 0x0 ;  /* 0x000080000000791a */ /* 0x000fc80000000000 */
.L_x_490:
[----:B------:R-:W-:Y:S01]  /*31ce0*/  IADD3.X R5, RZ, UR13, RZ, P0, !PT ;  /* 0x0000000dff057c10 */ /* 0x000fe200087fe4ff */
[----:B------:R-:W-:Y:S05]  /*31cf0*/  WARPSYNC.ALL ;  /* 0x0000000000007948 */ /* 0x000fea0003800000 */
[----:B------:R-:W-:Y:S01]  /*31d00*/  IADD3.X R3, RZ, UR15, RZ, P2, !PT ;  /* 0x0000000fff037c10 */ /* 0x000fe200097fe4ff */
[----:B--2---:R2:W5:Y:S04]  /*31d10*/  ATOMG.E.EXCH.STRONG.GPU PT, RZ, [R4], R9 ;  /* 0x0000000904ff73a8 */ /* 0x00456800041ee100 */
[----:B---3--:R2:W5:Y:S01]  /*31d20*/  ATOMG.E.EXCH.STRONG.GPU PT, RZ, [R2], R13 ;  /* 0x0000000d02ff73a8 */ /* 0x00856200041ee100 */
[----:B------:R-:W-:-:S07]  /*31d30*/  MOV R18, R6 ;  /* 0x0000000600127202 */ /* 0x000fce0000000f00 */
.L_x_485:
[----:B-12---:R-:W2:Y:S01]  /*31d40*/  LDL.LU R2, [R1+0x600] ;  /* 0x0006000001027983 */ /* 0x006ea20000300800 */
[----:B------:R-:W-:Y:S02]  /*31d50*/  ISETP.NE.AND P2, PT, R7, RZ, PT ;  /* 0x000000ff0700720c */ /* 0x000fe40003f45270 */
[----:B------:R-:W-:Y:S01]  /*31d60*/  SEL R3, RZ, 0x1, !P1 ;  /* 0x00000001ff037807 */ /* 0x000fe20004800000 */
[----:B--2---:R-:W-:-:S05]  /*31d70*/  VIADD R4, R2, 0x1 ;  /* 0x0000000102047836 */ /* 0x004fca0000000000 */
[----:B------:R-:W-:-:S04]  /*31d80*/  ISETP.NE.AND P0, PT, R4, 0x8, PT ;  /* 0x000000080400780c */ /* 0x000fc80003f05270 */
[----:B------:R-:W-:Y:S02]  /*31d90*/  SEL R4, R4, RZ, P0 ;  /* 0x000000ff04047207 */ /* 0x000fe40000000000 */
[----:B------:R-:W-:-:S03]  /*31da0*/  SEL R2, RZ, 0x1, P0 ;  /* 0x00000001ff027807 */ /* 0x000fc60000000000 */
[----:B------:R1:W-:Y:S01]  /*31db0*/  STL [R1+0x600], R4 ;  /* 0x0006000401007387 */ /* 0x0003e20000100800 */
[----:B------:R-:W-:Y:S02]  /*31dc0*/  LOP3.LUT R19, R19, R2, RZ, 0x3c, !PT ;  /* 0x0000000213137212 */ /* 0x000fe400078e3cff */
[----:B------:R-:W-:Y:S01]  /*31dd0*/  PRMT R2, RZ, 0x7610, R2 ;  /* 0x00007610ff027816 */ /* 0x000fe20000000002 */
[----:B------:R-:W-:Y:S06]  /*31de0*/  @P2 BRA `(.L_x_491) ;  /* 0xfffffff000942947 */ /* 0x000fec000383ffff */
[----:B------:R-:W-:Y:S05]  /*31df0*/  BSYNC B0 ;  /* 0x0000000000007941 */ /* 0x000fea0003800000 */
.L_x_472:
[----:B------:R-:W-:-:S03]  /*31e00*/  UMOV UR4, 0xffffffff ;  /* 0xffffffff00047882 */ /* 0x000fc60000000000 */
[----:B------:R-:W-:Y:S05]  /*31e10*/  BRA.DIV UR4, `(.L_x_492) ;  /* 0x0000004604347947 */ /* 0x000fea000b800000 */
[----:B-----5:R-:W-:-:S13]  /*31e20*/  ELECT P6, URZ, PT ;  /* 0x00000000003f782f */ /* 0x020fda00038c0000 */
.L_x_626:
[----:B------:R-:W-:Y:S04]  /*31e30*/  BSSY B0, `(.L_x_493) ;  /* 0x0000021000007945 */ /* 0x000fe80003800000 */
[----:B------:R-:W-:Y:S05]  /*31e40*/  @!P6 BRA `(.L_x_494) ;  /* 0x00000000007ce947 */ /* 0x000fea0003800000 */
[----:B------:R-:W-:-:S04]  /*31e50*/  ULOP3.LUT UR4, UR40, 0x2, URZ, 0xfc, !UPT ;  /* 0x0000000228047892 */ /* 0x000fc8000f8efc3f */
[----:B------:R-:W-:-:S06]  /*31e60*/  UISETP.NE.AND UP0, UPT, UR4, 0x3, UPT ;  /* 0x000000030400788c */ /* 0x000fcc000bf05270 */
[----:B------:R-:W-:-:S13]  /*31e70*/  PLOP3.LUT P0, PT, PT, PT, UP0, 0x80, 0x0 ;  /* 0x000000000000781c */ /* 0x000fda0003f0f008 */
[----:B------:R-:W-:Y:S05]  /*31e80*/  @!P0 BRA `(.L_x_495) ;  /* 0x0000000000048947 */ /* 0x000fea0003800000 */
[----:B------:R-:W-:Y:S01]  /*31e90*/  BPT.TRAP 0x1 ;  /* 0x000000040000795c */ /* 0x000fe20000300000 */
.L_x_495:
[----:B------:R-:W-:Y:S02]  /*31ea0*/  MOV R3, UR17 ;  /* 0x0000001100037c02 */ /* 0x000fe40008000f00 */
[----:B------:R-:W-:Y:S02]  /*31eb0*/  SHF.L.U32 R2, R0, 0x1f, RZ ;  /* 0x0000001f00027819 */ /* 0x000fe400000006ff */
[----:B------:R-:W-:-:S04]  /*31ec0*/  IADD3 R3, R3, 0x34498, RZ ;  /* 0x0003449803037810 */ /* 0x000fc80007ffe0ff */
[C---:B------:R-:W-:Y:S01]  /*31ed0*/  LEA R7, R10.reuse, R3, 0x3 ;  /* 0x000000030a077211 */ /* 0x040fe200078e18ff */
[----:B------:R-:W-:-:S03]  /*31ee0*/  VIADD R10, R10, 0x1 ;  /* 0x000000010a0a7836 */ /* 0x000fc60000000000 */
[----:B------:R-:W2:Y:S02]  /*31ef0*/  SYNCS.PHASECHK.TRANS64.TRYWAIT P0, [R7+URZ], R2 ;  /* 0x00000002070075a7 */ /* 0x000ea4000800017f */
[----:B------:R-:W-:-:S04]  /*31f00*/  ISETP.NE.AND P1, PT, R10, 0x3, PT ;  /* 0x000000030a00780c */ /* 0x000fc80003f25270 */
[----:B------:R-:W-:Y:S02]  /*31f10*/  SEL R5, RZ, 0x1, P1 ;  /* 0x00000001ff057807 */ /* 0x000fe40000800000 */
[----:B------:R-:W-:Y:S02]  /*31f20*/  SEL R10, R10, RZ, P1 ;  /* 0x000000ff0a0a7207 */ /* 0x000fe40000800000 */
[----:B------:R-:W-:Y:S02]  /*31f30*/  LOP3.LUT R5, R0, R5, RZ, 0x3c, !PT ;  /* 0x0000000500057212 */ /* 0x000fe400078e3cff */
[----:B------:R-:W-:Y:S02]  /*31f40*/  LEA R9, R10, R3, 0x3 ;  /* 0x000000030a097211 */ /* 0x000fe400078e18ff */
[----:B-1----:R-:W-:Y:S01]  /*31f50*/  SHF.L.U32 R4, R5, 0x1f, RZ ;  /* 0x0000001f05047819 */ /* 0x002fe200000006ff */
[----:B--2---:R-:W-:Y:S06]  /*31f60*/  @!P0 BRA `(.L_x_496) ;  /* 0x0000004400008947 */ /* 0x004fec0003800000 */
.L_x_627:
[----:B------:R-:W2:Y:S01]  /*31f70*/  SYNCS.PHASECHK.TRANS64.TRYWAIT P0, [R9+URZ], R4 ;  /* 0x00000004090075a7 */ /* 0x000ea2000800017f */
[----:B------:R-:W-:-:S04]  /*31f80*/  IADD3 R0, R10, 0x1, RZ ;  /* 0x000000010a007810 */ /* 0x000fc80007ffe0ff */
[----:B------:R-:W-:-:S04]  /*31f90*/  ISETP.NE.AND P1, PT, R0, 0x3, PT ;  /* 0x000000030000780c */ /* 0x000fc80003f25270 */
[----:B-1----:R-:W-:Y:S02]  /*31fa0*/  SEL R2, RZ, 0x1, P1 ;  /* 0x00000001ff027807 */ /* 0x002fe40000800000 */
[----:B------:R-:W-:Y:S02]  /*31fb0*/  SEL R0, R0, RZ, P1 ;  /* 0x000000ff00007207 */ /* 0x000fe40000800000 */
[----:B------:R-:W-:Y:S01]  /*31fc0*/  LOP3.LUT R2, R5, R2, RZ, 0x3c, !PT ;  /* 0x0000000205027212 */ /* 0x000fe200078e3cff */
[----:B--2---:R-:W-:Y:S06]  /*31fd0*/  @!P0 BRA `(.L_x_497) ;  /* 0x0000004000f88947 */ /* 0x004fec0003800000 */
.L_x_628:
[----:B------:R-:W-:Y:S02]  /*31fe0*/  LEA R3, R0, R3, 0x3 ;  /* 0x0000000300037211 */ /* 0x000fe400078e18ff */
[----:B------:R-:W-:-:S07]  /*31ff0*/  SHF.L.U32 R0, R2, 0x1f, RZ ;  /* 0x0000001f02007819 */ /* 0x000fce00000006ff */
.L_x_498:
[----:B--2---:R2:W3:Y:S02]  /*32000*/  SYNCS.PHASECHK.TRANS64.TRYWAIT P0, [R3+URZ], R0 ;  /* 0x00000000030075a7 */ /* 0x0044e4000800017f */
[----:B---3--:R-:W-:Y:S05]  /*32010*/  @!P0 NANOSLEEP.SYNCS 0x989680 ;  /* 0x009896800000895d */ /* 0x008fea0003900000 */
[----:B------:R-:W3:Y:S02]  /*32020*/  @!P0 SYNCS.PHASECHK.TRANS64 P0, [R3+URZ], R0 ;  /* 0x00000000030085a7 */ /* 0x000ee4000800007f */
[----:B---3--:R-:W-:Y:S05]  /*32030*/  @!P0 BRA `(.L_x_498) ;  /* 0xfffffffc00f08947 */ /* 0x008fea000383ffff */
.L_x_494:
[----:B------:R-:W-:Y:S05]  /*32040*/  BSYNC B0 ;  /* 0x0000000000007941 */ /* 0x000fea0003800000 */
.L_x_493:
[----:B------:R-:W-:Y:S05]  /*32050*/  EXIT ;  /* 0x000000000000794d */ /* 0x000fea0003800000 */
.L_x_241:
[----:B------:R-:W-:Y:S01]  /*32060*/  PLOP3.LUT P1, PT, PT, PT, UP3, 0x80, 0x0 ;  /* 0x000000000000781c */ /* 0x000fe20003f2f038 */
[----:B------:R-:W-:Y:S01]  /*32070*/  ULDC UR20, c[0x0][0x14] ;  /* 0x0000050000147ab9 */ /* 0x000fe20000000800 */
[----:B------:R-:W-:Y:S01]  /*32080*/  ULDC UR18, c[0x0][0x10] ;  /* 0x0000040000127ab9 */ /* 0x000fe20000000800 */
[----:B------:R-:W-:Y:S01]  /*32090*/  ULDC.64 UR12, c[0x0][0x8c8] ;  /* 0x00023200000c7ab9 */ /* 0x000fe20000000a00 */
[----:B------:R-:W-:Y:S01]  /*320a0*/  UIMAD.WIDE.U32 UR18, UR60, UR18, URZ ;  /* 0x000000123c1272a5 */ /* 0x000fe2000f8e003f */
[----:B------:R-:W-:Y:S01]  /*320b0*/  IMAD.MOV.U32 R14, RZ, RZ, 0x1 ;  /* 0x00000001ff0e7424 */ /* 0x000fe200078e00ff */
[----:B------:R-:W-:Y:S01]  /*320c0*/  ULDC.64 UR14, c[0x0][0x8e0] ;  /* 0x00023800000e7ab9 */ /* 0x000fe20000000a00 */
[----:B------:R-:W-:Y:S01]  /*320d0*/  UIADD3 UR11, UP1, UR12, -0x1, URZ ;  /* 0xffffffff0c0b7890 */ /* 0x000fe2000ff3e03f */
[----:B------:R-:W-:Y:S01]  /*320e0*/  MOV R13, RZ ;  /* 0x000000ff000d7202 */ /* 0x000fe20000000f00 */
[----:B------:R-:W-:Y:S01]  /*320f0*/  ULDC UR21, c[0x0][0x904] ;  /* 0x0002410000157ab9 */ /* 0x000fe20000000800 */
[----:B------:R-:W-:Y:S01]  /*32100*/  UMOV UR22, 0xffffffff ;  /* 0xffffffff00167882 */ /* 0x000fe20000000000 */
[----:B------:R-:W-:-:S02]  /*32110*/  UIADD3 UR12, UP2, UR14, -0x1, URZ ;  /* 0xffffffff0e0c7890 */ /* 0x000fc4000ff5e03f */
[----:B------:R-:W1:Y:S01]  /*32120*/  @P1 S2R R2, SR_CTAID.Y ;  /* 0x0000000000021919 */ /* 0x000e620000002600 */
[----:B------:R-:W-:Y:S02]  /*32130*/  UIMAD.WIDE.U32 UR26, UR18, UR20, URZ ;  /* 0x00000014121a72a5 */ /* 0x000fe4000f8e003f */
[----:B------:R-:W-:Y:S02]  /*32140*/  USHF.L.U32 UR22, UR22, UR21, URZ ;  /* 0x0000001516167299 */ /* 0x000fe4000800063f */
[----:B------:R-:W-:Y:S01]  /*32150*/  UIMAD UR20, UR19, UR20, URZ ;  /* 0x00000014131472a4 */ /* 0x000fe2000f8e023f */
[----:B------:R-:W-:Y:S01]  /*32160*/  ULDC UR35, c[0x0][0x8a8] ;  /* 0x00022a0000237ab9 */ /* 0x000fe20000000800 */
[----:B------:R-:W-:Y:S01]  /*32170*/  UMOV UR23, 0x1 ;  /* 0x0000000100177882 */ /* 0x000fe20000000000 */
[----:B------:R-:W-:Y:S02]  /*32180*/  UIADD3.X UR14, UR15, -0x1, URZ, UP2, !UPT ;  /* 0xffffffff0f0e7890 */ /* 0x000fe400097fe43f */
[----:B------:R-:W-:-:S02]  /*32190*/  UIADD3.X UR13, UR13, -0x1, URZ, UP1, !UPT ;  /* 0xffffffff0d0d7890 */ /* 0x000fc40008ffe43f */
[----:B------:R-:W-:Y:S02]  /*321a0*/  ULOP3.LUT UR15, UR59, 0x2, URZ, 0xfc, !UPT ;  /* 0x000000023b0f7892 */ /* 0x000fe4000f8efc3f */
[----:B------:R-:W-:Y:S02]  /*321b0*/  UIADD3 UR16, UR9, -0x1, URZ ;  /* 0xffffffff09107890 */ /* 0x000fe4000fffe03f */
[----:B------:R-:W-:Y:S02]  /*321c0*/  UIADD3 UR17, UR10, -0x1, URZ ;  /* 0xffffffff0a117890 */ /* 0x000fe4000fffe03f */
[----:B------:R-:W-:Y:S02]  /*321d0*/  UIADD3 UR35, UR35, -0x1, URZ ;  /* 0xffffffff23237890 */ /* 0x000fe4000fffe03f */
[----:B------:R-:W-:Y:S02]  /*321e0*/  USHF.L.U32 UR18, UR23, UR21, URZ ;  /* 0x0000001517127299 */ /* 0x000fe4000800063f */
[----:B------:R-:W-:-:S02]  /*321f0*/  ULOP3.LUT UR19, URZ, UR22, URZ, 0x33, !UPT ;  /* 0x000000163f137292 */ /* 0x000fc4000f8e333f */
[----:B------:R-:W-:Y:S01]  /*32200*/  UIADD3 UR20, UR27, UR20, URZ ;  /* 0x000000141b147290 */ /* 0x000fe2000fffe03f */
[----:B-1----:R-:W-:-:S15]  /*32210*/  @P1 R2UR UR58, R2 ;  /* 0x00000000023a12ca */ /* 0x002fde00000e0000 */
.L_x_519:
[----:B------:R-:W1:Y:S01]  /*32220*/  LDC.64 R2, c[0x0][0x8f8] ;  /* 0x00023e00ff027b82 */ /* 0x000e620000000a00 */
[----:B------:R-:W-:Y:S01]  /*32230*/  UIADD3 UR8, UP1, UR8, UR26, URZ ;  /* 0x0000001a08087290 */ /* 0x000fe2000ff3e03f */
[----:B------:R-:W-:Y:S01]  /*32240*/  ISETP.NE.AND P2, PT, R15, RZ, PT ;  /* 0x000000ff0f00720c */ /* 0x000fe20003f45270 */
[----:B------:R-:W-:Y:S01]  /*32250*/  UMOV UR21, 0xffffffff ;  /* 0xffffffff00157882 */ /* 0x000fe20000000000 */
[----:B------:R-:W-:Y:S01]  /*32260*/  UMOV UR22, 0xffffffff ;  /* 0xffffffff00167882 */ /* 0x000fe20000000000 */
[----:B------:R-:W-:Y:S01]  /*32270*/  UIADD3.X UR7, UR7, UR20, URZ, UP1, !UPT ;  /* 0x0000001407077290 */ /* 0x000fe20008ffe43f */
[----:B------:R-:W-:Y:S01]  /*32280*/  MOV R19, RZ ;  /* 0x000000ff00137202 */ /* 0x000fe20000000f00 */
[----:B------:R-:W-:Y:S01]  /*32290*/  UMOV UR23, 0xffffffff ;  /* 0xffffffff00177882 */ /* 0x000fe20000000000 */
[----:B-1----:R-:W-:-:S03]  /*322a0*/  ISETP.LE.U32.AND P1, PT, R2, UR8, PT ;  /* 0x0000000802007c0c */ /* 0x002fc6000bf23070 */
[----:B------:R-:W-:-:S04]  /*322b0*/  MOV R2, UR7 ;  /* 0x0000000700027c02 */ /* 0x000fc80008000f00 */
[----:B------:R-:W-:-:S13]  /*322c0*/  ISETP.GE.U32.AND.EX P1, PT, R2, R3, PT, P1 ;  /* 0x000000030200720c */ /* 0x000fda0003f26110 */
[----:B---345:R-:W-:Y:S05]  /*322d0*/  @P2 BRA P1, `(.L_x_499) ;  /* 0x0000001800442947 */ /* 0x038fea0000800000 */
[----:B------:R-:W-:-:S04]  /*322e0*/  IADD3 R2, P2, R6, UR5, RZ ;  /* 0x0000000506027c10 */ /* 0x000fc8000ff5e0ff */
[----:B------:R-:W-:Y:S02]  /*322f0*/  ISETP.GT.U32.AND P1, PT, R2, UR8, PT ;  /* 0x0000000802007c0c */ /* 0x000fe4000bf24070 */
[----:B------:R-:W-:-:S04]  /*32300*/  IADD3.X R2, R7, UR6, RZ, P2, !PT ;  /* 0x0000000607027c10 */ /* 0x000fc800097fe4ff */
[----:B------:R-:W-:-:S13]  /*32310*/  ISETP.GT.U32.AND.EX P1, PT, R2, UR7, PT, P1 ;  /* 0x0000000702007c0c */ /* 0x000fda000bf24110 */
[----:B------:R-:W-:Y:S05]  /*32320*/  @P1 BRA `(.L_x_500) ;  /* 0x0000001400241947 */ /* 0x000fea0003800000 */
[----:B------:R-:W-:Y:S01]  /*32330*/  VIADD R11, R21, UR4 ;  /* 0x00000004150b7c36 */ /* 0x000fe20008000000 */
[----:B------:R-:W-:Y:S01]  /*32340*/  ULDC UR21, c[0x0][0x910] ;  /* 0x0002440000157ab9 */ /* 0x000fe20000000800 */
[----:B------:R-:W-:Y:S01]  /*32350*/  MOV R23, R8 ;  /* 0x0000000800177202 */ /* 0x000fe20000000f00 */
[----:B------:R-:W-:Y:S02]  /*32360*/  IMAD.MOV.U32 R16, RZ, RZ, R0 ;  /* 0x000000ffff107224 */ /* 0x000fe400078e0000 */
[----:B------:R-:W-:-:S04]  /*32370*/  IADD3 R12, R11, 0x20, RZ ;  /* 0x000000200b0c7810 */ /* 0x000fc80007ffe0ff */
[----:B------:R-:W-:-:S13]  /*32380*/  ISETP.GE.AND P1, PT, R12, UR21, PT ;  /* 0x000000150c007c0c */ /* 0x000fda000bf26270 */
[----:B------:R-:W1:Y:S01]  /*32390*/  @!P1 LDC.64 R2, c[0x0][0x918] ;  /* 0x00024600ff029b82 */ /* 0x000e620000000a00 */
[----:B------:R-:W-:Y:S01]  /*323a0*/  @!P1 IADD3 R7, R11, 0x20, RZ ;  /* 0x000000200b079810 */ /* 0x000fe20007ffe0ff */
[----:B------:R-:W-:Y:S01]  /*323b0*/  BSSY B0, `(.L_x_501) ;  /* 0x0000064000007945 */ /* 0x000fe20003800000 */
[----:B------:R-:W-:-:S03]  /*323c0*/  MOV R6, 0x7fffffff ;  /* 0x7fffffff00067802 */ /* 0x000fc60000000f00 */
[----:B-1----:R-:W-:-:S05]  /*323d0*/  @!P1 IMAD.WIDE R2, R7, 0xc, R2 ;  /* 0x0000000c07029825 */ /* 0x002fca00078e0202 */
[----:B------:R1:W5:Y:S04]  /*323e0*/  @!P1 LDG.E R8, desc[UR38][R2.64] ;  /* 0x0000002602089981 */ /* 0x000368000c1e1900 */
[----:B------:R1:W5:Y:S01]  /*323f0*/  @!P1 LDG.E R0, desc[UR38][R2.64+0x4] ;  /* 0x0000042602009981 */ /* 0x000362000c1e1900 */
[----:B------:R-:W-:Y:S02]  /*32400*/  ISETP.GE.AND P1, PT, R11, UR21, PT ;  /* 0x000000150b007c0c */ /* 0x000fe4000bf26270 */
[----:B------:R-:W-:-:S11]  /*32410*/  MOV R7, RZ ;  /* 0x000000ff00077202 */ /* 0x000fd60000000f00 */
[----:B-1----:R-:W-:Y:S05]  /*32420*/  @P1 BRA `(.L_x_502) ;  /* 0x0000000400701947 */ /* 0x002fea0003800000 */
[----:B------:R-:W-:Y:S01]  /*32430*/  IABS R7, R9 ;  /* 0x0000000900077213 */ /* 0x000fe20000000000 */
[----:B------:R-:W-:Y:S01]  /*32440*/  ULDC UR24, c[0x0][0x8f0] ;  /* 0x00023c0000187ab9 */ /* 0x000fe20000000800 */
[----:B------:R-:W-:Y:S02]  /*32450*/  IABS R6, R10 ;  /* 0x0000000a00067213 */ /* 0x000fe40000000000 */
[----:B------:R-:W1:Y:S01]  /*32460*/  I2F.RP R3, R7 ;  /* 0x0000000700037306 */ /* 0x000e620000209400 */
[----:B------:R-:W-:Y:S02]  /*32470*/  PLOP3.LUT P3, PT, PT, PT, UP0, 0x80, 0x0 ;  /* 0x000000000000781c */ /* 0x000fe40003f6f008 */
[C---:B------:R-:W-:Y:S02]  /*32480*/  IADD3 R22, P2, R16.reuse, UR12, RZ ;  /* 0x0000000c10167c10 */ /* 0x040fe4000ff5e0ff */
[C---:B------:R-:W-:Y:S02]  /*32490*/  IADD3 R20, P1, R23.reuse, UR11, RZ ;  /* 0x0000000b17147c10 */ /* 0x040fe4000ff3e0ff */
[----:B------:R-:W-:Y:S01]  /*324a0*/  LEA.HI.X.SX32 R25, R16, UR14, 0x1, P2 ;  /* 0x0000000e10197c11 */ /* 0x000fe200090f0eff */
[----:B------:R-:W3:Y:S01]  /*324b0*/  I2F.RP R2, R6 ;  /* 0x0000000600027306 */ /* 0x000ee20000209400 */
[----:B------:R-:W-:-:S07]  /*324c0*/  LEA.HI.X.SX32 R27, R23, UR13, 0x1, P1 ;  /* 0x0000000d171b7c11 */ /* 0x000fce00088f0eff */
[----:B-1----:R-:W1:Y:S08]  /*324d0*/  MUFU.RCP R3, R3 ;  /* 0x0000000300037308 */ /* 0x002e700000001000 */
[----:B---3--:R-:W3:Y:S01]  /*324e0*/  MUFU.RCP R2, R2 ;  /* 0x0000000200027308 */ /* 0x008ee20000001000 */
[----:B-1----:R-:W-:-:S07]  /*324f0*/  IADD3 R19, R3, 0xffffffe, RZ ;  /* 0x0ffffffe03137810 */ /* 0x002fce0007ffe0ff */
[----:B------:R-:W1:Y:S01]  /*32500*/  F2I.FTZ.U32.TRUNC.NTZ R19, R19 ;  /* 0x0000001300137305 */ /* 0x000e62000021f000 */
[----:B---3--:R-:W-:-:S07]  /*32510*/  VIADD R17, R2, 0xffffffe ;  /* 0x0ffffffe02117836 */ /* 0x008fce0000000000 */
[----:B------:R-:W3:Y:S01]  /*32520*/  F2I.FTZ.U32.TRUNC.NTZ R17, R17 ;  /* 0x0000001100117305 */ /* 0x000ee2000021f000 */
[----:B-1----:R-:W-:Y:S02]  /*32530*/  IADD3 R18, RZ, -R19, RZ ;  /* 0x80000013ff127210 */ /* 0x002fe40007ffe0ff */
[----:B---3--:R-:W-:Y:S01]  /*32540*/  IADD3 R16, RZ, -R17, RZ ;  /* 0x80000011ff107210 */ /* 0x008fe20007ffe0ff */
[----:B------:R-:W-:Y:S06]  /*32550*/  @!P3 BRA `(.L_x_503) ;  /* 0x000000000034b947 */ /* 0x000fec0003800000 */
[----:B------:R-:W-:Y:S01]  /*32560*/  ULDC UR4, c[0x0][0x8dc] ;  /* 0x0002370000047ab9 */ /* 0x000fe20000000800 */
[----:B------:R-:W-:Y:S01]  /*32570*/  ULDC.64 UR22, c[0x0][0x8d0] ;  /* 0x0002340000167ab9 */ /* 0x000fe20000000a00 */
[----:B------:R-:W-:-:S04]  /*32580*/  IADD3 R3, P1, R20, UR4, RZ ;  /* 0x0000000414037c10 */ /* 0x000fc8000ff3e0ff */
[----:B------:R-:W-:-:S05]  /*32590*/  IADD3.X R23, RZ, R27, RZ, P1, !PT ;  /* 0x0000001bff177210 */ /* 0x000fca0000ffe4ff */
[----:B------:R-:W-:-:S04]  /*325a0*/  IMAD.WIDE.U32 R4, R23, UR22, RZ ;  /* 0x0000001617047c25 */ /* 0x000fc8000f8e00ff */
[----:B------:R-:W-:-:S04]  /*325b0*/  IMAD.WIDE.U32 R4, P1, R3, UR23, R4 ;  /* 0x0000001703047c25 */ /* 0x000fc8000f820004 */
[----:B------:R-:W-:Y:S01]  /*325c0*/  IMAD.WIDE.U32 R2, R3, UR22, RZ ;  /* 0x0000001603027c25 */ /* 0x000fe2000f8e00ff */
[----:B------:R-:W-:-:S04]  /*325d0*/  MOV R2, R5 ;  /* 0x0000000500027202 */ /* 0x000fc80000000f00 */
[----:B------:R-:W-:Y:S01]  /*325e0*/  IADD3 RZ, P2, R3, R4, RZ ;  /* 0x0000000403ff7210 */ /* 0x000fe20007f5e0ff */
[----:B------:R-:W-:-:S04]  /*325f0*/  IMAD.X R3, RZ, RZ, RZ, P1 ;  /* 0x000000ffff037224 */ /* 0x000fc800008e06ff */
[----:B------:R-:W-:-:S03]  /*32600*/  IMAD.WIDE.U32.X R2, R23, UR23, R2, P2 ;  /* 0x0000001717027c25 */ /* 0x000fc600090e0402 */
[----:B------:R-:W-:Y:S02]  /*32610*/  MOV R20, R2 ;  /* 0x0000000200147202 */ /* 0x000fe40000000f00 */
[----:B------:R-:W-:-:S07]  /*32620*/  MOV R27, R3 ;  /* 0x00000003001b7202 */ /* 0x000fce0000000f00 */
.L_x_503:
[----:B------:R-:W-:Y:S05]  /*32630*/  @!P0 BRA `(.L_x_504) ;  /* 0x0000000000348947 */ /* 0x000fea0003800000 */
[----:B------:R-:W-:Y:S01]  /*32640*/  ULDC UR4, c[0x0][0x8f4] ;  /* 0x00023d0000047ab9 */ /* 0x000fe20000000800 */
[----:B------:R-:W-:Y:S01]  /*32650*/  ULDC.64 UR22, c[0x0][0x8e8] ;  /* 0x00023a0000167ab9 */ /* 0x000fe20000000a00 */
[----:B------:R-:W-:-:S05]  /*32660*/  IADD3 R3, P1, R22, UR4, RZ ;  /* 0x0000000416037c10 */ /* 0x000fca000ff3e0ff */
[----:B------:R-:W-:-:S04]  /*32670*/  IMAD.X R23, RZ, RZ, R25, P1 ;  /* 0x000000ffff177224 */ /* 0x000fc800008e0619 */
[----:B------:R-:W-:-:S04]  /*32680*/  IMAD.WIDE.U32 R4, R23, UR22, RZ ;  /* 0x0000001617047c25 */ /* 0x000fc8000f8e00ff */
[----:B------:R-:W-:-:S04]  /*32690*/  IMAD.WIDE.U32 R4, P1, R3, UR23, R4 ;  /* 0x0000001703047c25 */ /* 0x000fc8000f820004 */
[----:B------:R-:W-:Y:S01]  /*326a0*/  IMAD.WIDE.U32 R2, R3, UR22, RZ ;  /* 0x0000001603027c25 */ /* 0x000fe2000f8e00ff */
[----:B------:R-:W-:-:S04]  /*326b0*/  MOV R2, R5 ;  /* 0x0000000500027202 */ /* 0x000fc80000000f00 */
[----:B------:R-:W-:Y:S02]  /*326c0*/  IADD3 RZ, P2, R3, R4, RZ ;  /* 0x0000000403ff7210 */ /* 0x000fe40007f5e0ff */
[----:B------:R-:W-:-:S03]  /*326d0*/  IADD3.X R3, RZ, RZ, RZ, P1, !PT ;  /* 0x000000ffff037210 */ /* 0x000fc60000ffe4ff */
[----:B------:R-:W-:-:S04]  /*326e0*/  IMAD.WIDE.U32.X R2, R23, UR23, R2, P2 ;  /* 0x0000001717027c25 */ /* 0x000fc800090e0402 */
[----:B------:R-:W-:Y:S01]  /*326f0*/  IMAD.MOV.U32 R25, RZ, RZ, R3 ;  /* 0x000000ffff197224 */ /* 0x000fe200078e0003 */
[----:B------:R-:W-:-:S07]  /*32700*/  MOV R22, R2 ;  /* 0x0000000200167202 */ /* 0x000fce0000000f00 */
.L_x_504:
[----:B------:R-:W-:Y:S01]  /*32710*/  MOV R2, RZ ;  /* 0x000000ff00027202 */ /* 0x000fe20000000f00 */
[----:B------:R-:W-:Y:S01]  /*32720*/  IMAD R18, R18, R7, RZ ;  /* 0x0000000712127224 */ /* 0x000fe200078e02ff */
[----:B------:R-:W-:Y:S01]  /*32730*/  MOV R3, R19 ;  /* 0x0000001300037202 */ /* 0x000fe20000000f00 */
[----:B------:R-:W-:Y:S01]  /*32740*/  IMAD R4, R16, R6, RZ ;  /* 0x0000000610047224 */ /* 0x000fe200078e02ff */
[----:B------:R-:W-:Y:S01]  /*32750*/  SHF.R.U64 R22, R22, UR24, R25 ;  /* 0x0000001816167c19 */ /* 0x000fe20008001219 */
[----:B------:R-:W-:Y:S01]  /*32760*/  ULDC UR4, c[0x0][0x8d8] ;  /* 0x0002360000047ab9 */ /* 0x000fe20000000800 */
[----:B------:R-:W-:Y:S01]  /*32770*/  IABS R16, R9 ;  /* 0x0000000900107213 */ /* 0x000fe20000000000 */
[----:B------:R-:W-:Y:S01]  /*32780*/  IMAD.HI.U32 R19, R19, R18, R2 ;  /* 0x0000001213137227 */ /* 0x000fe200078e0002 */
[----:B------:R-:W-:Y:S02]  /*32790*/  MOV R3, R17 ;  /* 0x0000001100037202 */ /* 0x000fe40000000f00 */
[----:B------:R-:W-:-:S02]  /*327a0*/  SHF.R.U64 R20, R20, UR4, R27 ;  /* 0x0000000414147c19 */ /* 0x000fc4000800121b */
[----:B------:R-:W-:Y:S01]  /*327b0*/  IADD3 R18, RZ, -R16, RZ ;  /* 0x80000010ff127210 */ /* 0x000fe20007ffe0ff */
[----:B------:R-:W-:Y:S01]  /*327c0*/  IMAD.HI.U32 R2, R17, R4, R2 ;  /* 0x0000000411027227 */ /* 0x000fe200078e0002 */
[----:B------:R-:W-:Y:S02]  /*327d0*/  IADD3 R20, R20, UR16, RZ ;  /* 0x0000001014147c10 */ /* 0x000fe4000fffe0ff */
[----:B------:R-:W-:Y:S01]  /*327e0*/  IABS R3, R10 ;  /* 0x0000000a00037213 */ /* 0x000fe20000000000 */
[----:B------:R-:W-:Y:S01]  /*327f0*/  VIADD R17, R22, UR17 ;  /* 0x0000001116117c36 */ /* 0x000fe20008000000 */
[----:B------:R-:W-:Y:S02]  /*32800*/  IABS R5, R20 ;  /* 0x0000001400057213 */ /* 0x000fe40000000000 */
[----:B------:R-:W-:Y:S02]  /*32810*/  IADD3 R16, RZ, -R3, RZ ;  /* 0x80000003ff107210 */ /* 0x000fe40007ffe0ff */
[----:B------:R-:W-:Y:S01]  /*32820*/  IABS R4, R17 ;  /* 0x0000001100047213 */ /* 0x000fe20000000000 */
[----:B------:R-:W-:Y:S01]  /*32830*/  IMAD.HI.U32 R2, R2, R5, RZ ;  /* 0x0000000502027227 */ /* 0x000fe200078e00ff */
[----:B------:R-:W-:-:S03]  /*32840*/  PLOP3.LUT P5, PT, PT, PT, UP3, 0x80, 0x0 ;  /* 0x000000000000781c */ /* 0x000fc60003faf038 */
[----:B------:R-:W-:-:S04]  /*32850*/  IMAD.HI.U32 R3, R19, R4, RZ ;  /* 0x0000000413037227 */ /* 0x000fc800078e00ff */
[----:B------:R-:W-:Y:S02]  /*32860*/  IMAD R4, R3, R18, R4 ;  /* 0x0000001203047224 */ /* 0x000fe400078e0204 */
[----:B------:R-:W-:-:S03]  /*32870*/  IMAD R3, R2, R16, R5 ;  /* 0x0000001002037224 */ /* 0x000fc600078e0205 */
[----:B------:R-:W-:Y:S02]  /*32880*/  ISETP.GT.U32.AND P2, PT, R7, R4, PT ;  /* 0x000000040700720c */ /* 0x000fe40003f44070 */
[----:B------:R-:W-:-:S11]  /*32890*/  ISETP.GT.U32.AND P1, PT, R6, R3, PT ;  /* 0x000000030600720c */ /* 0x000fd60003f24070 */
[----:B------:R-:W-:Y:S01]  /*328a0*/  @!P2 IMAD.IADD R4, R4, 0x1, -R7 ;  /* 0x000000010404a824 */ /* 0x000fe200078e0a07 */
[----:B------:R-:W-:Y:S02]  /*328b0*/  ISETP.GE.AND P2, PT, R17, RZ, PT ;  /* 0x000000ff1100720c */ /* 0x000fe40003f46270 */
[----:B------:R-:W-:Y:S02]  /*328c0*/  @!P1 IADD3 R3, R3, -R6, RZ ;  /* 0x8000000603039210 */ /* 0x000fe40007ffe0ff */
[----:B------:R-:W-:Y:S02]  /*328d0*/  ISETP.GT.U32.AND P4, PT, R7, R4, PT ;  /* 0x000000040700720c */ /* 0x000fe40003f84070 */
[----:B------:R-:W-:Y:S02]  /*328e0*/  ISETP.GT.U32.AND P3, PT, R6, R3, PT ;  /* 0x000000030600720c */ /* 0x000fe40003f64070 */
[----:B------:R-:W-:-:S09]  /*328f0*/  ISETP.GE.AND P1, PT, R20, RZ, PT ;  /* 0x000000ff1400720c */ /* 0x000fd20003f26270 */
[----:B------:R-:W-:Y:S02]  /*32900*/  @!P4 IADD3 R4, R4, -R7, RZ ;  /* 0x800000070404c210 */ /* 0x000fe40007ffe0ff */
[----:B------:R-:W-:Y:S02]  /*32910*/  @!P3 IADD3 R3, R3, -R6, RZ ;  /* 0x800000060303b210 */ /* 0x000fe40007ffe0ff */
[----:B------:R-:W-:Y:S01]  /*32920*/  ISETP.NE.AND P4, PT, RZ, UR10, PT ;  /* 0x0000000aff007c0c */ /* 0x000fe2000bf85270 */
[----:B------:R-:W-:Y:S01]  /*32930*/  @!P2 IMAD.MOV R4, RZ, RZ, -R4 ;  /* 0x000000ffff04a224 */ /* 0x000fe200078e0a04 */
[----:B------:R-:W-:Y:S02]  /*32940*/  ISETP.NE.AND P3, PT, RZ, UR9, PT ;  /* 0x00000009ff007c0c */ /* 0x000fe4000bf65270 */
[----:B------:R-:W-:-:S09]  /*32950*/  @!P1 IADD3 R3, -R3, RZ, RZ ;  /* 0x000000ff03039210 */ /* 0x000fd20007ffe1ff */
[----:B------:R-:W-:Y:S02]  /*32960*/  @!P4 LOP3.LUT R4, RZ, UR10, RZ, 0x33, !PT ;  /* 0x0000000aff04cc12 */ /* 0x000fe4000f8e33ff */
[----:B------:R-:W-:Y:S02]  /*32970*/  @!P3 LOP3.LUT R3, RZ, UR9, RZ, 0x33, !PT ;  /* 0x00000009ff03bc12 */ /* 0x000fe4000f8e33ff */
[----:B------:R-:W-:Y:S02]  /*32980*/  IADD3 R4, R17, -R4, RZ ;  /* 0x8000000411047210 */ /* 0x000fe40007ffe0ff */
[----:B------:R-:W-:-:S04]  /*32990*/  IADD3 R3, R20, -R3, RZ ;  /* 0x8000000314037210 */ /* 0x000fc80007ffe0ff */
[----:B------:R-:W-:Y:S01]  /*329a0*/  SEL R2, R4, R3, !P5 ;  /* 0x0000000304027207 */ /* 0x000fe20006800000 */
[----:B------:R-:W-:-:S03]  /*329b0*/  IMAD R6, R3, R4, RZ ;  /* 0x0000000403067224 */ /* 0x000fc600078e02ff */
[--C-:B------:R-:W-:Y:S01]  /*329c0*/  SHF.R.S32.HI R5, RZ, 0x1f, R2.reuse ;  /* 0x0000001fff057819 */ /* 0x100fe20000011402 */
[----:B------:R-:W-:Y:S01]  /*329d0*/  IMAD.MOV.U32 R4, RZ, RZ, R2 ;  /* 0x000000ffff047224 */ /* 0x000fe200078e0002 */
[----:B------:R-:W-:-:S07]  /*329e0*/  SHF.R.S32.HI R7, RZ, 0x1f, R6 ;  /* 0x0000001fff077819 */ /* 0x000fce0000011406 */
.L_x_502:
[----:B--2---:R-:W-:Y:S05]  /*329f0*/  BSYNC B0 ;  /* 0x0000000000007941 */ /* 0x004fea0003800000 */
.L_x_501:
[----:B------:R-:W1:Y:S01]  /*32a00*/  SHFL.UP PT, R3, R6, 0x1, RZ ;  /* 0x0420000006037989 */ /* 0x000e6200000e00ff */
[----:B------:R-:W-:-:S03]  /*32a10*/  ISETP.NE.AND P1, PT, R21, RZ, PT ;  /* 0x000000ff1500720c */ /* 0x000fc60003f25270 */
[----:B------:R-:W2:Y:S01]  /*32a20*/  SHFL.UP PT, R2, R7, 0x1, RZ ;  /* 0x0420000007027989 */ /* 0x000ea200000e00ff */
[----:B-1----:R-:W-:Y:S02]  /*32a30*/  SEL R3, R3, RZ, P1 ;  /* 0x000000ff03037207 */ /* 0x002fe40000800000 */
[----:B--2---:R-:W-:Y:S02]  /*32a40*/  SEL R2, R2, RZ, P1 ;  /* 0x000000ff02027207 */ /* 0x004fe40000800000 */
[----:B------:R-:W-:-:S04]  /*32a50*/  IADD3 R18, P2, R3, R6, RZ ;  /* 0x0000000603127210 */ /* 0x000fc80007f5e0ff */
[----:B------:R-:W-:Y:S01]  /*32a60*/  IADD3.X R19, R2, R7, RZ, P2, !PT ;  /* 0x0000000702137210 */ /* 0x000fe200017fe4ff */
[----:B------:R-:W1:Y:S01]  /*32a70*/  SHFL.UP PT, R3, R18, 0x2, RZ ;  /* 0x0440000012037989 */ /* 0x000e6200000e00ff */
[----:B------:R-:W-:-:S03]  /*32a80*/  ISETP.GE.U32.AND P2, PT, R21, 0x2, PT ;  /* 0x000000021500780c */ /* 0x000fc60003f46070 */
[----:B------:R-:W2:Y:S01]  /*32a90*/  SHFL.UP PT, R2, R19, 0x2, RZ ;  /* 0x0440000013027989 */ /* 0x000ea200000e00ff */
[----:B-1----:R-:W-:-:S04]  /*32aa0*/  SEL R3, R3, RZ, P2 ;  /* 0x000000ff03037207 */ /* 0x002fc80001000000 */
[----:B------:R-:W-:Y:S02]  /*32ab0*/  IADD3 R16, P3, R3, R18, RZ ;  /* 0x0000001203107210 */ /* 0x000fe40007f7e0ff */
[----:B--2---:R-:W-:-:S03]  /*32ac0*/  SEL R2, R2, RZ, P2 ;  /* 0x000000ff02027207 */ /* 0x004fc60001000000 */
[----:B------:R-:W1:Y:S01]  /*32ad0*/  SHFL.UP PT, R3, R16, 0x4, RZ ;  /* 0x0480000010037989 */ /* 0x000e6200000e00ff */
[----:B------:R-:W-:Y:S02]  /*32ae0*/  IADD3.X R17, R2, R19, RZ, P3, !PT ;  /* 0x0000001302117210 */ /* 0x000fe40001ffe4ff */
        /* <DEDUP_REMOVED lines=12> */
[----:B------:R-:W1:Y:S02]  /*32bb0*/  SHFL.UP PT, R3, R16, 0x10, RZ ;  /* 0x0600000010037989 */ /* 0x000e6400000e00ff */
[----:B------:R-:W-:Y:S01]  /*32bc0*/  IMAD.X R17, R2, 0x1, R19, P5 ;  /* 0x0000000102117824 */ /* 0x000fe200028e0613 */
[----:B------:R-:W-:-:S04]  /*32bd0*/  ISETP.GE.U32.AND P5, PT, R21, 0x10, PT ;  /* 0x000000101500780c */ /* 0x000fc80003fa6070 */
[----:B------:R-:W2:Y:S01]  /*32be0*/  SHFL.UP PT, R2, R17, 0x10, RZ ;  /* 0x0600000011027989 */ /* 0x000ea200000e00ff */
[----:B-1----:R-:W-:-:S04]  /*32bf0*/  SEL R3, R3, RZ, P5 ;  /* 0x000000ff03037207 */ /* 0x002fc80002800000 */
[----:B------:R-:W-:Y:S02]  /*32c00*/  IADD3 R19, P6, R3, R16, RZ ;  /* 0x0000001003137210 */ /* 0x000fe40007fde0ff */
[----:B--2---:R-:W-:-:S04]  /*32c10*/  SEL R2, R2, RZ, P5 ;  /* 0x000000ff02027207 */ /* 0x004fc80002800000 */
[----:B------:R-:W-:Y:S02]  /*32c20*/  IADD3.X R18, R2, R17, RZ, P6, !PT ;  /* 0x0000001102127210 */ /* 0x000fe400037fe4ff */
[----:B------:R-:W-:-:S04]  /*32c30*/  IADD3 R2, P6, R19, UR5, RZ ;  /* 0x0000000513027c10 */ /* 0x000fc8000ffde0ff */
[----:B------:R-:W-:Y:S02]  /*32c40*/  IADD3.X R3, R18, UR6, RZ, P6, !PT ;  /* 0x0000000612037c10 */ /* 0x000fe4000b7fe4ff */
[----:B------:R-:W-:-:S04]  /*32c50*/  ISETP.GT.U32.AND P6, PT, R2, UR8, PT ;  /* 0x0000000802007c0c */ /* 0x000fc8000bfc4070 */
[----:B------:R-:W-:-:S13]  /*32c60*/  ISETP.GT.U32.AND.EX P6, PT, R3, UR7, PT, P6 ;  /* 0x0000000703007c0c */ /* 0x000fda000bfc4160 */
[----:B------:R-:W-:-:S04]  /*32c70*/  VOTE.ANY R16, PT, P6 ;  /* 0x0000000000107806 */ /* 0x000fc800030e0100 */
[----:B------:R-:W-:-:S13]  /*32c80*/  ISETP.NE.AND P6, PT, R16, RZ, PT ;  /* 0x000000ff1000720c */ /* 0x000fda0003fc5270 */
[----:B------:R-:W-:Y:S05]  /*32c90*/  @P6 BRA `(.L_x_505) ;  /* 0x0000000800786947 */ /* 0x000fea0003800000 */
[----:B------:R-:W-:Y:S01]  /*32ca0*/  MOV R19, R2 ;  /* 0x0000000200137202 */ /* 0x000fe20000000f00 */
[----:B------:R-:W-:Y:S01]  /*32cb0*/  ULDC UR21, c[0x0][0x910] ;  /* 0x0002440000157ab9 */ /* 0x000fe20000000800 */
[----:B------:R-:W-:Y:S01]  /*32cc0*/  MOV R20, R3 ;  /* 0x0000000300147202 */ /* 0x000fe20000000f00 */
[----:B------:R-:W-:Y:S01]  /*32cd0*/  ULDC UR28, c[0x0][0x8f4] ;  /* 0x00023d00001c7ab9 */ /* 0x000fe20000000800 */
[----:B------:R-:W-:Y:S01]  /*32ce0*/  ULDC UR4, c[0x0][0x8dc] ;  /* 0x0002370000047ab9 */ /* 0x000fe20000000800 */
[----:B------:R-:W-:Y:S01]  /*32cf0*/  ULDC UR29, c[0x0][0x8d8] ;  /* 0x00023600001d7ab9 */ /* 0x000fe20000000800 */
[----:B------:R-:W-:Y:S01]  /*32d00*/  ULDC UR30, c[0x0][0x8f0] ;  /* 0x00023c00001e7ab9 */ /* 0x000fe20000000800 */
[----:B------:R-:W-:Y:S01]  /*32d10*/  ULDC.64 UR22, c[0x0][0x8d0] ;  /* 0x0002340000167ab9 */ /* 0x000fe20000000a00 */
[----:B------:R-:W-:-:S05]  /*32d20*/  ULDC.64 UR24, c[0x0][0x8e8] ;  /* 0x00023a0000187ab9 */ /* 0x000fca0000000a00 */
.L_x_510:
[----:B------:R-:W-:Y:S01]  /*32d30*/  IMAD.MOV.U32 R11, RZ, RZ, R12 ;  /* 0x000000ffff0b7224 */ /* 0x000fe200078e000c */
[----:B------:R-:W-:Y:S01]  /*32d40*/  IADD3 R12, R12, 0x20, RZ ;  /* 0x000000200c0c7810 */ /* 0x000fe20007ffe0ff */
[----:B-----5:R-:W-:Y:S01]  /*32d50*/  IMAD.MOV.U32 R17, RZ, RZ, R0 ;  /* 0x000000ffff117224 */ /* 0x020fe200078e0000 */
[----:B------:R-:W-:Y:S02]  /*32d60*/  MOV R16, R8 ;  /* 0x0000000800107202 */ /* 0x000fe40000000f00 */
[----:B------:R-:W-:-:S13]  /*32d70*/  ISETP.GE.AND P6, PT, R12, UR21, PT ;  /* 0x000000150c007c0c */ /* 0x000fda000bfc6270 */
[----:B------:R-:W1:Y:S01]  /*32d80*/  @!P6 LDC.64 R2, c[0x0][0x918] ;  /* 0x00024600ff02eb82 */ /* 0x000e620000000a00 */
[----:B------:R-:W2:Y:S01]  /*32d90*/  SHFL.IDX PT, R20, R20, 0x1f, 0x1f ;  /* 0x03e01f0014147f89 */ /* 0x000ea200000e0000 */
[----:B------:R-:W-:-:S03]  /*32da0*/  @!P6 IADD3 R7, R11, 0x20, RZ ;  /* 0x000000200b07e810 */ /* 0x000fc60007ffe0ff */
[----:B------:R-:W3:Y:S01]  /*32db0*/  SHFL.IDX PT, R19, R19, 0x1f, 0x1f ;  /* 0x03e01f0013137f89 */ /* 0x000ee200000e0000 */
[----:B------:R-:W-:Y:S01]  /*32dc0*/  BSSY B0, `(.L_x_506) ;  /* 0x0000064000007945 */ /* 0x000fe20003800000 */
[----:B-1----:R-:W-:-:S05]  /*32dd0*/  @!P6 IMAD.WIDE R2, R7, 0xc, R2 ;  /* 0x0000000c0702e825 */ /* 0x002fca00078e0202 */
[----:B------:R1:W5:Y:S04]  /*32de0*/  @!P6 LDG.E R8, desc[UR38][R2.64] ;  /* 0x000000260208e981 */ /* 0x000368000c1e1900 */
[----:B------:R1:W5:Y:S01]  /*32df0*/  @!P6 LDG.E R0, desc[UR38][R2.64+0x4] ;  /* 0x000004260200e981 */ /* 0x000362000c1e1900 */
[----:B------:R-:W-:Y:S02]  /*32e00*/  ISETP.GE.AND P6, PT, R11, UR21, PT ;  /* 0x000000150b007c0c */ /* 0x000fe4000bfc6270 */
[----:B--2---:R-:W-:Y:S02]  /*32e10*/  R2UR UR6, R20 ;  /* 0x00000000140672ca */ /* 0x004fe400000e0000 */
[----:B---3--:R-:W-:Y:S02]  /*32e20*/  R2UR UR5, R19 ;  /* 0x00000000130572ca */ /* 0x008fe400000e0000 */
[----:B------:R-:W-:-:S02]  /*32e30*/  MOV R6, 0x7fffffff ;  /* 0x7fffffff00067802 */ /* 0x000fc40000000f00 */
[----:B------:R-:W-:-:S05]  /*32e40*/  MOV R7, RZ ;  /* 0x000000ff00077202 */ /* 0x000fca0000000f00 */
[----:B-1----:R-:W-:Y:S06]  /*32e50*/  @P6 BRA `(.L_x_507) ;  /* 0x0000000400686947 */ /* 0x002fec0003800000 */
[----:B------:R-:W-:-:S04]  /*32e60*/  IADD3 R18, P6, R16, UR11, RZ ;  /* 0x0000000b10127c10 */ /* 0x000fc8000ffde0ff */
[----:B------:R-:W-:Y:S02]  /*32e70*/  LEA.HI.X.SX32 R23, R16, UR13, 0x1, P6 ;  /* 0x0000000d10177c11 */ /* 0x000fe4000b0f0eff */
[----:B------:R-:W-:Y:S02]  /*32e80*/  IABS R16, R9 ;  /* 0x0000000900107213 */ /* 0x000fe40000000000 */
[C---:B------:R-:W-:Y:S02]  /*32e90*/  IADD3 R20, P6, R17.reuse, UR12, RZ ;  /* 0x0000000c11147c10 */ /* 0x040fe4000ffde0ff */
[----:B------:R-:W1:Y:S02]  /*32ea0*/  I2F.RP R2, R16 ;  /* 0x0000001000027306 */ /* 0x000e640000209400 */
[----:B------:R-:W-:Y:S02]  /*32eb0*/  LEA.HI.X.SX32 R25, R17, UR14, 0x1, P6 ;  /* 0x0000000e11197c11 */ /* 0x000fe4000b0f0eff */
[----:B------:R-:W-:-:S04]  /*32ec0*/  PLOP3.LUT P6, PT, PT, PT, UP0, 0x80, 0x0 ;  /* 0x000000000000781c */ /* 0x000fc80003fcf008 */
[----:B-1----:R-:W1:Y:S02]  /*32ed0*/  MUFU.RCP R2, R2 ;  /* 0x0000000200027308 */ /* 0x002e640000001000 */
[----:B-1----:R-:W-:-:S06]  /*32ee0*/  IADD3 R17, R2, 0xffffffe, RZ ;  /* 0x0ffffffe02117810 */ /* 0x002fcc0007ffe0ff */
[----:B------:R-:W1:Y:S02]  /*32ef0*/  F2I.FTZ.U32.TRUNC.NTZ R17, R17 ;  /* 0x0000001100117305 */ /* 0x000e64000021f000 */
[----:B-1----:R-:W-:Y:S01]  /*32f00*/  IMAD.MOV R19, RZ, RZ, -R17 ;  /* 0x000000ffff137224 */ /* 0x002fe200078e0a11 */
[----:B------:R-:W-:Y:S06]  /*32f10*/  @!P6 BRA `(.L_x_508) ;  /* 0x00000000002ce947 */ /* 0x000fec0003800000 */
[----:B------:R-:W-:-:S04]  /*32f20*/  IADD3 R7, P6, R18, UR4, RZ ;  /* 0x0000000412077c10 */ /* 0x000fc8000ffde0ff */
[----:B------:R-:W-:-:S05]  /*32f30*/  IADD3.X R23, RZ, R23, RZ, P6, !PT ;  /* 0x00000017ff177210 */ /* 0x000fca00037fe4ff */
        /* <DEDUP_REMOVED lines=9> */
.L_x_508:
[----:B------:R-:W-:Y:S05]  /*32fd0*/  @!P0 BRA `(.L_x_509) ;  /* 0x00000000002c8947 */ /* 0x000fea0003800000 */
        /* <DEDUP_REMOVED lines=11> */
.L_x_509:
[----:B------:R-:W-:Y:S01]  /*33090*/  IABS R2, R9 ;  /* 0x0000000900027213 */ /* 0x000fe20000000000 */
[----:B------:R-:W-:Y:S01]  /*330a0*/  IMAD R5, R19, R16, RZ ;  /* 0x0000001013057224 */ /* 0x000fe200078e02ff */
[----:B------:R-:W-:Y:S02]  /*330b0*/  SHF.R.U64 R4, R20, UR30, R25 ;  /* 0x0000001e14047c19 */ /* 0x000fe40008001219 */
[----:B------:R-:W-:Y:S01]  /*330c0*/  MOV R3, R17 ;  /* 0x0000001100037202 */ /* 0x000fe20000000f00 */
[----:B------:R-:W-:Y:S01]  /*330d0*/  IMAD.MOV R7, RZ, RZ, -R2 ;  /* 0x000000ffff077224 */ /* 0x000fe200078e0a02 */
[----:B------:R-:W-:Y:S02]  /*330e0*/  IADD3 R4, R4, UR17, RZ ;  /* 0x0000001104047c10 */ /* 0x000fe4000fffe0ff */
[----:B------:R-:W-:Y:S02]  /*330f0*/  MOV R2, RZ ;  /* 0x000000ff00027202 */ /* 0x000fe40000000f00 */
[----:B------:R-:W-:-:S02]  /*33100*/  IABS R6, R4 ;  /* 0x0000000400067213 */ /* 0x000fc40000000000 */
[----:B------:R-:W-:Y:S01]  /*33110*/  SHF.R.U64 R18, R18, UR29, R23 ;  /* 0x0000001d12127c19 */ /* 0x000fe20008001217 */
[----:B------:R-:W-:Y:S01]  /*33120*/  IMAD.HI.U32 R2, R17, R5, R2 ;  /* 0x0000000511027227 */ /* 0x000fe200078e0002 */
[----:B------:R-:W-:Y:S02]  /*33130*/  IABS R17, R10 ;  /* 0x0000000a00117213 */ /* 0x000fe40000000000 */
[----:B------:R-:W-:Y:S01]  /*33140*/  MOV R5, R6 ;  /* 0x0000000600057202 */ /* 0x000fe20000000f00 */
[----:B------:R-:W-:Y:S01]  /*33150*/  IMAD.MOV.U32 R3, RZ, RZ, R7 ;  /* 0x000000ffff037224 */ /* 0x000fe200078e0007 */
[----:B------:R-:W1:Y:S01]  /*33160*/  I2F.RP R6, R17 ;  /* 0x0000001100067306 */ /* 0x000e620000209400 */
[----:B------:R-:W-:Y:S02]  /*33170*/  VIADD R7, R18, UR16 ;  /* 0x0000001012077c36 */ /* 0x000fe40008000000 */
[----:B------:R-:W-:-:S03]  /*33180*/  IMAD.HI.U32 R2, R2, R5, RZ ;  /* 0x0000000502027227 */ /* 0x000fc600078e00ff */
[----:B------:R-:W-:Y:S01]  /*33190*/  IABS R18, R7 ;  /* 0x0000000700127213 */ /* 0x000fe20000000000 */
[----:B------:R-:W-:-:S05]  /*331a0*/  IMAD R5, R2, R3, R5 ;  /* 0x0000000302057224 */ /* 0x000fca00078e0205 */
[----:B------:R-:W-:Y:S01]  /*331b0*/  ISETP.GT.U32.AND P6, PT, R16, R5, PT ;  /* 0x000000051000720c */ /* 0x000fe20003fc4070 */
[----:B-1----:R-:W1:-:S12]  /*331c0*/  MUFU.RCP R6, R6 ;  /* 0x0000000600067308 */ /* 0x002e580000001000 */
[----:B------:R-:W-:Y:S02]  /*331d0*/  @!P6 IADD3 R5, R5, -R16, RZ ;  /* 0x800000100505e210 */ /* 0x000fe40007ffe0ff */
[----:B-1----:R-:W-:-:S04]  /*331e0*/  IADD3 R2, R6, 0xffffffe, RZ ;  /* 0x0ffffffe06027810 */ /* 0x002fc80007ffe0ff */
[----:B------:R1:W2:Y:S02]  /*331f0*/  F2I.FTZ.U32.TRUNC.NTZ R3, R2 ;  /* 0x0000000200037305 */ /* 0x0002a4000021f000 */
[----:B-1----:R-:W-:Y:S02]  /*33200*/  MOV R2, RZ ;  /* 0x000000ff00027202 */ /* 0x002fe40000000f00 */
[----:B--2---:R-:W-:-:S05]  /*33210*/  IADD3 R20, RZ, -R3, RZ ;  /* 0x80000003ff147210 */ /* 0x004fca0007ffe0ff */
[----:B------:R-:W-:Y:S01]  /*33220*/  IMAD R19, R20, R17, RZ ;  /* 0x0000001114137224 */ /* 0x000fe200078e02ff */
[----:B------:R-:W-:-:S03]  /*33230*/  IABS R20, R10 ;  /* 0x0000000a00147213 */ /* 0x000fc60000000000 */
[----:B------:R-:W-:Y:S01]  /*33240*/  IMAD.HI.U32 R6, R3, R19, R2 ;  /* 0x0000001303067227 */ /* 0x000fe200078e0002 */
[----:B------:R-:W-:Y:S02]  /*33250*/  IADD3 R20, RZ, -R20, RZ ;  /* 0x80000014ff147210 */ /* 0x000fe40007ffe0ff */
[----:B------:R-:W-:-:S03]  /*33260*/  MOV R3, R18 ;  /* 0x0000001200037202 */ /* 0x000fc60000000f00 */
[----:B------:R-:W-:Y:S02]  /*33270*/  IMAD.MOV.U32 R18, RZ, RZ, R20 ;  /* 0x000000ffff127224 */ /* 0x000fe400078e0014 */
[----:B------:R-:W-:-:S04]  /*33280*/  IMAD.HI.U32 R2, R6, R3, RZ ;  /* 0x0000000306027227 */ /* 0x000fc800078e00ff */
[----:B------:R-:W-:-:S05]  /*33290*/  IMAD R2, R2, R18, R3 ;  /* 0x0000001202027224 */ /* 0x000fca00078e0203 */
[----:B------:R-:W-:-:S13]  /*332a0*/  ISETP.GT.U32.AND P6, PT, R17, R2, PT ;  /* 0x000000021100720c */ /* 0x000fda0003fc4070 */
[----:B------:R-:W-:Y:S02]  /*332b0*/  @!P6 IADD3 R2, R2, -R17, RZ ;  /* 0x800000110202e210 */ /* 0x000fe40007ffe0ff */
        /* <DEDUP_REMOVED lines=11> */
[----:B------:R-:W-:Y:S02]  /*33370*/  ISETP.NE.AND P6, PT, RZ, UR9, PT ;  /* 0x00000009ff007c0c */ /* 0x000fe4000bfc5270 */
[----:B------:R-:W-:-:S11]  /*33380*/  IADD3 R3, -R3, R4, RZ ;  /* 0x0000000403037210 */ /* 0x000fd60007ffe1ff */
[----:B------:R-:W-:Y:S02]  /*33390*/  @!P6 LOP3.LUT R2, RZ, UR9, RZ, 0x33, !PT ;  /* 0x00000009ff02ec12 */ /* 0x000fe4000f8e33ff */
[----:B------:R-:W-:-:S03]  /*333a0*/  PLOP3.LUT P6, PT, PT, PT, UP3, 0x80, 0x0 ;  /* 0x000000000000781c */ /* 0x000fc60003fcf038 */
[----:B------:R-:W-:-:S04]  /*333b0*/  IMAD.IADD R2, R7, 0x1, -R2 ;  /* 0x0000000107027824 */ /* 0x000fc800078e0a02 */
[CC--:B------:R-:W-:Y:S01]  /*333c0*/  IMAD R6, R3.reuse, R2.reuse, RZ ;  /* 0x0000000203067224 */ /* 0x0c0fe200078e02ff */
[----:B------:R-:W-:-:S04]  /*333d0*/  SEL R4, R3, R2, !P6 ;  /* 0x0000000203047207 */ /* 0x000fc80007000000 */
[----:B------:R-:W-:Y:S02]  /*333e0*/  SHF.R.S32.HI R5, RZ, 0x1f, R4 ;  /* 0x0000001fff057819 */ /* 0x000fe40000011404 */
[----:B------:R-:W-:-:S07]  /*333f0*/  SHF.R.S32.HI R7, RZ, 0x1f, R6 ;  /* 0x0000001fff077819 */ /* 0x000fce0000011406 */
.L_x_507:
[----:B------:R-:W-:Y:S05]  /*33400*/  BSYNC B0 ;  /* 0x0000000000007941 */ /* 0x000fea0003800000 */
.L_x_506:
[----:B------:R-:W1:Y:S04]  /*33410*/  SHFL.UP PT, R3, R6, 0x1, RZ ;  /* 0x0420000006037989 */ /* 0x000e6800000e00ff */
[----:B------:R-:W2:Y:S01]  /*33420*/  SHFL.UP PT, R2, R7, 0x1, RZ ;  /* 0x0420000007027989 */ /* 0x000ea200000e00ff */
[----:B-1----:R-:W-:Y:S02]  /*33430*/  SEL R3, R3, RZ, P1 ;  /* 0x000000ff03037207 */ /* 0x002fe40000800000 */
[----:B--2---:R-:W-:Y:S02]  /*33440*/  SEL R2, R2, RZ, P1 ;  /* 0x000000ff02027207 */ /* 0x004fe40000800000 */
[----:B------:R-:W-:-:S04]  /*33450*/  IADD3 R18, P6, R3, R6, RZ ;  /* 0x0000000603127210 */ /* 0x000fc80007fde0ff */
[----:B------:R-:W-:Y:S01]  /*33460*/  IADD3.X R17, R2, R7, RZ, P6, !PT ;  /* 0x0000000702117210 */ /* 0x000fe200037fe4ff */
        /* <DEDUP_REMOVED lines=16> */
[----:B------:R-:W-:-:S05]  /*33570*/  IADD3 R18, P6, R3, R20, RZ ;  /* 0x0000001403127210 */ /* 0x000fca0007fde0ff */
[----:B------:R-:W-:Y:S01]  /*33580*/  IMAD.X R17, R2, 0x1, R19, P6 ;  /* 0x0000000102117824 */ /* 0x000fe200030e0613 */
[----:B------:R-:W1:Y:S04]  /*33590*/  SHFL.UP PT, R3, R18, 0x10, RZ ;  /* 0x0600000012037989 */ /* 0x000e6800000e00ff */
[----:B------:R-:W2:Y:S01]  /*335a0*/  SHFL.UP PT, R2, R17, 0x10, RZ ;  /* 0x0600000011027989 */ /* 0x000ea200000e00ff */
[----:B-1----:R-:W-:Y:S02]  /*335b0*/  SEL R3, R3, RZ, P5 ;  /* 0x000000ff03037207 */ /* 0x002fe40002800000 */
[----:B--2---:R-:W-:Y:S02]  /*335c0*/  SEL R16, R2, RZ, P5 ;  /* 0x000000ff02107207 */ /* 0x004fe40002800000 */
[----:B------:R-:W-:-:S04]  /*335d0*/  IADD3 R2, P6, R3, R18, RZ ;  /* 0x0000001203027210 */ /* 0x000fc80007fde0ff */
[----:B------:R-:W-:Y:S02]  /*335e0*/  IADD3.X R3, R16, R17, RZ, P6, !PT ;  /* 0x0000001110037210 */ /* 0x000fe400037fe4ff */
[----:B------:R-:W-:-:S04]  /*335f0*/  IADD3 R19, P6, R2, UR5, RZ ;  /* 0x0000000502137c10 */ /* 0x000fc8000ffde0ff */
[----:B------:R-:W-:Y:S02]  /*33600*/  IADD3.X R20, R3, UR6, RZ, P6, !PT ;  /* 0x0000000603147c10 */ /* 0x000fe4000b7fe4ff */
[----:B------:R-:W-:-:S04]  /*33610*/  ISETP.GT.U32.AND P6, PT, R19, UR8, PT ;  /* 0x0000000813007c0c */ /* 0x000fc8000bfc4070 */
[----:B------:R-:W-:-:S13]  /*33620*/  ISETP.GT.U32.AND.EX P6, PT, R20, UR7, PT, P6 ;  /* 0x0000000714007c0c */ /* 0x000fda000bfc4160 */
[----:B------:R-:W-:-:S04]  /*33630*/  VOTE.ANY R16, PT, P6 ;  /* 0x0000000000107806 */ /* 0x000fc800030e0100 */
[----:B------:R-:W-:-:S13]  /*33640*/  ISETP.NE.AND P6, PT, R16, RZ, PT ;  /* 0x000000ff1000720c */ /* 0x000fda0003fc5270 */
[----:B------:R-:W-:Y:S05]  /*33650*/  @!P6 BRA `(.L_x_510) ;  /* 0xfffffff400b4e947 */ /* 0x000fea000383ffff */
[----:B------:R-:W-:Y:S02]  /*33660*/  MOV R19, R2 ;  /* 0x0000000200137202 */ /* 0x000fe40000000f00 */
[----:B------:R-:W-:-:S07]  /*33670*/  MOV R18, R3 ;  /* 0x0000000300127202 */ /* 0x000fce0000000f00 */
.L_x_505:
[----:B------:R-:W1:Y:S08]  /*33680*/  BREV R16, R16 ;  /* 0x0000001000107301 */ /* 0x000e700000000000 */
[----:B-1----:R-:W1:Y:S02]  /*33690*/  FLO.U32.SH R17, R16 ;  /* 0x0000001000117300 */ /* 0x002e6400000e0400 */
[----:B-1----:R-:W1:Y:S02]  /*336a0*/  SHFL.IDX PT, R11, R11, R17, 0x1f ;  /* 0x00001f110b0b7589 */ /* 0x002e6400000e0000 */
[----:B-1----:R-:W-:-:S13]  /*336b0*/  R2UR UR4, R11 ;  /* 0x000000000b0472ca */ /* 0x002fda00000e0000 */
[----:B------:R-:W-:-:S05]  /*336c0*/  VIADD R23, R21, UR4 ;  /* 0x0000000415177c36 */ /* 0x000fca0008000000 */
[----:B------:R-:W-:-:S13]  /*336d0*/  ISETP.GE.AND P1, PT, R23, UR21, PT ;  /* 0x0000001517007c0c */ /* 0x000fda000bf26270 */
[----:B------:R-:W1:Y:S02]  /*336e0*/  @!P1 LDC.64 R2, c[0x0][0x918] ;  /* 0x00024600ff029b82 */ /* 0x000e640000000a00 */
[----:B-1----:R-:W-:-:S05]  /*336f0*/  @!P1 IMAD.WIDE R2, R23, 0xc, R2 ;  /* 0x0000000c17029825 */ /* 0x002fca00078e0202 */
[----:B-----5:R1:W5:Y:S04]  /*33700*/  @!P1 LDG.E R8, desc[UR38][R2.64] ;  /* 0x0000002602089981 */ /* 0x020368000c1e1900 */
[----:B------:R1:W5:Y:S01]  /*33710*/  @!P1 LDG.E R0, desc[UR38][R2.64+0x4] ;  /* 0x0000042602009981 */ /* 0x000362000c1e1900 */
[----:B------:R-:W-:-:S03]  /*33720*/  IADD3 R12, P1, P2, R19, UR5, -R6 ;  /* 0x00000005130c7c10 */ /* 0x000fc6000fa3e806 */
[----:B------:R-:W-:Y:S01]  /*33730*/  SHFL.IDX PT, R6, R6, R17, 0x1f ;  /* 0x00001f1106067589 */ /* 0x000fe200000e0000 */
[----:B------:R-:W-:-:S03]  /*33740*/  IADD3.X R18, R18, UR6, ~R7, P1, P2 ;  /* 0x0000000612127c10 */ /* 0x000fc60008fe4c07 */
[----:B------:R-:W2:Y:S04]  /*33750*/  SHFL.IDX PT, R12, R12, R17, 0x1f ;  /* 0x00001f110c0c7589 */ /* 0x000ea800000e0000 */
[----:B------:R-:W3:Y:S04]  /*33760*/  SHFL.IDX PT, R18, R18, R17, 0x1f ;  /* 0x00001f1112127589 */ /* 0x000ee800000e0000 */
[----:B------:R1:W4:Y:S04]  /*33770*/  SHFL.IDX PT, R7, R7, R17, 0x1f ;  /* 0x00001f1107077589 */ /* 0x00032800000e0000 */
[----:B------:R1:W1:Y:S04]  /*33780*/  SHFL.IDX PT, R5, R5, R17, 0x1f ;  /* 0x00001f1105057589 */ /* 0x00026800000e0000 */
[----:B------:R1:W1:Y:S01]  /*33790*/  SHFL.IDX PT, R4, R4, R17, 0x1f ;  /* 0x00001f1104047589 */ /* 0x00026200000e0000 */
[----:B--2---:R-:W-:-:S02]  /*337a0*/  R2UR UR5, R12 ;  /* 0x000000000c0572ca */ /* 0x004fc400000e0000 */
[----:B---3--:R-:W-:-:S15]  /*337b0*/  R2UR UR6, R18 ;  /* 0x00000000120672ca */ /* 0x008fde00000e0000 */
.L_x_500:
[----:B-1----:R-:W1:Y:S01]  /*337c0*/  LDC R2, c[0x0][0x910] ;  /* 0x00024400ff027b82 */ /* 0x002e620000000800 */
[----:B------:R-:W-:Y:S01]  /*337d0*/  UMOV UR21, 0xffffffff ;  /* 0xffffffff00157882 */ /* 0x000fe20000000000 */
[----:B------:R-:W-:Y:S01]  /*337e0*/  UMOV UR22, 0xffffffff ;  /* 0xffffffff00167882 */ /* 0x000fe20000000000 */
[----:B------:R-:W-:Y:S01]  /*337f0*/  UMOV UR23, 0xffffffff ;  /* 0xffffffff00177882 */ /* 0x000fe20000000000 */
[----:B------:R-:W-:Y:S02]  /*33800*/  MOV R19, RZ ;  /* 0x000000ff00137202 */ /* 0x000fe40000000f00 */
[----:B-1----:R-:W-:-:S13]  /*33810*/  ISETP.LE.AND P1, PT, R2, UR4, PT ;  /* 0x0000000402007c0c */ /* 0x002fda000bf23270 */
[----:B------:R-:W-:Y:S05]  /*33820*/  @P1 BRA `(.L_x_499) ;  /* 0x0000000000f01947 */ /* 0x000fea0003800000 */
[C---:B------:R-:W-:Y:S01]  /*33830*/  R2UR UR22, R4.reuse ;  /* 0x00000000041672ca */ /* 0x040fe200000e0000 */
[----:B------:R-:W-:Y:S01]  /*33840*/  UIADD3 UR21, UP1, -UR5, UR8, URZ ;  /* 0x0000000805157290 */ /* 0x000fe2000ff3e13f */
[----:B------:R-:W-:Y:S01]  /*33850*/  R2UR UR23, R5 ;  /* 0x00000000051772ca */ /* 0x000fe200000e0000 */
[----:B------:R-:W-:Y:S01]  /*33860*/  ULDC UR28, c[0x0][0x8c0] ;  /* 0x00023000001c7ab9 */ /* 0x000fe20000000800 */
[----:B------:R-:W-:Y:S01]  /*33870*/  ULDC UR30, c[0x0][0x8b0] ;  /* 0x00022c00001e7ab9 */ /* 0x000fe20000000800 */
[----:B------:R-:W-:Y:S01]  /*33880*/  ULDC UR31, c[0x0][0x904] ;  /* 0x00024100001f7ab9 */ /* 0x000fe20000000800 */
[----:B------:R-:W-:-:S03]  /*33890*/  SHF.R.U64 R2, R4, UR30, R5 ;  /* 0x0000001e04027c19 */ /* 0x000fc60008001205 */
[----:B------:R-:W-:-:S04]  /*338a0*/  UIADD3.X UR22, ~UR6, UR7, URZ, UP1, !UPT ;  /* 0x0000000706167290 */ /* 0x000fc80008ffe53f */
[----:B------:R-:W-:Y:S02]  /*338b0*/  USHF.R.U32.HI UR29, URZ, UR28, UR22 ;  /* 0x0000001c3f1d7299 */ /* 0x000fe40008011616 */
[----:B------:R-:W-:Y:S01]  /*338c0*/  USHF.R.U32.HI UR34, URZ, UR30, UR23 ;  /* 0x0000001e3f227299 */ /* 0x000fe20008011617 */
[----:B------:R-:W-:Y:S01]  /*338d0*/  R2UR UR23, R2 ;  /* 0x00000000021772ca */ /* 0x000fe200000e0000 */
[----:B------:R-:W-:Y:S02]  /*338e0*/  USHF.R.U32.HI UR24, URZ, UR30, UR29 ;  /* 0x0000001e3f187299 */ /* 0x000fe4000801161d */
[----:B------:R-:W-:Y:S02]  /*338f0*/  USHF.R.U64 UR21, UR21, UR28, UR22 ;  /* 0x0000001c15157299 */ /* 0x000fe40008001216 */
[----:B------:R-:W-:Y:S02]  /*33900*/  USHF.R.U32.HI UR25, URZ, UR31, UR24 ;  /* 0x0000001f3f197299 */ /* 0x000fe40008011618 */
[----:B------:R-:W-:-:S02]  /*33910*/  USHF.R.U64 UR22, UR21, UR30, UR29 ;  /* 0x0000001e15167299 */ /* 0x000fc4000800121d */
[----:B------:R-:W-:Y:S02]  /*33920*/  ULOP3.LUT UR28, UR25, UR34, URZ, 0xfc, !UPT ;  /* 0x00000022191c7292 */ /* 0x000fe4000f8efc3f */
[----:B------:R-:W-:-:S04]  /*33930*/  USHF.R.U64 UR24, UR22, UR31, UR24 ;  /* 0x0000001f16187299 */ /* 0x000fc80008001218 */
[----:B------:R-:W-:-:S13]  /*33940*/  ISETP.NE.U32.AND P1, PT, RZ, UR28, PT ;  /* 0x0000001cff007c0c */ /* 0x000fda000bf25070 */
[----:B------:R-:W-:Y:S05]  /*33950*/  @!P1 BRA `(.L_x_511) ;  /* 0x0000000000189947 */ /* 0x000fea0003800000 */
[----:B------:R-:W-:-:S07]  /*33960*/  MOV R12, 0x33980 ;  /* 0x00033980000c7802 */ /* 0x000fce0000000f00 */
[----:B--2-45:R-:W-:Y:S05]  /*33970*/  CALL.REL.NOINC `(.L_x_512) ;  /* 0x0000003000407944 */ /* 0x034fea0003c00000 */
[----:B------:R-:W-:-:S04]  /*33980*/  UIADD3 UR25, -UR28, URZ, URZ ;  /* 0x0000003f1c197290 */ /* 0x000fc8000fffe13f */
[----:B------:R-:W-:-:S03]  /*33990*/  UIMAD UR24, UR23, UR25, UR24 ;  /* 0x00000019171872a4 */ /* 0x000fc6000f8e0218 */
[----:B------:R-:W-:Y:S01]  /*339a0*/  UMOV UR23, UR28 ;  /* 0x0000001c00177c82 */ /* 0x000fe20008000000 */
[----:B------:R-:W-:Y:S08]  /*339b0*/  BRA `(.L_x_513) ;  /* 0x0000000000587947 */ /* 0x000ff00003800000 */
.L_x_511:
[----:B------:R-:W1:Y:S01]  /*339c0*/  I2F.U32.RP R2, UR23 ;  /* 0x0000001700027d06 */ /* 0x000e620008209000 */
[----:B------:R-:W-:Y:S01]  /*339d0*/  UMOV UR28, URZ ;  /* 0x0000003f001c7c82 */ /* 0x000fe20008000000 */
[----:B------:R-:W-:-:S06]  /*339e0*/  UISETP.NE.U32.AND UP4, UPT, UR23, URZ, UPT ;  /* 0x0000003f1700728c */ /* 0x000fcc000bf85070 */
[----:B-1----:R-:W1:Y:S02]  /*339f0*/  MUFU.RCP R2, R2 ;  /* 0x0000000200027308 */ /* 0x002e640000001000 */
[----:B-1----:R-:W-:-:S06]  /*33a00*/  IADD3 R3, R2, 0xffffffe, RZ ;  /* 0x0ffffffe02037810 */ /* 0x002fcc0007ffe0ff */
[----:B------:R-:W1:Y:S02]  /*33a10*/  F2I.FTZ.U32.TRUNC.NTZ R3, R3 ;  /* 0x0000000300037305 */ /* 0x000e64000021f000 */
[----:B-1----:R-:W-:-:S13]  /*33a20*/  R2UR UR29, R3 ;  /* 0x00000000031d72ca */ /* 0x002fda00000e0000 */
[----:B------:R-:W-:-:S04]  /*33a30*/  UIADD3 UR25, URZ, -UR29, URZ ;  /* 0x8000001d3f197290 */ /* 0x000fc8000fffe03f */
[----:B------:R-:W-:-:S04]  /*33a40*/  UIMAD UR25, UR25, UR23, URZ ;  /* 0x00000017191972a4 */ /* 0x000fc8000f8e023f */
[----:B------:R-:W-:-:S04]  /*33a50*/  UIMAD.WIDE.U32 UR28, UR29, UR25, UR28 ;  /* 0x000000191d1c72a5 */ /* 0x000fc8000f8e001c */
[----:B------:R-:W-:-:S04]  /*33a60*/  UIMAD.WIDE.U32 UR28, UR29, UR24, URZ ;  /* 0x000000181d1c72a5 */ /* 0x000fc8000f8e003f */
[----:B------:R-:W-:-:S04]  /*33a70*/  UIADD3 UR25, -UR29, URZ, URZ ;  /* 0x0000003f1d197290 */ /* 0x000fc8000fffe13f */
[----:B------:R-:W-:-:S04]  /*33a80*/  UIMAD UR25, UR23, UR25, UR24 ;  /* 0x00000019171972a4 */ /* 0x000fc8000f8e0218 */
[----:B------:R-:W-:-:S11]  /*33a90*/  UISETP.GE.U32.AND UP1, UPT, UR25, UR23, UPT ;  /* 0x000000171900728c */ /* 0x000fd6000bf26070 */
[----:B------:R-:W-:Y:S02]  /*33aa0*/  @UP1 UIADD3 UR25, UR25, -UR23, URZ ;  /* 0x8000001719191290 */ /* 0x000fe4000fffe03f */
[----:B------:R-:W-:Y:S02]  /*33ab0*/  @UP1 UIADD3 UR29, UR29, 0x1, URZ ;  /* 0x000000011d1d1890 */ /* 0x000fe4000fffe03f */
[----:B------:R-:W-:-:S11]  /*33ac0*/  UISETP.GE.U32.AND UP2, UPT, UR25, UR23, UPT ;  /* 0x000000171900728c */ /* 0x000fd6000bf46070 */
[----:B------:R-:W-:Y:S02]  /*33ad0*/  @UP2 UIADD3 UR29, UR29, 0x1, URZ ;  /* 0x000000011d1d2890 */ /* 0x000fe4000fffe03f */
[----:B------:R-:W-:-:S04]  /*33ae0*/  @!UP4 ULOP3.LUT UR29, URZ, UR23, URZ, 0x33, !UPT ;  /* 0x000000173f1dc292 */ /* 0x000fc8000f8e333f */
[----:B------:R-:W-:-:S04]  /*33af0*/  UIADD3 UR25, -UR29, URZ, URZ ;  /* 0x0000003f1d197290 */ /* 0x000fc8000fffe13f */
[----:B------:R-:W-:-:S03]  /*33b00*/  UIMAD UR24, UR23, UR25, UR24 ;  /* 0x00000019171872a4 */ /* 0x000fc6000f8e0218 */
[----:B------:R-:W-:-:S09]  /*33b10*/  UMOV UR23, UR29 ;  /* 0x0000001d00177c82 */ /* 0x000fd20008000000 */
.L_x_513:
[----:B------:R-:W-:Y:S01]  /*33b20*/  ULOP3.LUT UR22, UR22, UR19, URZ, 0xc0, !UPT ;  /* 0x0000001316167292 */ /* 0x000fe2000f8ec03f */
[----:B------:R-:W-:Y:S01]  /*33b30*/  MOV R19, 0x1 ;  /* 0x0000000100137802 */ /* 0x000fe20000000f00 */
[----:B------:R-:W-:Y:S02]  /*33b40*/  ULOP3.LUT UR21, UR21, UR35, URZ, 0xc0, !UPT ;  /* 0x0000002315157292 */ /* 0x000fe4000f8ec03f */
[----:B------:R-:W-:Y:S01]  /*33b50*/  UIMAD UR22, UR18, UR23, UR22 ;  /* 0x00000017121672a4 */ /* 0x000fe2000f8e0216 */
[----:B------:R-:W-:Y:S01]  /*33b60*/  ULDC UR28, c[0x0][0x8a8] ;  /* 0x00022a00001c7ab9 */ /* 0x000fe20000000800 */
[----:B------:R-:W-:Y:S01]  /*33b70*/  ULDC UR25, c[0x0][0x8b8] ;  /* 0x00022e0000197ab9 */ /* 0x000fe20000000800 */
[----:B------:R-:W-:Y:S02]  /*33b80*/  UIMAD UR24, UR24, UR28, UR21 ;  /* 0x0000001c181872a4 */ /* 0x000fe4000f8e0215 */
[----:B------:R-:W-:Y:S01]  /*33b90*/  UIMAD UR22, UR22, UR25, UR58 ;  /* 0x00000019161672a4 */ /* 0x000fe2000f8e023a */
[----:B------:R-:W-:Y:S01]  /*33ba0*/  @UP3 UMOV UR23, UR4 ;  /* 0x0000000400173c82 */ /* 0x000fe20008000000 */
[----:B------:R-:W-:-:S03]  /*33bb0*/  @!UP3 UMOV UR23, UR4 ;  /* 0x000000040017bc82 */ /* 0x000fc60008000000 */
[----:B------:R-:W-:Y:S02]  /*33bc0*/  @UP3 UMOV UR21, UR24 ;  /* 0x0000001800153c82 */ /* 0x000fe40008000000 */
[----:B------:R-:W-:Y:S01]  /*33bd0*/  @!UP3 UMOV UR21, UR22 ;  /* 0x000000160015bc82 */ /* 0x000fe20008000000 */
[----:B------:R-:W-:-:S05]  /*33be0*/  @!UP3 UMOV UR22, UR24 ;  /* 0x000000180016bc82 */ /* 0x000fca0008000000 */
.L_x_499:
[----:B------:R-:W-:-:S06]  /*33bf0*/  UISETP.NE.AND UP1, UPT, UR15, 0x3, UPT ;  /* 0x000000030f00788c */ /* 0x000fcc000bf25270 */
[----:B------:R-:W-:-:S13]  /*33c00*/  PLOP3.LUT P1, PT, PT, PT, UP1, 0x80, 0x0 ;  /* 0x000000000000781c */ /* 0x000fda0003f2f018 */
[----:B------:R-:W-:Y:S05]  /*33c10*/  @!P1 BRA `(.L_x_514) ;  /* 0x0000000000049947 */ /* 0x000fea0003800000 */
[----:B--2---:R-:W-:Y:S01]  /*33c20*/  BPT.TRAP 0x1 ;  /* 0x000000040000795c */ /* 0x004fe20000300000 */
.L_x_514:
[----:B------:R-:W1:Y:S01]  /*33c30*/  S2R R3, SR_CgaCtaId ;  /* 0x0000000000037919 */ /* 0x000e620000008800 */
[----:B------:R-:W-:-:S04]  /*33c40*/  MOV R2, 0x400 ;  /* 0x0000040000027802 */ /* 0x000fc80000000f00 */
[----:B-1----:R-:W-:Y:S02]  /*33c50*/  LEA R2, R3, R2, 0x18 ;  /* 0x0000000203027211 */ /* 0x002fe400078ec0ff */
[----:B------:R-:W-:-:S03]  /*33c60*/  SHF.L.U32 R3, R14, 0x1f, RZ ;  /* 0x0000001f0e037819 */ /* 0x000fc600000006ff */
[----:B------:R-:W-:-:S04]  /*33c70*/  IMAD R12, R13, 0x8, R2 ;  /* 0x000000080d0c7824 */ /* 0x000fc800078e0202 */
[----:B------:R-:W1:Y:S02]  /*33c80*/  SYNCS.PHASECHK.TRANS64.TRYWAIT P2, [R12+URZ+0x34440], R3 ;  /* 0x034440030c0075a7 */ /* 0x000e64000804017f */
[----:B-1----:R-:W-:Y:S05]  /*33c90*/  @!P2 BRA `(.L_x_515) ;  /* 0x0000002400dca947 */ /* 0x002fea0003800000 */
.L_x_629:
[----:B------:R-:W-:Y:S01]  /*33ca0*/  ELECT P2, URZ, PT ;  /* 0x00000000003f782f */ /* 0x000fe20003840000 */
[----:B------:R-:W-:-:S12]  /*33cb0*/  BSSY B0, `(.L_x_516) ;  /* 0x0000010000007945 */ /* 0x000fd80003800000 */
[----:B------:R-:W-:Y:S05]  /*33cc0*/  @!P2 BRA `(.L_x_517) ;  /* 0x000000000038a947 */ /* 0x000fea0003800000 */
[----:B-1----:R-:W-:Y:S01]  /*33cd0*/  LEA R3, R13, R2, 0x4 ;  /* 0x000000020d037211 */ /* 0x002fe200078e20ff */
[----:B------:R-:W-:Y:S01]  /*33ce0*/  IMAD.U32 R16, RZ, RZ, UR21 ;  /* 0x00000015ff107e24 */ /* 0x000fe2000f8e00ff */
[----:B------:R-:W-:Y:S02]  /*33cf0*/  MOV R18, UR23 ;  /* 0x0000001700127c02 */ /* 0x000fe40008000f00 */
[----:B------:R-:W-:-:S05]  /*33d00*/  MOV R17, UR22 ;  /* 0x0000001600117c02 */ /* 0x000fca0008000f00 */
[----:B------:R1:W-:Y:S01]  /*33d10*/  STS.128 [R3+0x34520], R16 ;  /* 0x0345201003007388 */ /* 0x0003e20000000c00 */
[----:B------:R-:W-:Y:S01]  /*33d20*/  @!PT LDS RZ, [RZ] ;  /* 0x00000000fffff984 */ /* 0x000fe20000000800 */
[----:B------:R-:W-:Y:S01]  /*33d30*/  @!PT LDS RZ, [RZ] ;  /* 0x00000000fffff984 */ /* 0x000fe20000000800 */
[----:B------:R-:W-:Y:S01]  /*33d40*/  @!PT LDS RZ, [RZ] ;  /* 0x00000000fffff984 */ /* 0x000fe20000000800 */
[----:B------:R-:W-:Y:S01]  /*33d50*/  @!PT LDS RZ, [RZ] ;  /* 0x00000000fffff984 */ /* 0x000fe20000000800 */
[----:B------:R3:W-:Y:S06]  /*33d60*/  MEMBAR.ALL.CTA ;  /* 0x0000000000007992 */ /* 0x0007ec0000008000 */
[----:B---3--:R-:W3:Y:S01]  /*33d70*/  FENCE.VIEW.ASYNC.S ;  /* 0x00000000000073c6 */ /* 0x008ee20000000000 */
[----:B------:R-:W-:Y:S05]  /*33d80*/  @!P1 BRA `(.L_x_518) ;  /* 0x0000000000049947 */ /* 0x000fea0003800000 */
[----:B--2---:R-:W-:Y:S01]  /*33d90*/  BPT.TRAP 0x1 ;  /* 0x000000040000795c */ /* 0x004fe20000300000 */
.L_x_518:
[----:B---3--:R3:W-:Y:S02]  /*33da0*/  SYNCS.ARRIVE.TRANS64.A1T0 RZ, [R12+URZ+0x34400], RZ ;  /* 0x034400ff0cff79a7 */ /* 0x0087e4000810003f */
.L_x_517:
[----:B--2---:R-:W-:Y:S05]  /*33db0*/  BSYNC B0 ;  /* 0x0000000000007941 */ /* 0x004fea0003800000 */
.L_x_516:
[----:B------:R-:W-:Y:S02]  /*33dc0*/  ISETP.NE.AND P3, PT, R19, RZ, PT ;  /* 0x000000ff1300720c */ /* 0x000fe40003f65270 */
[----:B------:R-:W-:-:S04]  /*33dd0*/  IADD3 R13, R13, 0x1, RZ ;  /* 0x000000010d0d7810 */ /* 0x000fc80007ffe0ff */
[----:B------:R-:W-:-:S04]  /*33de0*/  ISETP.NE.AND P2, PT, R13, 0x8, PT ;  /* 0x000000080d00780c */ /* 0x000fc80003f45270 */
[----:B-1----:R-:W-:Y:S02]  /*33df0*/  SEL R3, RZ, 0x1, P2 ;  /* 0x00000001ff037807 */ /* 0x002fe40001000000 */
[----:B------:R-:W-:Y:S02]  /*33e00*/  SEL R13, R13, RZ, P2 ;  /* 0x000000ff0d0d7207 */ /* 0x000fe40001000000 */
[----:B------:R-:W-:Y:S01]  /*33e10*/  LOP3.LUT R14, R14, R3, RZ, 0x3c, !PT ;  /* 0x000000030e0e7212 */ /* 0x000fe200078e3cff */
[----:B------:R-:W-:Y:S06]  /*33e20*/  @P3 BRA `(.L_x_519) ;  /* 0xffffffe000fc3947 */ /* 0x000fec000383ffff */
[----:B------:R-:W-:Y:S05]  /*33e30*/  @!P1 BRA `(.L_x_520) ;  /* 0x0000000000049947 */ /* 0x000fea0003800000 */
[----:B------:R-:W-:Y:S01]  /*33e40*/  BPT.TRAP 0x1 ;  /* 0x000000040000795c */ /* 0x000fe20000300000 */
.L_x_520:
[----:B------:R-:W-:Y:S02]  /*33e50*/  LEA R3, R13, R2, 0x3 ;  /* 0x000000020d037211 */ /* 0x000fe400078e18ff */
[----:B-----5:R-:W-:-:S04]  /*33e60*/  SHF.L.U32 R0, R14, 0x1f, RZ ;  /* 0x0000001f0e007819 */ /* 0x020fc800000006ff */
[----:B------:R-:W1:Y:S02]  /*33e70*/  SYNCS.PHASECHK.TRANS64.TRYWAIT P0, [R3+URZ+0x34440], R0 ;  /* 0x03444000030075a7 */ /* 0x000e64000800017f */
[----:B-1----:R-:W-:Y:S05]  /*33e80*/  @!P0 BRA `(.L_x_521) ;  /* 0x0000002400748947 */ /* 0x002fea0003800000 */
.L_x_630:
[----:B------:R-:W-:Y:S05]  /*33e90*/  @!P1 BRA `(.L_x_522) ;  /* 0x0000000000049947 */ /* 0x000fea0003800000 */
[----:B------:R-:W-:Y:S01]  /*33ea0*/  BPT.TRAP 0x1 ;  /* 0x000000040000795c */ /* 0x000fe20000300000 */
.L_x_522:
[----:B------:R-:W-:-:S04]  /*33eb0*/  IADD3 R13, R13, 0x1, RZ ;  /* 0x000000010d0d7810 */ /* 0x000fc80007ffe0ff */
[----:B------:R-:W-:-:S04]  /*33ec0*/  ISETP.NE.AND P0, PT, R13, 0x8, PT ;  /* 0x000000080d00780c */ /* 0x000fc80003f05270 */
[----:B-1----:R-:W-:Y:S02]  /*33ed0*/  SEL R3, RZ, 0x1, P0 ;  /* 0x00000001ff037807 */ /* 0x002fe40000000000 */
[----:B------:R-:W-:Y:S02]  /*33ee0*/  SEL R13, R13, RZ, P0 ;  /* 0x000000ff0d0d7207 */ /* 0x000fe40000000000 */
[----:B------:R-:W-:-:S03]  /*33ef0*/  LOP3.LUT R14, R14, R3, RZ, 0x3c, !PT ;  /* 0x000000030e0e7212 */ /* 0x000fc600078e3cff */
[----:B------:R-:W-:Y:S01]  /*33f00*/  IMAD R3, R13, 0x8, R2 ;  /* 0x000000080d037824 */ /* 0x000fe200078e0202 */
[----:B------:R-:W-:-:S04]  /*33f10*/  SHF.L.U32 R0, R14, 0x1f, RZ ;  /* 0x0000001f0e007819 */ /* 0x000fc800000006ff */
[----:B------:R-:W1:Y:S02]  /*33f20*/  SYNCS.PHASECHK.TRANS64.TRYWAIT P0, [R3+URZ+0x34440], R0 ;  /* 0x03444000030075a7 */ /* 0x000e64000800017f */
[----:B-1----:R-:W-:Y:S05]  /*33f30*/  @!P0 BRA `(.L_x_523) ;  /* 0x00000024005c8947 */ /* 0x002fea0003800000 */
.L_x_631:
[----:B------:R-:W-:Y:S05]  /*33f40*/  @!P1 BRA `(.L_x_524) ;  /* 0x0000000000049947 */ /* 0x000fea0003800000 */
[----:B------:R-:W-:Y:S01]  /*33f50*/  BPT.TRAP 0x1 ;  /* 0x000000040000795c */ /* 0x000fe20000300000 */
.L_x_524:
[----:B-1----:R-:W-:-:S04]  /*33f60*/  IADD3 R0, R13, 0x1, RZ ;  /* 0x000000010d007810 */ /* 0x002fc80007ffe0ff */
[----:B------:R-:W-:-:S04]  /*33f70*/  ISETP.NE.AND P0, PT, R0, 0x8, PT ;  /* 0x000000080000780c */ /* 0x000fc80003f05270 */
[----:B------:R-:W-:Y:S02]  /*33f80*/  SEL R3, RZ, 0x1, P0 ;  /* 0x00000001ff037807 */ /* 0x000fe40000000000 */
[----:B------:R-:W-:Y:S02]  /*33f90*/  SEL R5, R0, RZ, P0 ;  /* 0x000000ff00057207 */ /* 0x000fe40000000000 */
[----:B------:R-:W-:Y:S02]  /*33fa0*/  LOP3.LUT R14, R14, R3, RZ, 0x3c, !PT ;  /* 0x000000030e0e7212 */ /* 0x000fe400078e3cff */
[----:B------:R-:W-:Y:S02]  /*33fb0*/  LEA R3, R5, R2, 0x3 ;  /* 0x0000000205037211 */ /* 0x000fe400078e18ff */
[----:B------:R-:W-:-:S04]  /*33fc0*/  SHF.L.U32 R0, R14, 0x1f, RZ ;  /* 0x0000001f0e007819 */ /* 0x000fc800000006ff */
[----:B------:R-:W1:Y:S02]  /*33fd0*/  SYNCS.PHASECHK.TRANS64.TRYWAIT P0, [R3+URZ+0x34440], R0 ;  /* 0x03444000030075a7 */ /* 0x000e64000800017f */
[----:B-1----:R-:W-:Y:S05]  /*33fe0*/  @!P0 BRA `(.L_x_525) ;  /* 0x0000002400448947 */ /* 0x002fea0003800000 */
.L_x_632:
[----:B------:R-:W-:Y:S05]  /*33ff0*/  @!P1 BRA `(.L_x_526) ;  /* 0x0000000000049947 */ /* 0x000fea0003800000 */
[----:B------:R-:W-:Y:S01]  /*34000*/  BPT.TRAP 0x1 ;  /* 0x000000040000795c */ /* 0x000fe20000300000 */
.L_x_526:
[----:B-1----:R-:W-:-:S04]  /*34010*/  IADD3 R0, R5, 0x1, RZ ;  /* 0x0000000105007810 */ /* 0x002fc80007ffe0ff */
[----:B------:R-:W-:-:S04]  /*34020*/  ISETP.NE.AND P0, PT, R0, 0x8, PT ;  /* 0x000000080000780c */ /* 0x000fc80003f05270 */
[----:B------:R-:W-:Y:S02]  /*34030*/  SEL R3, RZ, 0x1, P0 ;  /* 0x00000001ff037807 */ /* 0x000fe40000000000 */
[----:B------:R-:W-:Y:S02]  /*34040*/  SEL R5, R0, RZ, P0 ;  /* 0x000000ff00057207 */ /* 0x000fe40000000000 */
[----:B------:R-:W-:-:S03]  /*34050*/  LOP3.LUT R14, R14, R3, RZ, 0x3c, !PT ;  /* 0x000000030e0e7212 */ /* 0x000fc600078e3cff */
[----:B------:R-:W-:Y:S01]  /*34060*/  IMAD R3, R5, 0x8, R2 ;  /* 0x0000000805037824 */ /* 0x000fe200078e0202 */
[----:B------:R-:W-:-:S04]  /*34070*/  SHF.L.U32 R0, R14, 0x1f, RZ ;  /* 0x0000001f0e007819 */ /* 0x000fc800000006ff */
[----:B------:R-:W1:Y:S02]  /*34080*/  SYNCS.PHASECHK.TRANS64.TRYWAIT P0, [R3+URZ+0x34440], R0 ;  /* 0x03444000030075a7 */ /* 0x000e64000800017f */
[----:B-1----:R-:W-:Y:S05]  /*34090*/  @!P0 BRA `(.L_x_527) ;  /* 0x00000024002c8947 */ /* 0x002fea0003800000 */
.L_x_633:
[----:B------:R-:W-:Y:S05]  /*340a0*/  @!P1 BRA `(.L_x_528) ;  /* 0x0000000000049947 */ /* 0x000fea0003800000 */
[----:B------:R-:W-:Y:S01]  /*340b0*/  BPT.TRAP 0x1 ;  /* 0x000000040000795c */ /* 0x000fe20000300000 */
.L_x_528:
        /* <DEDUP_REMOVED lines=9> */
.L_x_634:
[----:B------:R-:W-:Y:S05]  /*34150*/  @!P1 BRA `(.L_x_530) ;  /* 0x0000000000049947 */ /* 0x000fea0003800000 */
[----:B------:R-:W-:Y:S01]  /*34160*/  BPT.TRAP 0x1 ;  /* 0x000000040000795c */ /* 0x000fe20000300000 */
.L_x_530:
        /* <DEDUP_REMOVED lines=9> */
.L_x_635:
[----:B------:R-:W-:Y:S05]  /*34200*/  @!P1 BRA `(.L_x_532) ;  /* 0x0000000000049947 */ /* 0x000fea0003800000 */
[----:B------:R-:W-:Y:S01]  /*34210*/  BPT.TRAP 0x1 ;  /* 0x000000040000795c */ /* 0x000fe20000300000 */
.L_x_532:
[----:B-1----:R-:W-:-:S04]  /*34220*/  IADD3 R0, R5, 0x1, RZ ;  /* 0x0000000105007810 */ /* 0x002fc80007ffe0ff */
[----:B------:R-:W-:-:S04]  /*34230*/  ISETP.NE.AND P0, PT, R0, 0x8, PT ;  /* 0x000000080000780c */ /* 0x000fc80003f05270 */
[----:B------:R-:W-:Y:S02]  /*34240*/  SEL R3, RZ, 0x1, P0 ;  /* 0x00000001ff037807 */ /* 0x000fe40000000000 */
[----:B------:R-:W-:Y:S02]  /*34250*/  SEL R5, R0, RZ, P0 ;  /* 0x000000ff00057207 */ /* 0x000fe40000000000 */
[----:B----4-:R-:W-:Y:S02]  /*34260*/  LOP3.LUT R7, R14, R3, RZ, 0x3c, !PT ;  /* 0x000000030e077212 */ /* 0x010fe400078e3cff */
[----:B------:R-:W-:Y:S02]  /*34270*/  LEA R3, R5, R2, 0x3 ;  /* 0x0000000205037211 */ /* 0x000fe400078e18ff */
[----:B------:R-:W-:-:S04]  /*34280*/  SHF.L.U32 R0, R7, 0x1f, RZ ;  /* 0x0000001f07007819 */ /* 0x000fc800000006ff */
[----:B------:R-:W1:Y:S02]  /*34290*/  SYNCS.PHASECHK.TRANS64.TRYWAIT P0, [R3+URZ+0x34440], R0 ;  /* 0x03444000030075a7 */ /* 0x000e64000800017f */
[----:B-1----:R-:W-:Y:S05]  /*342a0*/  @!P0 BRA `(.L_x_533) ;  /* 0x0000002000e48947 */ /* 0x002fea0003800000 */
.L_x_636:
[----:B------:R-:W-:Y:S05]  /*342b0*/  @!P1 BRA `(.L_x_534) ;  /* 0x0000000000049947 */ /* 0x000fea0003800000 */
[----:B------:R-:W-:Y:S01]  /*342c0*/  BPT.TRAP 0x1 ;  /* 0x000000040000795c */ /* 0x000fe20000300000 */
.L_x_534:
[----:B-1----:R-:W-:-:S04]  /*342d0*/  IADD3 R0, R5, 0x1, RZ ;  /* 0x0000000105007810 */ /* 0x002fc80007ffe0ff */
[----:B------:R-:W-:-:S04]  /*342e0*/  ISETP.NE.AND P0, PT, R0, 0x8, PT ;  /* 0x000000080000780c */ /* 0x000fc80003f05270 */
[----:B------:R-:W-:Y:S02]  /*342f0*/  SEL R4, RZ, 0x1, P0 ;  /* 0x00000001ff047807 */ /* 0x000fe40000000000 */
[----:B------:R-:W-:Y:S02]  /*34300*/  SEL R3, R0, RZ, P0 ;  /* 0x000000ff00037207 */ /* 0x000fe40000000000 */
[----:B------:R-:W-:-:S03]  /*34310*/  LOP3.LUT R0, R7, R4, RZ, 0x3c, !PT ;  /* 0x0000000407007212 */ /* 0x000fc600078e3cff */
[----:B------:R-:W-:Y:S01]  /*34320*/  IMAD R3, R3, 0x8, R2 ;  /* 0x0000000803037824 */ /* 0x000fe200078e0202 */
[----:B------:R-:W-:-:S07]  /*34330*/  SHF.L.U32 R0, R0, 0x1f, RZ ;  /* 0x0000001f00007819 */ /* 0x000fce00000006ff */
.L_x_535:
[----:B-1----:R1:W2:Y:S02]  /*34340*/  SYNCS.PHASECHK.TRANS64.TRYWAIT P0, [R3+URZ+0x34440], R0 ;  /* 0x03444000030075a7 */ /* 0x0022a4000800017f */
[----:B--2---:R-:W-:Y:S05]  /*34350*/  @!P0 NANOSLEEP.SYNCS 0x989680 ;  /* 0x009896800000895d */ /* 0x004fea0003900000 */
[----:B------:R-:W2:Y:S02]  /*34360*/  @!P0 SYNCS.PHASECHK.TRANS64 P0, [R3+URZ+0x34440], R0 ;  /* 0x03444000030085a7 */ /* 0x000ea4000800007f */
[----:B--2---:R-:W-:Y:S05]  /*34370*/  @P0 EXIT ;  /* 0x000000000000094d */ /* 0x004fea0003800000 */
[----:B------:R-:W-:Y:S05]  /*34380*/  BRA `(.L_x_535) ;  /* 0xfffffffc00ec7947 */ /* 0x000fea000383ffff */
.L_x_25:
[----:B-1----:R-:W-:-:S04]  /*34390*/  MOV R12, UR11 ;  /* 0x0000000b000c7c02 */ /* 0x002fc80008000f00 */
[----:B------:R1:W2:Y:S03]  /*343a0*/  SYNCS.PHASECHK.TRANS64.TRYWAIT P1, [R12+URZ+0x34400], R11 ;  /* 0x0344000b0c0075a7 */ /* 0x0002a6000802017f */
[----:B--2---:R-:W-:Y:S05]  /*343b0*/  @!P1 NANOSLEEP.SYNCS 0x989680 ;  /* 0x009896800000995d */ /* 0x004fea0003900000 */
[----:B------:R-:W2:Y:S02]  /*343c0*/  @!P1 SYNCS.PHASECHK.TRANS64 P1, [R12+URZ+0x34400], R11 ;  /* 0x0344000b0c0095a7 */ /* 0x000ea4000802007f */
[----:B--2---:R-:W-:Y:S05]  /*343d0*/  @!P1 BRA `(.L_x_25) ;  /* 0xfffffffc00ec9947 */ /* 0x004fea000383ffff */
[----:B------:R-:W-:Y:S05]  /*343e0*/  BRA `(.L_x_536) ;  /* 0xfffffcec005c7947 */ /* 0x000fea000383ffff */
.L_x_37:
[----:B------:R-:W-:-:S06]  /*343f0*/  UIADD3 UR4, UR51, UR50, URZ ;  /* 0x0000003233047290 */ /* 0x000fcc000fffe03f */
[----:B-1----:R-:W-:-:S04]  /*34400*/  MOV R0, UR4 ;  /* 0x0000000400007c02 */ /* 0x002fc80008000f00 */
[----:B------:R1:W2:Y:S03]  /*34410*/  SYNCS.PHASECHK.TRANS64.TRYWAIT P0, [R0+URZ], R11 ;  /* 0x0000000b000075a7 */ /* 0x0002a6000800017f */
[----:B--2---:R-:W-:Y:S05]  /*34420*/  @!P0 NANOSLEEP.SYNCS 0x989680 ;  /* 0x009896800000895d */ /* 0x004fea0003900000 */
[----:B------:R-:W2:Y:S02]  /*34430*/  @!P0 SYNCS.PHASECHK.TRANS64 P0, [R0+URZ], R11 ;  /* 0x0000000b000085a7 */ /* 0x000ea4000800007f */
[----:B--2---:R-:W-:Y:S05]  /*34440*/  @!P0 BRA `(.L_x_37) ;  /* 0xfffffffc00e88947 */ /* 0x004fea000383ffff */
[----:B------:R-:W-:Y:S05]  /*34450*/  BRA `(.L_x_537) ;  /* 0xfffffcf800847947 */ /* 0x000fea000383ffff */
.L_x_42:
[----:B---3--:R-:W-:-:S04]  /*34460*/  MOV R3, UR4 ;  /* 0x0000000400037c02 */ /* 0x008fc80008000f00 */
[----:B------:R3:W4:Y:S03]  /*34470*/  SYNCS.PHASECHK.TRANS64.TRYWAIT P0, [R3+URZ+0x34480], R0 ;  /* 0x03448000030075a7 */ /* 0x000726000800017f */
[----:B----4-:R-:W-:Y:S05]  /*34480*/  @!P0 NANOSLEEP.SYNCS 0x989680 ;  /* 0x009896800000895d */ /* 0x010fea0003900000 */
[----:B------:R-:W4:Y:S02]  /*34490*/  @!P0 SYNCS.PHASECHK.TRANS64 P0, [R3+URZ+0x34480], R0 ;  /* 0x03448000030085a7 */ /* 0x000f24000800007f */
[----:B----4-:R-:W-:Y:S05]  /*344a0*/  @!P0 BRA `(.L_x_42) ;  /* 0xfffffffc00ec8947 */ /* 0x010fea000383ffff */
[----:B------:R-:W-:Y:S05]  /*344b0*/  BRA `(.L_x_41) ;  /* 0xfffffd1400bc7947 */ /* 0x000fea000383ffff */
.L_x_47:
[----:B---3--:R-:W-:-:S04]  /*344c0*/  IMAD.U32 R9, RZ, RZ, UR6 ;  /* 0x00000006ff097e24 */ /* 0x008fc8000f8e00ff */
[----:B------:R3:W4:Y:S03]  /*344d0*/  SYNCS.PHASECHK.TRANS64.TRYWAIT P0, [R9+URZ+0x34480], R4 ;  /* 0x03448004090075a7 */ /* 0x000726000800017f */
[----:B----4-:R-:W-:Y:S05]  /*344e0*/  @!P0 NANOSLEEP.SYNCS 0x989680 ;  /* 0x009896800000895d */ /* 0x010fea0003900000 */
[----:B------:R-:W4:Y:S02]  /*344f0*/  @!P0 SYNCS.PHASECHK.TRANS64 P0, [R9+URZ+0x34480], R4 ;  /* 0x03448004090085a7 */ /* 0x000f24000800007f */
[----:B----4-:R-:W-:Y:S05]  /*34500*/  @!P0 BRA `(.L_x_47) ;  /* 0xfffffffc00ec8947 */ /* 0x010fea000383ffff */
[----:B------:R-:W-:Y:S05]  /*34510*/  BRA `(.L_x_46) ;  /* 0xfffffdd0000c7947 */ /* 0x000fea000383ffff */
.L_x_53:
[----:B------:R-:W-:-:S06]  /*34520*/  UIADD3 UR4, UR51, UR50, URZ ;  /* 0x0000003233047290 */ /* 0x000fcc000fffe03f */
[----:B-1----:R-:W-:-:S04]  /*34530*/  MOV R2, UR4 ;  /* 0x0000000400027c02 */ /* 0x002fc80008000f00 */
[----:B------:R1:W3:Y:S03]  /*34540*/  SYNCS.PHASECHK.TRANS64.TRYWAIT P0, [R2+URZ+0x10], R0 ;  /* 0x00001000020075a7 */ /* 0x0002e6000800017f */
[----:B---3--:R-:W-:Y:S05]  /*34550*/  @!P0 NANOSLEEP.SYNCS 0x989680 ;  /* 0x009896800000895d */ /* 0x008fea0003900000 */
[----:B------:R-:W3:Y:S02]  /*34560*/  @!P0 SYNCS.PHASECHK.TRANS64 P0, [R2+URZ+0x10], R0 ;  /* 0x00001000020085a7 */ /* 0x000ee4000800007f */
[----:B---3--:R-:W-:Y:S05]  /*34570*/  @!P0 BRA `(.L_x_53) ;  /* 0xfffffffc00e88947 */ /* 0x008fea000383ffff */
[----:B------:R-:W-:Y:S05]  /*34580*/  BRA `(.L_x_538) ;  /* 0xfffffeac00d07947 */ /* 0x000fea000383ffff */
.L_x_65:
[----:B------:R-:W-:-:S07]  /*34590*/  MOV R15, 0xffffffff ;  /* 0xffffffff000f7802 */ /* 0x000fce0000000f00 */
[----:B-123-5:R-:W-:Y:S05]  /*345a0*/  WARPSYNC.COLLECTIVE R15, `(.L_x_539) ;  /* 0x000000000f0c7348 */ /* 0x02efea0003c00000 */
[----:B------:R-:W-:Y:S02]  /*345b0*/  ELECT P6, UR62, PT ;  /* 0x00000000003e782f */ /* 0x000fe400038c0000 */
[----:B------:R-:W-:Y:S01]  /*345c0*/  MOV R14, UR62 ;  /* 0x0000003e000e7c02 */ /* 0x000fe20008000f00 */
[----:B-123-5:R-:W-:Y:S10]  /*345d0*/  ENDCOLLECTIVE ;  /* 0x000000000000791b */ /* 0x02eff40003800000 */
.L_x_539:
[----:B------:R-:W-:Y:S05]  /*345e0*/  BRA `(.L_x_540) ;  /* 0xfffffeb400547947 */ /* 0x000fea000383ffff */
.L_x_67:
[----:B-1----:R-:W-:-:S04]  /*345f0*/  MOV R4, UR47 ;  /* 0x0000002f00047c02 */ /* 0x002fc80008000f00 */
[----:B------:R1:W3:Y:S03]  /*34600*/  SYNCS.PHASECHK.TRANS64.TRYWAIT P2, [R4+URZ+0x344b0], R159 ;  /* 0x0344b09f040075a7 */ /* 0x0002e6000804017f */
[----:B---3--:R-:W-:Y:S05]  /*34610*/  @!P2 NANOSLEEP.SYNCS 0x989680 ;  /* 0x009896800000a95d */ /* 0x008fea0003900000 */
[----:B------:R-:W3:Y:S02]  /*34620*/  @!P2 SYNCS.PHASECHK.TRANS64 P2, [R4+URZ+0x344b0], R159 ;  /* 0x0344b09f0400a5a7 */ /* 0x000ee4000804007f */
[----:B---3--:R-:W-:Y:S05]  /*34630*/  @!P2 BRA `(.L_x_67) ;  /* 0xfffffffc00eca947 */ /* 0x008fea000383ffff */
[----:B------:R-:W-:Y:S05]  /*34640*/  BRA `(.L_x_541) ;  /* 0xfffffeb400647947 */ /* 0x000fea000383ffff */
.L_x_73:
[----:B-1----:R-:W-:-:S04]  /*34650*/  IMAD.U32 R12, RZ, RZ, UR47 ;  /* 0x0000002fff0c7e24 */ /* 0x002fc8000f8e00ff */
[----:B------:R1:W2:Y:S03]  /*34660*/  SYNCS.PHASECHK.TRANS64.TRYWAIT P3, [R12+URZ+0x344b8], R159 ;  /* 0x0344b89f0c0075a7 */ /* 0x0002a6000806017f */
[----:B--2---:R-:W-:Y:S05]  /*34670*/  @!P3 NANOSLEEP.SYNCS 0x989680 ;  /* 0x009896800000b95d */ /* 0x004fea0003900000 */
[----:B------:R-:W2:Y:S02]  /*34680*/  @!P3 SYNCS.PHASECHK.TRANS64 P3, [R12+URZ+0x344b8], R159 ;  /* 0x0344b89f0c00b5a7 */ /* 0x000ea4000806007f */
[----:B--2---:R-:W-:Y:S05]  /*34690*/  @!P3 BRA `(.L_x_73) ;  /* 0xfffffffc00ecb947 */ /* 0x004fea000383ffff */
[----:B------:R-:W-:Y:S05]  /*346a0*/  BRA `(.L_x_542) ;  /* 0xfffffebc00047947 */ /* 0x000fea000383ffff */
.L_x_78:
[----:B-1----:R-:W-:-:S04]  /*346b0*/  MOV R12, UR47 ;  /* 0x0000002f000c7c02 */ /* 0x002fc80008000f00 */
[----:B------:R1:W2:Y:S03]  /*346c0*/  SYNCS.PHASECHK.TRANS64.TRYWAIT P3, [R12+URZ+0x344c0], R159 ;  /* 0x0344c09f0c0075a7 */ /* 0x0002a6000806017f */
[----:B--2---:R-:W-:Y:S05]  /*346d0*/  @!P3 NANOSLEEP.SYNCS 0x989680 ;  /* 0x009896800000b95d */ /* 0x004fea0003900000 */
[----:B------:R-:W2:Y:S02]  /*346e0*/  @!P3 SYNCS.PHASECHK.TRANS64 P3, [R12+URZ+0x344c0], R159 ;  /* 0x0344c09f0c00b5a7 */ /* 0x000ea4000806007f */
[----:B--2---:R-:W-:Y:S05]  /*346f0*/  @!P3 BRA `(.L_x_78) ;  /* 0xfffffffc00ecb947 */ /* 0x004fea000383ffff */
[----:B------:R-:W-:Y:S05]  /*34700*/  BRA `(.L_x_543) ;  /* 0xfffffec0008c7947 */ /* 0x000fea000383ffff */
.L_x_83:
[----:B-1----:R-:W-:-:S04]  /*34710*/  MOV R12, UR47 ;  /* 0x0000002f000c7c02 */ /* 0x002fc80008000f00 */
[----:B------:R1:W2:Y:S03]  /*34720*/  SYNCS.PHASECHK.TRANS64.TRYWAIT P3, [R12+URZ+0x344c8], R159 ;  /* 0x0344c89f0c0075a7 */ /* 0x0002a6000806017f */
[----:B--2---:R-:W-:Y:S05]  /*34730*/  @!P3 NANOSLEEP.SYNCS 0x989680 ;  /* 0x009896800000b95d */ /* 0x004fea0003900000 */
[----:B------:R-:W2:Y:S02]  /*34740*/  @!P3 SYNCS.PHASECHK.TRANS64 P3, [R12+URZ+0x344c8], R159 ;  /* 0x0344c89f0c00b5a7 */ /* 0x000ea4000806007f */
[----:B--2---:R-:W-:Y:S05]  /*34750*/  @!P3 BRA `(.L_x_83) ;  /* 0xfffffffc00ecb947 */ /* 0x004fea000383ffff */
[----:B------:R-:W-:Y:S05]  /*34760*/  BRA `(.L_x_544) ;  /* 0xfffffec800147947 */ /* 0x000fea000383ffff */
.L_x_88:
[----:B-1----:R-:W-:-:S04]  /*34770*/  MOV R12, UR47 ;  /* 0x0000002f000c7c02 */ /* 0x002fc80008000f00 */
[----:B------:R1:W2:Y:S03]  /*34780*/  SYNCS.PHASECHK.TRANS64.TRYWAIT P3, [R12+URZ+0x344b0], R25 ;  /* 0x0344b0190c0075a7 */ /* 0x0002a6000806017f */
[----:B--2---:R-:W-:Y:S05]  /*34790*/  @!P3 NANOSLEEP.SYNCS 0x989680 ;  /* 0x009896800000b95d */ /* 0x004fea0003900000 */
[----:B------:R-:W2:Y:S02]  /*347a0*/  @!P3 SYNCS.PHASECHK.TRANS64 P3, [R12+URZ+0x344b0], R25 ;  /* 0x0344b0190c00b5a7 */ /* 0x000ea4000806007f */
[----:B--2---:R-:W-:Y:S05]  /*347b0*/  @!P3 BRA `(.L_x_88) ;  /* 0xfffffffc00ecb947 */ /* 0x004fea000383ffff */
[----:B------:R-:W-:Y:S05]  /*347c0*/  BRA `(.L_x_545) ;  /* 0xfffffecc00647947 */ /* 0x000fea000383ffff */
.L_x_93:
[----:B-1----:R-:W-:-:S04]  /*347d0*/  IMAD.U32 R12, RZ, RZ, UR47 ;  /* 0x0000002fff0c7e24 */ /* 0x002fc8000f8e00ff */
[----:B------:R1:W2:Y:S03]  /*347e0*/  SYNCS.PHASECHK.TRANS64.TRYWAIT P3, [R12+URZ+0x344b8], R25 ;  /* 0x0344b8190c0075a7 */ /* 0x0002a6000806017f */
[----:B--2---:R-:W-:Y:S05]  /*347f0*/  @!P3 NANOSLEEP.SYNCS 0x989680 ;  /* 0x009896800000b95d */ /* 0x004fea0003900000 */
[----:B------:R-:W2:Y:S02]  /*34800*/  @!P3 SYNCS.PHASECHK.TRANS64 P3, [R12+URZ+0x344b8], R25 ;  /* 0x0344b8190c00b5a7 */ /* 0x000ea4000806007f */
[----:B--2---:R-:W-:Y:S05]  /*34810*/  @!P3 BRA `(.L_x_93) ;  /* 0xfffffffc00ecb947 */ /* 0x004fea000383ffff */
[----:B------:R-:W-:Y:S05]  /*34820*/  BRA `(.L_x_546) ;  /* 0xfffffed000ec7947 */ /* 0x000fea000383ffff */
.L_x_98:
[----:B-1----:R-:W-:-:S04]  /*34830*/  MOV R12, UR47 ;  /* 0x0000002f000c7c02 */ /* 0x002fc80008000f00 */
[----:B------:R1:W2:Y:S03]  /*34840*/  SYNCS.PHASECHK.TRANS64.TRYWAIT P3, [R12+URZ+0x344c0], R25 ;  /* 0x0344c0190c0075a7 */ /* 0x0002a6000806017f */
[----:B--2---:R-:W-:Y:S05]  /*34850*/  @!P3 NANOSLEEP.SYNCS 0x989680 ;  /* 0x009896800000b95d */ /* 0x004fea0003900000 */
[----:B------:R-:W2:Y:S02]  /*34860*/  @!P3 SYNCS.PHASECHK.TRANS64 P3, [R12+URZ+0x344c0], R25 ;  /* 0x0344c0190c00b5a7 */ /* 0x000ea4000806007f */
[----:B--2---:R-:W-:Y:S05]  /*34870*/  @!P3 BRA `(.L_x_98) ;  /* 0xfffffffc00ecb947 */ /* 0x004fea000383ffff */
[----:B------:R-:W-:Y:S05]  /*34880*/  BRA `(.L_x_547) ;  /* 0xfffffed8006c7947 */ /* 0x000fea000383ffff */
.L_x_103:
[----:B-1----:R-:W-:-:S04]  /*34890*/  MOV R12, UR47 ;  /* 0x0000002f000c7c02 */ /* 0x002fc80008000f00 */
[----:B------:R1:W2:Y:S03]  /*348a0*/  SYNCS.PHASECHK.TRANS64.TRYWAIT P3, [R12+URZ+0x344c8], R25 ;  /* 0x0344c8190c0075a7 */ /* 0x0002a6000806017f */
[----:B--2---:R-:W-:Y:S05]  /*348b0*/  @!P3 NANOSLEEP.SYNCS 0x989680 ;  /* 0x009896800000b95d */ /* 0x004fea0003900000 */
[----:B------:R-:W2:Y:S02]  /*348c0*/  @!P3 SYNCS.PHASECHK.TRANS64 P3, [R12+URZ+0x344c8], R25 ;  /* 0x0344c8190c00b5a7 */ /* 0x000ea4000806007f */
[----:B--2---:R-:W-:Y:S05]  /*348d0*/  @!P3 BRA `(.L_x_103) ;  /* 0xfffffffc00ecb947 */ /* 0x004fea000383ffff */
[----:B------:R-:W-:Y:S05]  /*348e0*/  BRA `(.L_x_548) ;  /* 0xfffffedc00ec7947 */ /* 0x000fea000383ffff */
.L_x_108:
[----:B-1----:R-:W-:-:S04]  /*348f0*/  MOV R12, UR47 ;  /* 0x0000002f000c7c02 */ /* 0x002fc80008000f00 */
[----:B------:R1:W2:Y:S03]  /*34900*/  SYNCS.PHASECHK.TRANS64.TRYWAIT P3, [R12+URZ+0x344b0], R159 ;  /* 0x0344b09f0c0075a7 */ /* 0x0002a6000806017f */
[----:B--2---:R-:W-:Y:S05]  /*34910*/  @!P3 NANOSLEEP.SYNCS 0x989680 ;  /* 0x009896800000b95d */ /* 0x004fea0003900000 */
[----:B------:R-:W2:Y:S02]  /*34920*/  @!P3 SYNCS.PHASECHK.TRANS64 P3, [R12+URZ+0x344b0], R159 ;  /* 0x0344b09f0c00b5a7 */ /* 0x000ea4000806007f */
[----:B--2---:R-:W-:Y:S05]  /*34930*/  @!P3 BRA `(.L_x_108) ;  /* 0xfffffffc00ecb947 */ /* 0x004fea000383ffff */
[----:B------:R-:W-:Y:S05]  /*34940*/  BRA `(.L_x_549) ;  /* 0xfffffee4002c7947 */ /* 0x000fea000383ffff */
.L_x_113:
[----:B-1----:R-:W-:-:S04]  /*34950*/  IMAD.U32 R12, RZ, RZ, UR47 ;  /* 0x0000002fff0c7e24 */ /* 0x002fc8000f8e00ff */
[----:B------:R1:W2:Y:S03]  /*34960*/  SYNCS.PHASECHK.TRANS64.TRYWAIT P3, [R12+URZ+0x344b8], R159 ;  /* 0x0344b89f0c0075a7 */ /* 0x0002a6000806017f */
[----:B--2---:R-:W-:Y:S05]  /*34970*/  @!P3 NANOSLEEP.SYNCS 0x989680 ;  /* 0x009896800000b95d */ /* 0x004fea0003900000 */
[----:B------:R-:W2:Y:S02]  /*34980*/  @!P3 SYNCS.PHASECHK.TRANS64 P3, [R12+URZ+0x344b8], R159 ;  /* 0x0344b89f0c00b5a7 */ /* 0x000ea4000806007f */
[----:B--2---:R-:W-:Y:S05]  /*34990*/  @!P3 BRA `(.L_x_113) ;  /* 0xfffffffc00ecb947 */ /* 0x004fea000383ffff */
[----:B------:R-:W-:Y:S05]  /*349a0*/  BRA `(.L_x_550) ;  /* 0xfffffee800ac7947 */ /* 0x000fea000383ffff */
.L_x_118:
[----:B-1----:R-:W-:-:S04]  /*349b0*/  MOV R12, UR47 ;  /* 0x0000002f000c7c02 */ /* 0x002fc80008000f00 */
[----:B------:R1:W2:Y:S03]  /*349c0*/  SYNCS.PHASECHK.TRANS64.TRYWAIT P3, [R12+URZ+0x344c0], R159 ;  /* 0x0344c09f0c0075a7 */ /* 0x0002a6000806017f */
[----:B--2---:R-:W-:Y:S05]  /*349d0*/  @!P3 NANOSLEEP.SYNCS 0x989680 ;  /* 0x009896800000b95d */ /* 0x004fea0003900000 */
[----:B------:R-:W2:Y:S02]  /*349e0*/  @!P3 SYNCS.PHASECHK.TRANS64 P3, [R12+URZ+0x344c0], R159 ;  /* 0x0344c09f0c00b5a7 */ /* 0x000ea4000806007f */
[----:B--2---:R-:W-:Y:S05]  /*349f0*/  @!P3 BRA `(.L_x_118) ;  /* 0xfffffffc00ecb947 */ /* 0x004fea000383ffff */
[----:B------:R-:W-:Y:S05]  /*34a00*/  BRA `(.L_x_551) ;  /* 0xfffffef0002c7947 */ /* 0x000fea000383ffff */
.L_x_123:
[----:B-1----:R-:W-:-:S04]  /*34a10*/  MOV R12, UR47 ;  /* 0x0000002f000c7c02 */ /* 0x002fc80008000f00 */
[----:B------:R1:W2:Y:S03]  /*34a20*/  SYNCS.PHASECHK.TRANS64.TRYWAIT P3, [R12+URZ+0x344c8], R159 ;  /* 0x0344c89f0c0075a7 */ /* 0x0002a6000806017f */
[----:B--2---:R-:W-:Y:S05]  /*34a30*/  @!P3 NANOSLEEP.SYNCS 0x989680 ;  /* 0x009896800000b95d */ /* 0x004fea0003900000 */
[----:B------:R-:W2:Y:S02]  /*34a40*/  @!P3 SYNCS.PHASECHK.TRANS64 P3, [R12+URZ+0x344c8], R159 ;  /* 0x0344c89f0c00b5a7 */ /* 0x000ea4000806007f */
[----:B--2---:R-:W-:Y:S05]  /*34a50*/  @!P3 BRA `(.L_x_123) ;  /* 0xfffffffc00ecb947 */ /* 0x004fea000383ffff */
[----:B------:R-:W-:Y:S05]  /*34a60*/  BRA `(.L_x_552) ;  /* 0xfffffef400ac7947 */ /* 0x000fea000383ffff */
.L_x_128:
[----:B-1----:R-:W-:-:S04]  /*34a70*/  MOV R12, UR47 ;  /* 0x0000002f000c7c02 */ /* 0x002fc80008000f00 */
[----:B------:R1:W2:Y:S03]  /*34a80*/  SYNCS.PHASECHK.TRANS64.TRYWAIT P3, [R12+URZ+0x344b0], R25 ;  /* 0x0344b0190c0075a7 */ /* 0x0002a6000806017f */
[----:B--2---:R-:W-:Y:S05]  /*34a90*/  @!P3 NANOSLEEP.SYNCS 0x989680 ;  /* 0x009896800000b95d */ /* 0x004fea0003900000 */
[----:B------:R-:W2:Y:S02]  /*34aa0*/  @!P3 SYNCS.PHASECHK.TRANS64 P3, [R12+URZ+0x344b0], R25 ;  /* 0x0344b0190c00b5a7 */ /* 0x000ea4000806007f */
[----:B--2---:R-:W-:Y:S05]  /*34ab0*/  @!P3 BRA `(.L_x_128) ;  /* 0xfffffffc00ecb947 */ /* 0x004fea000383ffff */
[----:B------:R-:W-:Y:S05]  /*34ac0*/  BRA `(.L_x_553) ;  /* 0xfffffef800ec7947 */ /* 0x000fea000383ffff */
.L_x_133:
[----:B-1----:R-:W-:-:S04]  /*34ad0*/  IMAD.U32 R12, RZ, RZ, UR47 ;  /* 0x0000002fff0c7e24 */ /* 0x002fc8000f8e00ff */
[----:B------:R1:W2:Y:S03]  /*34ae0*/  SYNCS.PHASECHK.TRANS64.TRYWAIT P3, [R12+URZ+0x344b8], R25 ;  /* 0x0344b8190c0075a7 */ /* 0x0002a6000806017f */
[----:B--2---:R-:W-:Y:S05]  /*34af0*/  @!P3 NANOSLEEP.SYNCS 0x989680 ;  /* 0x009896800000b95d */ /* 0x004fea0003900000 */
[----:B------:R-:W2:Y:S02]  /*34b00*/  @!P3 SYNCS.PHASECHK.TRANS64 P3, [R12+URZ+0x344b8], R25 ;  /* 0x0344b8190c00b5a7 */ /* 0x000ea4000806007f */
[----:B--2---:R-:W-:Y:S05]  /*34b10*/  @!P3 BRA `(.L_x_133) ;  /* 0xfffffffc00ecb947 */ /* 0x004fea000383ffff */
[----:B------:R-:W-:Y:S05]  /*34b20*/  BRA `(.L_x_554) ;  /* 0xffffff00006c7947 */ /* 0x000fea000383ffff */
.L_x_138:
[----:B-1----:R-:W-:-:S04]  /*34b30*/  MOV R12, UR47 ;  /* 0x0000002f000c7c02 */ /* 0x002fc80008000f00 */
[----:B------:R1:W2:Y:S03]  /*34b40*/  SYNCS.PHASECHK.TRANS64.TRYWAIT P3, [R12+URZ+0x344c0], R25 ;  /* 0x0344c0190c0075a7 */ /* 0x0002a6000806017f */
[----:B--2---:R-:W-:Y:S05]  /*34b50*/  @!P3 NANOSLEEP.SYNCS 0x989680 ;  /* 0x009896800000b95d */ /* 0x004fea0003900000 */
[----:B------:R-:W2:Y:S02]  /*34b60*/  @!P3 SYNCS.PHASECHK.TRANS64 P3, [R12+URZ+0x344c0], R25 ;  /* 0x0344c0190c00b5a7 */ /* 0x000ea4000806007f */
[----:B--2---:R-:W-:Y:S05]  /*34b70*/  @!P3 BRA `(.L_x_138) ;  /* 0xfffffffc00ecb947 */ /* 0x004fea000383ffff */
[----:B------:R-:W-:Y:S05]  /*34b80*/  BRA `(.L_x_555) ;  /* 0xffffff0400ec7947 */ /* 0x000fea000383ffff */
.L_x_143:
[----:B-1----:R-:W-:-:S04]  /*34b90*/  MOV R12, UR47 ;  /* 0x0000002f000c7c02 */ /* 0x002fc80008000f00 */
[----:B------:R1:W2:Y:S03]  /*34ba0*/  SYNCS.PHASECHK.TRANS64.TRYWAIT P3, [R12+URZ+0x344c8], R25 ;  /* 0x0344c8190c0075a7 */ /* 0x0002a6000806017f */
[----:B--2---:R-:W-:Y:S05]  /*34bb0*/  @!P3 NANOSLEEP.SYNCS 0x989680 ;  /* 0x009896800000b95d */ /* 0x004fea0003900000 */
[----:B------:R-:W2:Y:S02]  /*34bc0*/  @!P3 SYNCS.PHASECHK.TRANS64 P3, [R12+URZ+0x344c8], R25 ;  /* 0x0344c8190c00b5a7 */ /* 0x000ea4000806007f */
[----:B--2---:R-:W-:Y:S05]  /*34bd0*/  @!P3 BRA `(.L_x_143) ;  /* 0xfffffffc00ecb947 */ /* 0x004fea000383ffff */
[----:B------:R-:W-:Y:S05]  /*34be0*/  BRA `(.L_x_556) ;  /* 0xffffff0c006c7947 */ /* 0x000fea000383ffff */
.L_x_148:
[----:B-1----:R-:W-:-:S04]  /*34bf0*/  MOV R12, UR47 ;  /* 0x0000002f000c7c02 */ /* 0x002fc80008000f00 */
[----:B------:R1:W2:Y:S03]  /*34c00*/  SYNCS.PHASECHK.TRANS64.TRYWAIT P3, [R12+URZ+0x344b0], R159 ;  /* 0x0344b09f0c0075a7 */ /* 0x0002a6000806017f */
[----:B--2---:R-:W-:Y:S05]  /*34c10*/  @!P3 NANOSLEEP.SYNCS 0x989680 ;  /* 0x009896800000b95d */ /* 0x004fea0003900000 */
[----:B------:R-:W2:Y:S02]  /*34c20*/  @!P3 SYNCS.PHASECHK.TRANS64 P3, [R12+URZ+0x344b0], R159 ;  /* 0x0344b09f0c00b5a7 */ /* 0x000ea4000806007f */
[----:B--2---:R-:W-:Y:S05]  /*34c30*/  @!P3 BRA `(.L_x_148) ;  /* 0xfffffffc00ecb947 */ /* 0x004fea000383ffff */
[----:B------:R-:W-:Y:S05]  /*34c40*/  BRA `(.L_x_557) ;  /* 0xffffff1000ac7947 */ /* 0x000fea000383ffff */
.L_x_153:
[----:B-1----:R-:W-:-:S04]  /*34c50*/  IMAD.U32 R12, RZ, RZ, UR47 ;  /* 0x0000002fff0c7e24 */ /* 0x002fc8000f8e00ff */
[----:B------:R1:W2:Y:S03]  /*34c60*/  SYNCS.PHASECHK.TRANS64.TRYWAIT P3, [R12+URZ+0x344b8], R159 ;  /* 0x0344b89f0c0075a7 */ /* 0x0002a6000806017f */
[----:B--2---:R-:W-:Y:S05]  /*34c70*/  @!P3 NANOSLEEP.SYNCS 0x989680 ;  /* 0x009896800000b95d */ /* 0x004fea0003900000 */
[----:B------:R-:W2:Y:S02]  /*34c80*/  @!P3 SYNCS.PHASECHK.TRANS64 P3, [R12+URZ+0x344b8], R159 ;  /* 0x0344b89f0c00b5a7 */ /* 0x000ea4000806007f */
[----:B--2---:R-:W-:Y:S05]  /*34c90*/  @!P3 BRA `(.L_x_153) ;  /* 0xfffffffc00ecb947 */ /* 0x004fea000383ffff */
[----:B------:R-:W-:Y:S05]  /*34ca0*/  BRA `(.L_x_558) ;  /* 0xffffff18002c7947 */ /* 0x000fea000383ffff */
.L_x_158:
[----:B-1----:R-:W-:-:S04]  /*34cb0*/  MOV R12, UR47 ;  /* 0x0000002f000c7c02 */ /* 0x002fc80008000f00 */
[----:B------:R1:W2:Y:S03]  /*34cc0*/  SYNCS.PHASECHK.TRANS64.TRYWAIT P3, [R12+URZ+0x344c0], R159 ;  /* 0x0344c09f0c0075a7 */ /* 0x0002a6000806017f */
[----:B--2---:R-:W-:Y:S05]  /*34cd0*/  @!P3 NANOSLEEP.SYNCS 0x989680 ;  /* 0x009896800000b95d */ /* 0x004fea0003900000 */
[----:B------:R-:W2:Y:S02]  /*34ce0*/  @!P3 SYNCS.PHASECHK.TRANS64 P3, [R12+URZ+0x344c0], R159 ;  /* 0x0344c09f0c00b5a7 */ /* 0x000ea4000806007f */
[----:B--2---:R-:W-:Y:S05]  /*34cf0*/  @!P3 BRA `(.L_x_158) ;  /* 0xfffffffc00ecb947 */ /* 0x004fea000383ffff */
[----:B------:R-:W-:Y:S05]  /*34d00*/  BRA `(.L_x_559) ;  /* 0xffffff1c00ac7947 */ /* 0x000fea000383ffff */
.L_x_163:
[----:B-1----:R-:W-:-:S04]  /*34d10*/  MOV R12, UR47 ;  /* 0x0000002f000c7c02 */ /* 0x002fc80008000f00 */
[----:B------:R1:W2:Y:S03]  /*34d20*/  SYNCS.PHASECHK.TRANS64.TRYWAIT P3, [R12+URZ+0x344c8], R159 ;  /* 0x0344c89f0c0075a7 */ /* 0x0002a6000806017f */
[----:B--2---:R-:W-:Y:S05]  /*34d30*/  @!P3 NANOSLEEP.SYNCS 0x989680 ;  /* 0x009896800000b95d */ /* 0x004fea0003900000 */
[----:B------:R-:W2:Y:S02]  /*34d40*/  @!P3 SYNCS.PHASECHK.TRANS64 P3, [R12+URZ+0x344c8], R159 ;  /* 0x0344c89f0c00b5a7 */ /* 0x000ea4000806007f */
[----:B--2---:R-:W-:Y:S05]  /*34d50*/  @!P3 BRA `(.L_x_163) ;  /* 0xfffffffc00ecb947 */ /* 0x004fea000383ffff */
[----:B------:R-:W-:Y:S05]  /*34d60*/  BRA `(.L_x_560) ;  /* 0xffffff24002c7947 */ /* 0x000fea000383ffff */
.L_x_168:
[----:B-1----:R-:W-:-:S04]  /*34d70*/  MOV R12, UR47 ;  /* 0x0000002f000c7c02 */ /* 0x002fc80008000f00 */
[----:B------:R1:W2:Y:S03]  /*34d80*/  SYNCS.PHASECHK.TRANS64.TRYWAIT P3, [R12+URZ+0x344b0], R25 ;  /* 0x0344b0190c0075a7 */ /* 0x0002a6000806017f */
[----:B--2---:R-:W-:Y:S05]  /*34d90*/  @!P3 NANOSLEEP.SYNCS 0x989680 ;  /* 0x009896800000b95d */ /* 0x004fea0003900000 */
[----:B------:R-:W2:Y:S02]  /*34da0*/  @!P3 SYNCS.PHASECHK.TRANS64 P3, [R12+URZ+0x344b0], R25 ;  /* 0x0344b0190c00b5a7 */ /* 0x000ea4000806007f */
[----:B--2---:R-:W-:Y:S05]  /*34db0*/  @!P3 BRA `(.L_x_168) ;  /* 0xfffffffc00ecb947 */ /* 0x004fea000383ffff */
[----:B------:R-:W-:Y:S05]  /*34dc0*/  BRA `(.L_x_561) ;  /* 0xffffff28006c7947 */ /* 0x000fea000383ffff */
.L_x_173:
[----:B-1----:R-:W-:-:S04]  /*34dd0*/  IMAD.U32 R12, RZ, RZ, UR47 ;  /* 0x0000002fff0c7e24 */ /* 0x002fc8000f8e00ff */
[----:B------:R1:W2:Y:S03]  /*34de0*/  SYNCS.PHASECHK.TRANS64.TRYWAIT P3, [R12+URZ+0x344b8], R25 ;  /* 0x0344b8190c0075a7 */ /* 0x0002a6000806017f */
[----:B--2---:R-:W-:Y:S05]  /*34df0*/  @!P3 NANOSLEEP.SYNCS 0x989680 ;  /* 0x009896800000b95d */ /* 0x004fea0003900000 */
[----:B------:R-:W2:Y:S02]  /*34e00*/  @!P3 SYNCS.PHASECHK.TRANS64 P3, [R12+URZ+0x344b8], R25 ;  /* 0x0344b8190c00b5a7 */ /* 0x000ea4000806007f */
[----:B--2---:R-:W-:Y:S05]  /*34e10*/  @!P3 BRA `(.L_x_173) ;  /* 0xfffffffc00ecb947 */ /* 0x004fea000383ffff */
[----:B------:R-:W-:Y:S05]  /*34e20*/  BRA `(.L_x_562) ;  /* 0xffffff2c00ec7947 */ /* 0x000fea000383ffff */
.L_x_178:
[----:B-1----:R-:W-:-:S04]  /*34e30*/  MOV R12, UR47 ;  /* 0x0000002f000c7c02 */ /* 0x002fc80008000f00 */
[----:B------:R1:W2:Y:S03]  /*34e40*/  SYNCS.PHASECHK.TRANS64.TRYWAIT P3, [R12+URZ+0x344c0], R25 ;  /* 0x0344c0190c0075a7 */ /* 0x0002a6000806017f */
[----:B--2---:R-:W-:Y:S05]  /*34e50*/  @!P3 NANOSLEEP.SYNCS 0x989680 ;  /* 0x009896800000b95d */ /* 0x004fea0003900000 */
[----:B------:R-:W2:Y:S02]  /*34e60*/  @!P3 SYNCS.PHASECHK.TRANS64 P3, [R12+URZ+0x344c0], R25 ;  /* 0x0344c0190c00b5a7 */ /* 0x000ea4000806007f */
[----:B--2---:R-:W-:Y:S05]  /*34e70*/  @!P3 BRA `(.L_x_178) ;  /* 0xfffffffc00ecb947 */ /* 0x004fea000383ffff */
[----:B------:R-:W-:Y:S05]  /*34e80*/  BRA `(.L_x_563) ;  /* 0xffffff34006c7947 */ /* 0x000fea000383ffff */
.L_x_183:
[----:B-1----:R-:W-:-:S04]  /*34e90*/  MOV R12, UR47 ;  /* 0x0000002f000c7c02 */ /* 0x002fc80008000f00 */
[----:B------:R1:W2:Y:S03]  /*34ea0*/  SYNCS.PHASECHK.TRANS64.TRYWAIT P3, [R12+URZ+0x344c8], R25 ;  /* 0x0344c8190c0075a7 */ /* 0x0002a6000806017f */
[----:B--2---:R-:W-:Y:S05]  /*34eb0*/  @!P3 NANOSLEEP.SYNCS 0x989680 ;  /* 0x009896800000b95d */ /* 0x004fea0003900000 */
[----:B------:R-:W2:Y:S02]  /*34ec0*/  @!P3 SYNCS.PHASECHK.TRANS64 P3, [R12+URZ+0x344c8], R25 ;  /* 0x0344c8190c00b5a7 */ /* 0x000ea4000806007f */
[----:B--2---:R-:W-:Y:S05]  /*34ed0*/  @!P3 BRA `(.L_x_183) ;  /* 0xfffffffc00ecb947 */ /* 0x004fea000383ffff */
[----:B------:R-:W-:Y:S05]  /*34ee0*/  BRA `(.L_x_564) ;  /* 0xffffff3800ec7947 */ /* 0x000fea000383ffff */
.L_x_188:
[----:B-1----:R-:W-:-:S04]  /*34ef0*/  MOV R12, UR47 ;  /* 0x0000002f000c7c02 */ /* 0x002fc80008000f00 */
[----:B------:R1:W2:Y:S03]  /*34f00*/  SYNCS.PHASECHK.TRANS64.TRYWAIT P3, [R12+URZ+0x344b0], R159 ;  /* 0x0344b09f0c0075a7 */ /* 0x0002a6000806017f */
[----:B--2---:R-:W-:Y:S05]  /*34f10*/  @!P3 NANOSLEEP.SYNCS 0x989680 ;  /* 0x009896800000b95d */ /* 0x004fea0003900000 */
[----:B------:R-:W2:Y:S02]  /*34f20*/  @!P3 SYNCS.PHASECHK.TRANS64 P3, [R12+URZ+0x344b0], R159 ;  /* 0x0344b09f0c00b5a7 */ /* 0x000ea4000806007f */
[----:B--2---:R-:W-:Y:S05]  /*34f30*/  @!P3 BRA `(.L_x_188) ;  /* 0xfffffffc00ecb947 */ /* 0x004fea000383ffff */
[----:B------:R-:W-:Y:S05]  /*34f40*/  BRA `(.L_x_565) ;  /* 0xffffff40002c7947 */ /* 0x000fea000383ffff */
.L_x_193:
[----:B-1----:R-:W-:-:S04]  /*34f50*/  IMAD.U32 R12, RZ, RZ, UR47 ;  /* 0x0000002fff0c7e24 */ /* 0x002fc8000f8e00ff */
[----:B------:R1:W2:Y:S03]  /*34f60*/  SYNCS.PHASECHK.TRANS64.TRYWAIT P3, [R12+URZ+0x344b8], R159 ;  /* 0x0344b89f0c0075a7 */ /* 0x0002a6000806017f */
[----:B--2---:R-:W-:Y:S05]  /*34f70*/  @!P3 NANOSLEEP.SYNCS 0x989680 ;  /* 0x009896800000b95d */ /* 0x004fea0003900000 */
[----:B------:R-:W2:Y:S02]  /*34f80*/  @!P3 SYNCS.PHASECHK.TRANS64 P3, [R12+URZ+0x344b8], R159 ;  /* 0x0344b89f0c00b5a7 */ /* 0x000ea4000806007f */
[----:B--2---:R-:W-:Y:S05]  /*34f90*/  @!P3 BRA `(.L_x_193) ;  /* 0xfffffffc00ecb947 */ /* 0x004fea000383ffff */
[----:B------:R-:W-:Y:S05]  /*34fa0*/  BRA `(.L_x_566) ;  /* 0xffffff4400ac7947 */ /* 0x000fea000383ffff */
.L_x_198:
[----:B-1----:R-:W-:-:S04]  /*34fb0*/  MOV R12, UR47 ;  /* 0x0000002f000c7c02 */ /* 0x002fc80008000f00 */
[----:B------:R1:W2:Y:S03]  /*34fc0*/  SYNCS.PHASECHK.TRANS64.TRYWAIT P3, [R12+URZ+0x344c0], R159 ;  /* 0x0344c09f0c0075a7 */ /* 0x0002a6000806017f */
[----:B--2---:R-:W-:Y:S05]  /*34fd0*/  @!P3 NANOSLEEP.SYNCS 0x989680 ;  /* 0x009896800000b95d */ /* 0x004fea0003900000 */
[----:B------:R-:W2:Y:S02]  /*34fe0*/  @!P3 SYNCS.PHASECHK.TRANS64 P3, [R12+URZ+0x344c0], R159 ;  /* 0x0344c09f0c00b5a7 */ /* 0x000ea4000806007f */
[----:B--2---:R-:W-:Y:S05]  /*34ff0*/  @!P3 BRA `(.L_x_198) ;  /* 0xfffffffc00ecb947 */ /* 0x004fea000383ffff */
[----:B------:R-:W-:Y:S05]  /*35000*/  BRA `(.L_x_567) ;  /* 0xffffff4c002c7947 */ /* 0x000fea000383ffff */
.L_x_203:
[----:B-1----:R-:W-:-:S04]  /*35010*/  MOV R12, UR47 ;  /* 0x0000002f000c7c02 */ /* 0x002fc80008000f00 */
[----:B------:R1:W2:Y:S03]  /*35020*/  SYNCS.PHASECHK.TRANS64.TRYWAIT P3, [R12+URZ+0x344c8], R159 ;  /* 0x0344c89f0c0075a7 */ /* 0x0002a6000806017f */
[----:B--2---:R-:W-:Y:S05]  /*35030*/  @!P3 NANOSLEEP.SYNCS 0x989680 ;  /* 0x009896800000b95d */ /* 0x004fea0003900000 */
[----:B------:R-:W2:Y:S02]  /*35040*/  @!P3 SYNCS.PHASECHK.TRANS64 P3, [R12+URZ+0x344c8], R159 ;  /* 0x0344c89f0c00b5a7 */ /* 0x000ea4000806007f */
[----:B--2---:R-:W-:Y:S05]  /*35050*/  @!P3 BRA `(.L_x_203) ;  /* 0xfffffffc00ecb947 */ /* 0x004fea000383ffff */
[----:B------:R-:W-:Y:S05]  /*35060*/  BRA `(.L_x_568) ;  /* 0xffffff5000ac7947 */ /* 0x000fea000383ffff */
.L_x_208:
[----:B-1----:R-:W-:-:S04]  /*35070*/  MOV R12, UR47 ;  /* 0x0000002f000c7c02 */ /* 0x002fc80008000f00 */
[----:B------:R1:W2:Y:S03]  /*35080*/  SYNCS.PHASECHK.TRANS64.TRYWAIT P3, [R12+URZ+0x344b0], R25 ;  /* 0x0344b0190c0075a7 */ /* 0x0002a6000806017f */
[----:B--2---:R-:W-:Y:S05]  /*35090*/  @!P3 NANOSLEEP.SYNCS 0x989680 ;  /* 0x009896800000b95d */ /* 0x004fea0003900000 */
[----:B------:R-:W2:Y:S02]  /*350a0*/  @!P3 SYNCS.PHASECHK.TRANS64 P3, [R12+URZ+0x344b0], R25 ;  /* 0x0344b0190c00b5a7 */ /* 0x000ea4000806007f */
[----:B--2---:R-:W-:Y:S05]  /*350b0*/  @!P3 BRA `(.L_x_208) ;  /* 0xfffffffc00ecb947 */ /* 0x004fea000383ffff */
[----:B------:R-:W-:Y:S05]  /*350c0*/  BRA `(.L_x_569) ;  /* 0xffffff5400ec7947 */ /* 0x000fea000383ffff */
.L_x_213:
[----:B-1----:R-:W-:-:S04]  /*350d0*/  IMAD.U32 R12, RZ, RZ, UR47 ;  /* 0x0000002fff0c7e24 */ /* 0x002fc8000f8e00ff */
[----:B------:R1:W2:Y:S03]  /*350e0*/  SYNCS.PHASECHK.TRANS64.TRYWAIT P3, [R12+URZ+0x344b8], R25 ;  /* 0x0344b8190c0075a7 */ /* 0x0002a6000806017f */
[----:B--2---:R-:W-:Y:S05]  /*350f0*/  @!P3 NANOSLEEP.SYNCS 0x989680 ;  /* 0x009896800000b95d */ /* 0x004fea0003900000 */
[----:B------:R-:W2:Y:S02]  /*35100*/  @!P3 SYNCS.PHASECHK.TRANS64 P3, [R12+URZ+0x344b8], R25 ;  /* 0x0344b8190c00b5a7 */ /* 0x000ea4000806007f */
[----:B--2---:R-:W-:Y:S05]  /*35110*/  @!P3 BRA `(.L_x_213) ;  /* 0xfffffffc00ecb947 */ /* 0x004fea000383ffff */
[----:B------:R-:W-:Y:S05]  /*35120*/  BRA `(.L_x_570) ;  /* 0xffffff5c006c7947 */ /* 0x000fea000383ffff */
.L_x_218:
[----:B-1----:R-:W-:-:S04]  /*35130*/  MOV R12, UR47 ;  /* 0x0000002f000c7c02 */ /* 0x002fc80008000f00 */
[----:B------:R1:W2:Y:S03]  /*35140*/  SYNCS.PHASECHK.TRANS64.TRYWAIT P3, [R12+URZ+0x344c0], R25 ;  /* 0x0344c0190c0075a7 */ /* 0x0002a6000806017f */
[----:B--2---:R-:W-:Y:S05]  /*35150*/  @!P3 NANOSLEEP.SYNCS 0x989680 ;  /* 0x009896800000b95d */ /* 0x004fea0003900000 */
[----:B------:R-:W2:Y:S02]  /*35160*/  @!P3 SYNCS.PHASECHK.TRANS64 P3, [R12+URZ+0x344c0], R25 ;  /* 0x0344c0190c00b5a7 */ /* 0x000ea4000806007f */
[----:B--2---:R-:W-:Y:S05]  /*35170*/  @!P3 BRA `(.L_x_218) ;  /* 0xfffffffc00ecb947 */ /* 0x004fea000383ffff */
[----:B------:R-:W-:Y:S05]  /*35180*/  BRA `(.L_x_571) ;  /* 0xffffff6000ec7947 */ /* 0x000fea000383ffff */
.L_x_223:
[----:B-1----:R-:W-:-:S04]  /*35190*/  MOV R12, UR47 ;  /* 0x0000002f000c7c02 */ /* 0x002fc80008000f00 */
[----:B------:R1:W2:Y:S03]  /*351a0*/  SYNCS.PHASECHK.TRANS64.TRYWAIT P3, [R12+URZ+0x344c8], R25 ;  /* 0x0344c8190c0075a7 */ /* 0x0002a6000806017f */
[----:B--2---:R-:W-:Y:S05]  /*351b0*/  @!P3 NANOSLEEP.SYNCS 0x989680 ;  /* 0x009896800000b95d */ /* 0x004fea0003900000 */
[----:B------:R-:W2:Y:S02]  /*351c0*/  @!P3 SYNCS.PHASECHK.TRANS64 P3, [R12+URZ+0x344c8], R25 ;  /* 0x0344c8190c00b5a7 */ /* 0x000ea4000806007f */
[----:B--2---:R-:W-:Y:S05]  /*351d0*/  @!P3 BRA `(.L_x_223) ;  /* 0xfffffffc00ecb947 */ /* 0x004fea000383ffff */
[----:B------:R-:W-:Y:S05]  /*351e0*/  BRA `(.L_x_572) ;  /* 0xffffff68006c7947 */ /* 0x000fea000383ffff */
.L_x_228:
[----:B-1----:R-:W-:-:S04]  /*351f0*/  MOV R3, UR4 ;  /* 0x0000000400037c02 */ /* 0x002fc80008000f00 */
[----:B------:R1:W2:Y:S03]  /*35200*/  SYNCS.PHASECHK.TRANS64.TRYWAIT P2, [R3+URZ+0x34400], R0 ;  /* 0x03440000030075a7 */ /* 0x0002a6000804017f */
[----:B--2---:R-:W-:Y:S05]  /*35210*/  @!P2 NANOSLEEP.SYNCS 0x989680 ;  /* 0x009896800000a95d */ /* 0x004fea0003900000 */
[----:B------:R-:W2:Y:S02]  /*35220*/  @!P2 SYNCS.PHASECHK.TRANS64 P2, [R3+URZ+0x34400], R0 ;  /* 0x034400000300a5a7 */ /* 0x000ea4000804007f */
[----:B--2---:R-:W-:Y:S05]  /*35230*/  @!P2 BRA `(.L_x_228) ;  /* 0xfffffffc00eca947 */ /* 0x004fea000383ffff */
[----:B------:R-:W-:Y:S05]  /*35240*/  BRA `(.L_x_573) ;  /* 0xffffff6c00c87947 */ /* 0x000fea000383ffff */
.L_x_232:
[----:B--2---:R-:W-:-:S04]  /*35250*/  IMAD.U32 R3, RZ, RZ, UR4 ;  /* 0x00000004ff037e24 */ /* 0x004fc8000f8e00ff */
[----:B------:R2:W3:Y:S03]  /*35260*/  SYNCS.PHASECHK.TRANS64.TRYWAIT P2, [R3+URZ+0x34400], R2 ;  /* 0x03440002030075a7 */ /* 0x0004e6000804017f */
[----:B---3--:R-:W-:Y:S05]  /*35270*/  @!P2 NANOSLEEP.SYNCS 0x989680 ;  /* 0x009896800000a95d */ /* 0x008fea0003900000 */
[----:B------:R-:W3:Y:S02]  /*35280*/  @!P2 SYNCS.PHASECHK.TRANS64 P2, [R3+URZ+0x34400], R2 ;  /* 0x034400020300a5a7 */ /* 0x000ee4000804007f */
[----:B---3--:R-:W-:Y:S05]  /*35290*/  @!P2 BRA `(.L_x_232) ;  /* 0xfffffffc00eca947 */ /* 0x008fea000383ffff */
[----:B------:R-:W-:Y:S05]  /*352a0*/  BRA `(.L_x_574) ;  /* 0xffffff70006c7947 */ /* 0x000fea000383ffff */
.L_x_250:
[----:B-1----:R-:W-:-:S04]  /*352b0*/  MOV R3, UR4 ;  /* 0x0000000400037c02 */ /* 0x002fc80008000f00 */
[----:B------:R1:W2:Y:S03]  /*352c0*/  SYNCS.PHASECHK.TRANS64.TRYWAIT P0, [R3+URZ+0x344f8], R0 ;  /* 0x0344f800030075a7 */ /* 0x0002a6000800017f */
[----:B--2---:R-:W-:Y:S05]  /*352d0*/  @!P0 NANOSLEEP.SYNCS 0x989680 ;  /* 0x009896800000895d */ /* 0x004fea0003900000 */
[----:B------:R-:W2:Y:S02]  /*352e0*/  @!P0 SYNCS.PHASECHK.TRANS64 P0, [R3+URZ+0x344f8], R0 ;  /* 0x0344f800030085a7 */ /* 0x000ea4000800007f */
[----:B--2---:R-:W-:Y:S05]  /*352f0*/  @!P0 BRA `(.L_x_250) ;  /* 0xfffffffc00ec8947 */ /* 0x004fea000383ffff */
[----:B------:R-:W-:Y:S05]  /*35300*/  BRA `(.L_x_575) ;  /* 0xffffff7c00cc7947 */ /* 0x000fea000383ffff */
.L_x_252:
[----:B-1----:R-:W-:-:S04]  /*35310*/  MOV R6, UR6 ;  /* 0x0000000600067c02 */ /* 0x002fc80008000f00 */
[----:B------:R1:W2:Y:S03]  /*35320*/  SYNCS.PHASECHK.TRANS64.TRYWAIT P0, [R6+URZ+0x34400], R3 ;  /* 0x03440003060075a7 */ /* 0x0002a6000800017f */
[----:B--2---:R-:W-:Y:S05]  /*35330*/  @!P0 NANOSLEEP.SYNCS 0x989680 ;  /* 0x009896800000895d */ /* 0x004fea0003900000 */
[----:B------:R-:W2:Y:S02]  /*35340*/  @!P0 SYNCS.PHASECHK.TRANS64 P0, [R6+URZ+0x34400], R3 ;  /* 0x03440003060085a7 */ /* 0x000ea4000800007f */
[----:B--2---:R-:W-:Y:S05]  /*35350*/  @!P0 BRA `(.L_x_252) ;  /* 0xfffffffc00ec8947 */ /* 0x004fea000383ffff */
[----:B------:R-:W-:Y:S05]  /*35360*/  BRA `(.L_x_576) ;  /* 0xffffff7c00f87947 */ /* 0x000fea000383ffff */
.L_x_258:
[----:B--2---:R-:W-:-:S04]  /*35370*/  MOV R3, UR4 ;  /* 0x0000000400037c02 */ /* 0x004fc80008000f00 */
[----:B------:R2:W3:Y:S03]  /*35380*/  SYNCS.PHASECHK.TRANS64.TRYWAIT P1, [R3+URZ+0x344d0], R8 ;  /* 0x0344d008030075a7 */ /* 0x0004e6000802017f */
[----:B---3--:R-:W-:Y:S05]  /*35390*/  @!P1 NANOSLEEP.SYNCS 0x989680 ;  /* 0x009896800000995d */ /* 0x008fea0003900000 */
[----:B------:R-:W3:Y:S02]  /*353a0*/  @!P1 SYNCS.PHASECHK.TRANS64 P1, [R3+URZ+0x344d0], R8 ;  /* 0x0344d008030095a7 */ /* 0x000ee4000802007f */
[----:B---3--:R-:W-:Y:S05]  /*353b0*/  @!P1 BRA `(.L_x_258) ;  /* 0xfffffffc00ec9947 */ /* 0x008fea000383ffff */
[----:B------:R-:W-:Y:S05]  /*353c0*/  BRA `(.L_x_577) ;  /* 0xffffff8000a47947 */ /* 0x000fea000383ffff */
.L_x_264:
[----:B--2---:R-:W-:-:S04]  /*353d0*/  IMAD.U32 R3, RZ, RZ, UR4 ;  /* 0x00000004ff037e24 */ /* 0x004fc8000f8e00ff */
[----:B------:R2:W4:Y:S03]  /*353e0*/  SYNCS.PHASECHK.TRANS64.TRYWAIT P1, [R3+URZ+0x344d8], R8 ;  /* 0x0344d808030075a7 */ /* 0x000526000802017f */
[----:B----4-:R-:W-:Y:S05]  /*353f0*/  @!P1 NANOSLEEP.SYNCS 0x989680 ;  /* 0x009896800000995d */ /* 0x010fea0003900000 */
[----:B------:R-:W4:Y:S02]  /*35400*/  @!P1 SYNCS.PHASECHK.TRANS64 P1, [R3+URZ+0x344d8], R8 ;  /* 0x0344d808030095a7 */ /* 0x000f24000802007f */
[----:B----4-:R-:W-:Y:S05]  /*35410*/  @!P1 BRA `(.L_x_264) ;  /* 0xfffffffc00ec9947 */ /* 0x010fea000383ffff */
[----:B------:R-:W-:Y:S05]  /*35420*/  BRA `(.L_x_578) ;  /* 0xffffff8000e07947 */ /* 0x000fea000383ffff */
.L_x_270:
[----:B-12---:R-:W-:-:S04]  /*35430*/  MOV R3, UR4 ;  /* 0x0000000400037c02 */ /* 0x006fc80008000f00 */
[----:B------:R1:W2:Y:S03]  /*35440*/  SYNCS.PHASECHK.TRANS64.TRYWAIT P1, [R3+URZ+0x344e0], R8 ;  /* 0x0344e008030075a7 */ /* 0x0002a6000802017f */
[----:B--2---:R-:W-:Y:S05]  /*35450*/  @!P1 NANOSLEEP.SYNCS 0x989680 ;  /* 0x009896800000995d */ /* 0x004fea0003900000 */
[----:B------:R-:W2:Y:S02]  /*35460*/  @!P1 SYNCS.PHASECHK.TRANS64 P1, [R3+URZ+0x344e0], R8 ;  /* 0x0344e008030095a7 */ /* 0x000ea4000802007f */
[----:B--2---:R-:W-:Y:S05]  /*35470*/  @!P1 BRA `(.L_x_270) ;  /* 0xfffffffc00ec9947 */ /* 0x004fea000383ffff */
[----:B------:R-:W-:Y:S05]  /*35480*/  BRA `(.L_x_579) ;  /* 0xffffff8400247947 */ /* 0x000fea000383ffff */
.L_x_276:
[----:B-12---:R-:W-:-:S04]  /*35490*/  MOV R3, UR4 ;  /* 0x0000000400037c02 */ /* 0x006fc80008000f00 */
[----:B------:R1:W2:Y:S03]  /*354a0*/  SYNCS.PHASECHK.TRANS64.TRYWAIT P1, [R3+URZ+0x344e8], R8 ;  /* 0x0344e808030075a7 */ /* 0x0002a6000802017f */
[----:B--2---:R-:W-:Y:S05]  /*354b0*/  @!P1 NANOSLEEP.SYNCS 0x989680 ;  /* 0x009896800000995d */ /* 0x004fea0003900000 */
[----:B------:R-:W2:Y:S02]  /*354c0*/  @!P1 SYNCS.PHASECHK.TRANS64 P1, [R3+URZ+0x344e8], R8 ;  /* 0x0344e808030095a7 */ /* 0x000ea4000802007f */
[----:B--2---:R-:W-:Y:S05]  /*354d0*/  @!P1 BRA `(.L_x_276) ;  /* 0xfffffffc00ec9947 */ /* 0x004fea000383ffff */
[----:B------:R-:W-:Y:S05]  /*354e0*/  BRA `(.L_x_580) ;  /* 0xffffff8400687947 */ /* 0x000fea000383ffff */
.L_x_282:
[----:B-12---:R-:W-:-:S04]  /*354f0*/  MOV R3, UR4 ;  /* 0x0000000400037c02 */ /* 0x006fc80008000f00 */
[----:B------:R1:W2:Y:S03]  /*35500*/  SYNCS.PHASECHK.TRANS64.TRYWAIT P1, [R3+URZ+0x344d0], R2 ;  /* 0x0344d002030075a7 */ /* 0x0002a6000802017f */
[----:B--2---:R-:W-:Y:S05]  /*35510*/  @!P1 NANOSLEEP.SYNCS 0x989680 ;  /* 0x009896800000995d */ /* 0x004fea0003900000 */
[----:B------:R-:W2:Y:S02]  /*35520*/  @!P1 SYNCS.PHASECHK.TRANS64 P1, [R3+URZ+0x344d0], R2 ;  /* 0x0344d002030095a7 */ /* 0x000ea4000802007f */
[----:B--2---:R-:W-:Y:S05]  /*35530*/  @!P1 BRA `(.L_x_282) ;  /* 0xfffffffc00ec9947 */ /* 0x004fea000383ffff */
[----:B------:R-:W-:Y:S05]  /*35540*/  BRA `(.L_x_581) ;  /* 0xffffff8400b47947 */ /* 0x000fea000383ffff */
.L_x_288:
[----:B-123--:R-:W-:-:S04]  /*35550*/  IMAD.U32 R3, RZ, RZ, UR4 ;  /* 0x00000004ff037e24 */ /* 0x00efc8000f8e00ff */
[----:B------:R1:W2:Y:S03]  /*35560*/  SYNCS.PHASECHK.TRANS64.TRYWAIT P1, [R3+URZ+0x344d8], R2 ;  /* 0x0344d802030075a7 */ /* 0x0002a6000802017f */
[----:B--2---:R-:W-:Y:S05]  /*35570*/  @!P1 NANOSLEEP.SYNCS 0x989680 ;  /* 0x009896800000995d */ /* 0x004fea0003900000 */
[----:B------:R-:W2:Y:S02]  /*35580*/  @!P1 SYNCS.PHASECHK.TRANS64 P1, [R3+URZ+0x344d8], R2 ;  /* 0x0344d802030095a7 */ /* 0x000ea4000802007f */
[----:B--2---:R-:W-:Y:S05]  /*35590*/  @!P1 BRA `(.L_x_288) ;  /* 0xfffffffc00ec9947 */ /* 0x004fea000383ffff */
[----:B------:R-:W-:Y:S05]  /*355a0*/  BRA `(.L_x_582) ;  /* 0xffffff8400e87947 */ /* 0x000fea000383ffff */
.L_x_294:
[----:B-1234-:R-:W-:-:S04]  /*355b0*/  MOV R3, UR4 ;  /* 0x0000000400037c02 */ /* 0x01efc80008000f00 */
[----:B------:R1:W2:Y:S03]  /*355c0*/  SYNCS.PHASECHK.TRANS64.TRYWAIT P1, [R3+URZ+0x344e0], R2 ;  /* 0x0344e002030075a7 */ /* 0x0002a6000802017f */
[----:B--2---:R-:W-:Y:S05]  /*355d0*/  @!P1 NANOSLEEP.SYNCS 0x989680 ;  /* 0x009896800000995d */ /* 0x004fea0003900000 */
[----:B------:R-:W2:Y:S02]  /*355e0*/  @!P1 SYNCS.PHASECHK.TRANS64 P1, [R3+URZ+0x344e0], R2 ;  /* 0x0344e002030095a7 */ /* 0x000ea4000802007f */
[----:B--2---:R-:W-:Y:S05]  /*355f0*/  @!P1 BRA `(.L_x_294) ;  /* 0xfffffffc00ec9947 */ /* 0x004fea000383ffff */
[----:B------:R-:W-:Y:S05]  /*35600*/  BRA `(.L_x_583) ;  /* 0xffffff8800207947 */ /* 0x000fea000383ffff */
.L_x_300:
[----:B-1234-:R-:W-:-:S04]  /*35610*/  MOV R3, UR4 ;  /* 0x0000000400037c02 */ /* 0x01efc80008000f00 */
[----:B------:R1:W2:Y:S03]  /*35620*/  SYNCS.PHASECHK.TRANS64.TRYWAIT P1, [R3+URZ+0x344e8], R2 ;  /* 0x0344e802030075a7 */ /* 0x0002a6000802017f */
[----:B--2---:R-:W-:Y:S05]  /*35630*/  @!P1 NANOSLEEP.SYNCS 0x989680 ;  /* 0x009896800000995d */ /* 0x004fea0003900000 */
[----:B------:R-:W2:Y:S02]  /*35640*/  @!P1 SYNCS.PHASECHK.TRANS64 P1, [R3+URZ+0x344e8], R2 ;  /* 0x0344e802030095a7 */ /* 0x000ea4000802007f */
[----:B--2---:R-:W-:Y:S05]  /*35650*/  @!P1 BRA `(.L_x_300) ;  /* 0xfffffffc00ec9947 */ /* 0x004fea000383ffff */
[----:B------:R-:W-:Y:S05]  /*35660*/  BRA `(.L_x_584) ;  /* 0xffffff8800587947 */ /* 0x000fea000383ffff */
.L_x_306:
[----:B-1234-:R-:W-:-:S04]  /*35670*/  MOV R3, UR4 ;  /* 0x0000000400037c02 */ /* 0x01efc80008000f00 */
[----:B------:R1:W2:Y:S03]  /*35680*/  SYNCS.PHASECHK.TRANS64.TRYWAIT P1, [R3+URZ+0x344d0], R8 ;  /* 0x0344d008030075a7 */ /* 0x0002a6000802017f */
[----:B--2---:R-:W-:Y:S05]  /*35690*/  @!P1 NANOSLEEP.SYNCS 0x989680 ;  /* 0x009896800000995d */ /* 0x004fea0003900000 */
[----:B------:R-:W2:Y:S02]  /*356a0*/  @!P1 SYNCS.PHASECHK.TRANS64 P1, [R3+URZ+0x344d0], R8 ;  /* 0x0344d008030095a7 */ /* 0x000ea4000802007f */
[----:B--2---:R-:W-:Y:S05]  /*356b0*/  @!P1 BRA `(.L_x_306) ;  /* 0xfffffffc00ec9947 */ /* 0x004fea000383ffff */
[----:B------:R-:W-:Y:S05]  /*356c0*/  BRA `(.L_x_585) ;  /* 0xffffff8800947947 */ /* 0x000fea000383ffff */
.L_x_312:
[----:B-1234-:R-:W-:-:S04]  /*356d0*/  IMAD.U32 R3, RZ, RZ, UR4 ;  /* 0x00000004ff037e24 */ /* 0x01efc8000f8e00ff */
[----:B------:R1:W2:Y:S03]  /*356e0*/  SYNCS.PHASECHK.TRANS64.TRYWAIT P1, [R3+URZ+0x344d8], R8 ;  /* 0x0344d808030075a7 */ /* 0x0002a6000802017f */
[----:B--2---:R-:W-:Y:S05]  /*356f0*/  @!P1 NANOSLEEP.SYNCS 0x989680 ;  /* 0x009896800000995d */ /* 0x004fea0003900000 */
[----:B------:R-:W2:Y:S02]  /*35700*/  @!P1 SYNCS.PHASECHK.TRANS64 P1, [R3+URZ+0x344d8], R8 ;  /* 0x0344d808030095a7 */ /* 0x000ea4000802007f */
[----:B--2---:R-:W-:Y:S05]  /*35710*/  @!P1 BRA `(.L_x_312) ;  /* 0xfffffffc00ec9947 */ /* 0x004fea000383ffff */
[----:B------:R-:W-:Y:S05]  /*35720*/  BRA `(.L_x_586) ;  /* 0xffffff8800c87947 */ /* 0x000fea000383ffff */
.L_x_318:
[----:B-1234-:R-:W-:-:S04]  /*35730*/  MOV R3, UR4 ;  /* 0x0000000400037c02 */ /* 0x01efc80008000f00 */
[----:B------:R1:W2:Y:S03]  /*35740*/  SYNCS.PHASECHK.TRANS64.TRYWAIT P1, [R3+URZ+0x344e0], R8 ;  /* 0x0344e008030075a7 */ /* 0x0002a6000802017f */
[----:B--2---:R-:W-:Y:S05]  /*35750*/  @!P1 NANOSLEEP.SYNCS 0x989680 ;  /* 0x009896800000995d */ /* 0x004fea0003900000 */
[----:B------:R-:W2:Y:S02]  /*35760*/  @!P1 SYNCS.PHASECHK.TRANS64 P1, [R3+URZ+0x344e0], R8 ;  /* 0x0344e008030095a7 */ /* 0x000ea4000802007f */
[----:B--2---:R-:W-:Y:S05]  /*35770*/  @!P1 BRA `(.L_x_318) ;  /* 0xfffffffc00ec9947 */ /* 0x004fea000383ffff */
[----:B------:R-:W-:Y:S05]  /*35780*/  BRA `(.L_x_587) ;  /* 0xffffff8c00007947 */ /* 0x000fea000383ffff */
.L_x_324:
[----:B-1234-:R-:W-:-:S04]  /*35790*/  MOV R3, UR4 ;  /* 0x0000000400037c02 */ /* 0x01efc80008000f00 */
[----:B------:R1:W2:Y:S03]  /*357a0*/  SYNCS.PHASECHK.TRANS64.TRYWAIT P1, [R3+URZ+0x344e8], R8 ;  /* 0x0344e808030075a7 */ /* 0x0002a6000802017f */
[----:B--2---:R-:W-:Y:S05]  /*357b0*/  @!P1 NANOSLEEP.SYNCS 0x989680 ;  /* 0x009896800000995d */ /* 0x004fea0003900000 */
[----:B------:R-:W2:Y:S02]  /*357c0*/  @!P1 SYNCS.PHASECHK.TRANS64 P1, [R3+URZ+0x344e8], R8 ;  /* 0x0344e808030095a7 */ /* 0x000ea4000802007f */
[----:B--2---:R-:W-:Y:S05]  /*357d0*/  @!P1 BRA `(.L_x_324) ;  /* 0xfffffffc00ec9947 */ /* 0x004fea000383ffff */
[----:B------:R-:W-:Y:S05]  /*357e0*/  BRA `(.L_x_588) ;  /* 0xffffff8c00387947 */ /* 0x000fea000383ffff */
.L_x_330:
[----:B-1234-:R-:W-:-:S04]  /*357f0*/  MOV R3, UR4 ;  /* 0x0000000400037c02 */ /* 0x01efc80008000f00 */
[----:B------:R1:W2:Y:S03]  /*35800*/  SYNCS.PHASECHK.TRANS64.TRYWAIT P1, [R3+URZ+0x344d0], R2 ;  /* 0x0344d002030075a7 */ /* 0x0002a6000802017f */
[----:B--2---:R-:W-:Y:S05]  /*35810*/  @!P1 NANOSLEEP.SYNCS 0x989680 ;  /* 0x009896800000995d */ /* 0x004fea0003900000 */
[----:B------:R-:W2:Y:S02]  /*35820*/  @!P1 SYNCS.PHASECHK.TRANS64 P1, [R3+URZ+0x344d0], R2 ;  /* 0x0344d002030095a7 */ /* 0x000ea4000802007f */
[----:B--2---:R-:W-:Y:S05]  /*35830*/  @!P1 BRA `(.L_x_330) ;  /* 0xfffffffc00ec9947 */ /* 0x004fea000383ffff */
[----:B------:R-:W-:Y:S05]  /*35840*/  BRA `(.L_x_589) ;  /* 0xffffff8c00747947 */ /* 0x000fea000383ffff */
.L_x_336:
[----:B-1234-:R-:W-:-:S04]  /*35850*/  IMAD.U32 R3, RZ, RZ, UR4 ;  /* 0x00000004ff037e24 */ /* 0x01efc8000f8e00ff */
[----:B------:R1:W2:Y:S03]  /*35860*/  SYNCS.PHASECHK.TRANS64.TRYWAIT P1, [R3+URZ+0x344d8], R2 ;  /* 0x0344d802030075a7 */ /* 0x0002a6000802017f */
[----:B--2---:R-:W-:Y:S05]  /*35870*/  @!P1 NANOSLEEP.SYNCS 0x989680 ;  /* 0x009896800000995d */ /* 0x004fea0003900000 */
[----:B------:R-:W2:Y:S02]  /*35880*/  @!P1 SYNCS.PHASECHK.TRANS64 P1, [R3+URZ+0x344d8], R2 ;  /* 0x0344d802030095a7 */ /* 0x000ea4000802007f */
[----:B--2---:R-:W-:Y:S05]  /*35890*/  @!P1 BRA `(.L_x_336) ;  /* 0xfffffffc00ec9947 */ /* 0x004fea000383ffff */
[----:B------:R-:W-:Y:S05]  /*358a0*/  BRA `(.L_x_590) ;  /* 0xffffff8c00a87947 */ /* 0x000fea000383ffff */
.L_x_342:
[----:B-1234-:R-:W-:-:S04]  /*358b0*/  MOV R3, UR4 ;  /* 0x0000000400037c02 */ /* 0x01efc80008000f00 */
[----:B------:R1:W2:Y:S03]  /*358c0*/  SYNCS.PHASECHK.TRANS64.TRYWAIT P1, [R3+URZ+0x344e0], R2 ;  /* 0x0344e002030075a7 */ /* 0x0002a6000802017f */
[----:B--2---:R-:W-:Y:S05]  /*358d0*/  @!P1 NANOSLEEP.SYNCS 0x989680 ;  /* 0x009896800000995d */ /* 0x004fea0003900000 */
[----:B------:R-:W2:Y:S02]  /*358e0*/  @!P1 SYNCS.PHASECHK.TRANS64 P1, [R3+URZ+0x344e0], R2 ;  /* 0x0344e002030095a7 */ /* 0x000ea4000802007f */
[----:B--2---:R-:W-:Y:S05]  /*358f0*/  @!P1 BRA `(.L_x_342) ;  /* 0xfffffffc00ec9947 */ /* 0x004fea000383ffff */
[----:B------:R-:W-:Y:S05]  /*35900*/  BRA `(.L_x_591) ;  /* 0xffffff8c00e07947 */ /* 0x000fea000383ffff */
.L_x_348:
[----:B-1234-:R-:W-:-:S04]  /*35910*/  MOV R3, UR4 ;  /* 0x0000000400037c02 */ /* 0x01efc80008000f00 */
[----:B------:R1:W2:Y:S03]  /*35920*/  SYNCS.PHASECHK.TRANS64.TRYWAIT P1, [R3+URZ+0x344e8], R2 ;  /* 0x0344e802030075a7 */ /* 0x0002a6000802017f */
[----:B--2---:R-:W-:Y:S05]  /*35930*/  @!P1 NANOSLEEP.SYNCS 0x989680 ;  /* 0x009896800000995d */ /* 0x004fea0003900000 */
[----:B------:R-:W2:Y:S02]  /*35940*/  @!P1 SYNCS.PHASECHK.TRANS64 P1, [R3+URZ+0x344e8], R2 ;  /* 0x0344e802030095a7 */ /* 0x000ea4000802007f */
[----:B--2---:R-:W-:Y:S05]  /*35950*/  @!P1 BRA `(.L_x_348) ;  /* 0xfffffffc00ec9947 */ /* 0x004fea000383ffff */
[----:B------:R-:W-:Y:S05]  /*35960*/  BRA `(.L_x_592) ;  /* 0xffffff9000187947 */ /* 0x000fea000383ffff */
.L_x_354:
[----:B-1234-:R-:W-:-:S04]  /*35970*/  MOV R3, UR4 ;  /* 0x0000000400037c02 */ /* 0x01efc80008000f00 */
[----:B------:R1:W2:Y:S03]  /*35980*/  SYNCS.PHASECHK.TRANS64.TRYWAIT P1, [R3+URZ+0x344d0], R8 ;  /* 0x0344d008030075a7 */ /* 0x0002a6000802017f */
[----:B--2---:R-:W-:Y:S05]  /*35990*/  @!P1 NANOSLEEP.SYNCS 0x989680 ;  /* 0x009896800000995d */ /* 0x004fea0003900000 */
[----:B------:R-:W2:Y:S02]  /*359a0*/  @!P1 SYNCS.PHASECHK.TRANS64 P1, [R3+URZ+0x344d0], R8 ;  /* 0x0344d008030095a7 */ /* 0x000ea4000802007f */
[----:B--2---:R-:W-:Y:S05]  /*359b0*/  @!P1 BRA `(.L_x_354) ;  /* 0xfffffffc00ec9947 */ /* 0x004fea000383ffff */
[----:B------:R-:W-:Y:S05]  /*359c0*/  BRA `(.L_x_593) ;  /* 0xffffff9000547947 */ /* 0x000fea000383ffff */
.L_x_360:
[----:B-1234-:R-:W-:-:S04]  /*359d0*/  IMAD.U32 R3, RZ, RZ, UR4 ;  /* 0x00000004ff037e24 */ /* 0x01efc8000f8e00ff */
[----:B------:R1:W2:Y:S03]  /*359e0*/  SYNCS.PHASECHK.TRANS64.TRYWAIT P1, [R3+URZ+0x344d8], R8 ;  /* 0x0344d808030075a7 */ /* 0x0002a6000802017f */
[----:B--2---:R-:W-:Y:S05]  /*359f0*/  @!P1 NANOSLEEP.SYNCS 0x989680 ;  /* 0x009896800000995d */ /* 0x004fea0003900000 */
[----:B------:R-:W2:Y:S02]  /*35a00*/  @!P1 SYNCS.PHASECHK.TRANS64 P1, [R3+URZ+0x344d8], R8 ;  /* 0x0344d808030095a7 */ /* 0x000ea4000802007f */
[----:B--2---:R-:W-:Y:S05]  /*35a10*/  @!P1 BRA `(.L_x_360) ;  /* 0xfffffffc00ec9947 */ /* 0x004fea000383ffff */
[----:B------:R-:W-:Y:S05]  /*35a20*/  BRA `(.L_x_594) ;  /* 0xffffff9000887947 */ /* 0x000fea000383ffff */
.L_x_366:
[----:B-1234-:R-:W-:-:S04]  /*35a30*/  MOV R3, UR4 ;  /* 0x0000000400037c02 */ /* 0x01efc80008000f00 */
[----:B------:R1:W2:Y:S03]  /*35a40*/  SYNCS.PHASECHK.TRANS64.TRYWAIT P1, [R3+URZ+0x344e0], R8 ;  /* 0x0344e008030075a7 */ /* 0x0002a6000802017f */
[----:B--2---:R-:W-:Y:S05]  /*35a50*/  @!P1 NANOSLEEP.SYNCS 0x989680 ;  /* 0x009896800000995d */ /* 0x004fea0003900000 */
[----:B------:R-:W2:Y:S02]  /*35a60*/  @!P1 SYNCS.PHASECHK.TRANS64 P1, [R3+URZ+0x344e0], R8 ;  /* 0x0344e008030095a7 */ /* 0x000ea4000802007f */
[----:B--2---:R-:W-:Y:S05]  /*35a70*/  @!P1 BRA `(.L_x_366) ;  /* 0xfffffffc00ec9947 */ /* 0x004fea000383ffff */
[----:B------:R-:W-:Y:S05]  /*35a80*/  BRA `(.L_x_595) ;  /* 0xffffff9000c07947 */ /* 0x000fea000383ffff */
.L_x_372:
[----:B-1234-:R-:W-:-:S04]  /*35a90*/  MOV R3, UR4 ;  /* 0x0000000400037c02 */ /* 0x01efc80008000f00 */
[----:B------:R1:W2:Y:S03]  /*35aa0*/  SYNCS.PHASECHK.TRANS64.TRYWAIT P1, [R3+URZ+0x344e8], R8 ;  /* 0x0344e808030075a7 */ /* 0x0002a6000802017f */
[----:B--2---:R-:W-:Y:S05]  /*35ab0*/  @!P1 NANOSLEEP.SYNCS 0x989680 ;  /* 0x009896800000995d */ /* 0x004fea0003900000 */
[----:B------:R-:W2:Y:S02]  /*35ac0*/  @!P1 SYNCS.PHASECHK.TRANS64 P1, [R3+URZ+0x344e8], R8 ;  /* 0x0344e808030095a7 */ /* 0x000ea4000802007f */
[----:B--2---:R-:W-:Y:S05]  /*35ad0*/  @!P1 BRA `(.L_x_372) ;  /* 0xfffffffc00ec9947 */ /* 0x004fea000383ffff */
[----:B------:R-:W-:Y:S05]  /*35ae0*/  BRA `(.L_x_596) ;  /* 0xffffff9000f87947 */ /* 0x000fea000383ffff */
.L_x_378:
[----:B-1234-:R-:W-:-:S04]  /*35af0*/  MOV R3, UR4 ;  /* 0x0000000400037c02 */ /* 0x01efc80008000f00 */
[----:B------:R1:W2:Y:S03]  /*35b00*/  SYNCS.PHASECHK.TRANS64.TRYWAIT P1, [R3+URZ+0x344d0], R2 ;  /* 0x0344d002030075a7 */ /* 0x0002a6000802017f */
[----:B--2---:R-:W-:Y:S05]  /*35b10*/  @!P1 NANOSLEEP.SYNCS 0x989680 ;  /* 0x009896800000995d */ /* 0x004fea0003900000 */
[----:B------:R-:W2:Y:S02]  /*35b20*/  @!P1 SYNCS.PHASECHK.TRANS64 P1, [R3+URZ+0x344d0], R2 ;  /* 0x0344d002030095a7 */ /* 0x000ea4000802007f */
[----:B--2---:R-:W-:Y:S05]  /*35b30*/  @!P1 BRA `(.L_x_378) ;  /* 0xfffffffc00ec9947 */ /* 0x004fea000383ffff */
[----:B------:R-:W-:Y:S05]  /*35b40*/  BRA `(.L_x_597) ;  /* 0xffffff9400347947 */ /* 0x000fea000383ffff */
.L_x_384:
[----:B-1234-:R-:W-:-:S04]  /*35b50*/  IMAD.U32 R3, RZ, RZ, UR4 ;  /* 0x00000004ff037e24 */ /* 0x01efc8000f8e00ff */
[----:B------:R1:W2:Y:S03]  /*35b60*/  SYNCS.PHASECHK.TRANS64.TRYWAIT P1, [R3+URZ+0x344d8], R2 ;  /* 0x0344d802030075a7 */ /* 0x0002a6000802017f */
[----:B--2---:R-:W-:Y:S05]  /*35b70*/  @!P1 NANOSLEEP.SYNCS 0x989680 ;  /* 0x009896800000995d */ /* 0x004fea0003900000 */
[----:B------:R-:W2:Y:S02]  /*35b80*/  @!P1 SYNCS.PHASECHK.TRANS64 P1, [R3+URZ+0x344d8], R2 ;  /* 0x0344d802030095a7 */ /* 0x000ea4000802007f */
[----:B--2---:R-:W-:Y:S05]  /*35b90*/  @!P1 BRA `(.L_x_384) ;  /* 0xfffffffc00ec9947 */ /* 0x004fea000383ffff */
[----:B------:R-:W-:Y:S05]  /*35ba0*/  BRA `(.L_x_598) ;  /* 0xffffff9400687947 */ /* 0x000fea000383ffff */
.L_x_390:
[----:B-1234-:R-:W-:-:S04]  /*35bb0*/  MOV R3, UR4 ;  /* 0x0000000400037c02 */ /* 0x01efc80008000f00 */
[----:B------:R1:W2:Y:S03]  /*35bc0*/  SYNCS.PHASECHK.TRANS64.TRYWAIT P1, [R3+URZ+0x344e0], R2 ;  /* 0x0344e002030075a7 */ /* 0x0002a6000802017f */
[----:B--2---:R-:W-:Y:S05]  /*35bd0*/  @!P1 NANOSLEEP.SYNCS 0x989680 ;  /* 0x009896800000995d */ /* 0x004fea0003900000 */
[----:B------:R-:W2:Y:S02]  /*35be0*/  @!P1 SYNCS.PHASECHK.TRANS64 P1, [R3+URZ+0x344e0], R2 ;  /* 0x0344e002030095a7 */ /* 0x000ea4000802007f */
[----:B--2---:R-:W-:Y:S05]  /*35bf0*/  @!P1 BRA `(.L_x_390) ;  /* 0xfffffffc00ec9947 */ /* 0x004fea000383ffff */
[----:B------:R-:W-:Y:S05]  /*35c00*/  BRA `(.L_x_599) ;  /* 0xffffff9400a07947 */ /* 0x000fea000383ffff */
.L_x_396:
[----:B-1234-:R-:W-:-:S04]  /*35c10*/  MOV R3, UR4 ;  /* 0x0000000400037c02 */ /* 0x01efc80008000f00 */
[----:B------:R1:W2:Y:S03]  /*35c20*/  SYNCS.PHASECHK.TRANS64.TRYWAIT P1, [R3+URZ+0x344e8], R2 ;  /* 0x0344e802030075a7 */ /* 0x0002a6000802017f */
[----:B--2---:R-:W-:Y:S05]  /*35c30*/  @!P1 NANOSLEEP.SYNCS 0x989680 ;  /* 0x009896800000995d */ /* 0x004fea0003900000 */
[----:B------:R-:W2:Y:S02]  /*35c40*/  @!P1 SYNCS.PHASECHK.TRANS64 P1, [R3+URZ+0x344e8], R2 ;  /* 0x0344e802030095a7 */ /* 0x000ea4000802007f */
[----:B--2---:R-:W-:Y:S05]  /*35c50*/  @!P1 BRA `(.L_x_396) ;  /* 0xfffffffc00ec9947 */ /* 0x004fea000383ffff */
[----:B------:R-:W-:Y:S05]  /*35c60*/  BRA `(.L_x_600) ;  /* 0xffffff9400d87947 */ /* 0x000fea000383ffff */
.L_x_402:
[----:B-1234-:R-:W-:-:S04]  /*35c70*/  MOV R3, UR4 ;  /* 0x0000000400037c02 */ /* 0x01efc80008000f00 */
[----:B------:R1:W2:Y:S03]  /*35c80*/  SYNCS.PHASECHK.TRANS64.TRYWAIT P1, [R3+URZ+0x344d0], R8 ;  /* 0x0344d008030075a7 */ /* 0x0002a6000802017f */
[----:B--2---:R-:W-:Y:S05]  /*35c90*/  @!P1 NANOSLEEP.SYNCS 0x989680 ;  /* 0x009896800000995d */ /* 0x004fea0003900000 */
[----:B------:R-:W2:Y:S02]  /*35ca0*/  @!P1 SYNCS.PHASECHK.TRANS64 P1, [R3+URZ+0x344d0], R8 ;  /* 0x0344d008030095a7 */ /* 0x000ea4000802007f */
[----:B--2---:R-:W-:Y:S05]  /*35cb0*/  @!P1 BRA `(.L_x_402) ;  /* 0xfffffffc00ec9947 */ /* 0x004fea000383ffff */
[----:B------:R-:W-:Y:S05]  /*35cc0*/  BRA `(.L_x_601) ;  /* 0xffffff9800147947 */ /* 0x000fea000383ffff */
.L_x_408:
[----:B-1234-:R-:W-:-:S04]  /*35cd0*/  IMAD.U32 R3, RZ, RZ, UR4 ;  /* 0x00000004ff037e24 */ /* 0x01efc8000f8e00ff */
[----:B------:R1:W2:Y:S03]  /*35ce0*/  SYNCS.PHASECHK.TRANS64.TRYWAIT P1, [R3+URZ+0x344d8], R8 ;  /* 0x0344d808030075a7 */ /* 0x0002a6000802017f */
[----:B--2---:R-:W-:Y:S05]  /*35cf0*/  @!P1 NANOSLEEP.SYNCS 0x989680 ;  /* 0x009896800000995d */ /* 0x004fea0003900000 */
[----:B------:R-:W2:Y:S02]  /*35d00*/  @!P1 SYNCS.PHASECHK.TRANS64 P1, [R3+URZ+0x344d8], R8 ;  /* 0x0344d808030095a7 */ /* 0x000ea4000802007f */
[----:B--2---:R-:W-:Y:S05]  /*35d10*/  @!P1 BRA `(.L_x_408) ;  /* 0xfffffffc00ec9947 */ /* 0x004fea000383ffff */
[----:B------:R-:W-:Y:S05]  /*35d20*/  BRA `(.L_x_602) ;  /* 0xffffff9800487947 */ /* 0x000fea000383ffff */
.L_x_414:
[----:B-1234-:R-:W-:-:S04]  /*35d30*/  MOV R3, UR4 ;  /* 0x0000000400037c02 */ /* 0x01efc80008000f00 */
[----:B------:R1:W2:Y:S03]  /*35d40*/  SYNCS.PHASECHK.TRANS64.TRYWAIT P1, [R3+URZ+0x344e0], R8 ;  /* 0x0344e008030075a7 */ /* 0x0002a6000802017f */
[----:B--2---:R-:W-:Y:S05]  /*35d50*/  @!P1 NANOSLEEP.SYNCS 0x989680 ;  /* 0x009896800000995d */ /* 0x004fea0003900000 */
[----:B------:R-:W2:Y:S02]  /*35d60*/  @!P1 SYNCS.PHASECHK.TRANS64 P1, [R3+URZ+0x344e0], R8 ;  /* 0x0344e008030095a7 */ /* 0x000ea4000802007f */
[----:B--2---:R-:W-:Y:S05]  /*35d70*/  @!P1 BRA `(.L_x_414) ;  /* 0xfffffffc00ec9947 */ /* 0x004fea000383ffff */
[----:B------:R-:W-:Y:S05]  /*35d80*/  BRA `(.L_x_603) ;  /* 0xffffff9800807947 */ /* 0x000fea000383ffff */
.L_x_420:
[----:B-1234-:R-:W-:-:S04]  /*35d90*/  MOV R3, UR4 ;  /* 0x0000000400037c02 */ /* 0x01efc80008000f00 */
[----:B------:R1:W2:Y:S03]  /*35da0*/  SYNCS.PHASECHK.TRANS64.TRYWAIT P1, [R3+URZ+0x344e8], R8 ;  /* 0x0344e808030075a7 */ /* 0x0002a6000802017f */
[----:B--2---:R-:W-:Y:S05]  /*35db0*/  @!P1 NANOSLEEP.SYNCS 0x989680 ;  /* 0x009896800000995d */ /* 0x004fea0003900000 */
[----:B------:R-:W2:Y:S02]  /*35dc0*/  @!P1 SYNCS.PHASECHK.TRANS64 P1, [R3+URZ+0x344e8], R8 ;  /* 0x0344e808030095a7 */ /* 0x000ea4000802007f */
[----:B--2---:R-:W-:Y:S05]  /*35dd0*/  @!P1 BRA `(.L_x_420) ;  /* 0xfffffffc00ec9947 */ /* 0x004fea000383ffff */
[----:B------:R-:W-:Y:S05]  /*35de0*/  BRA `(.L_x_604) ;  /* 0xffffff9800b87947 */ /* 0x000fea000383ffff */
.L_x_426:
[----:B-1234-:R-:W-:-:S04]  /*35df0*/  MOV R3, UR4 ;  /* 0x0000000400037c02 */ /* 0x01efc80008000f00 */
[----:B------:R1:W2:Y:S03]  /*35e00*/  SYNCS.PHASECHK.TRANS64.TRYWAIT P1, [R3+URZ+0x344d0], R2 ;  /* 0x0344d002030075a7 */ /* 0x0002a6000802017f */
[----:B--2---:R-:W-:Y:S05]  /*35e10*/  @!P1 NANOSLEEP.SYNCS 0x989680 ;  /* 0x009896800000995d */ /* 0x004fea0003900000 */
[----:B------:R-:W2:Y:S02]  /*35e20*/  @!P1 SYNCS.PHASECHK.TRANS64 P1, [R3+URZ+0x344d0], R2 ;  /* 0x0344d002030095a7 */ /* 0x000ea4000802007f */
[----:B--2---:R-:W-:Y:S05]  /*35e30*/  @!P1 BRA `(.L_x_426) ;  /* 0xfffffffc00ec9947 */ /* 0x004fea000383ffff */
[----:B------:R-:W-:Y:S05]  /*35e40*/  BRA `(.L_x_605) ;  /* 0xffffff9800f47947 */ /* 0x000fea000383ffff */
.L_x_432:
[----:B-1234-:R-:W-:-:S04]  /*35e50*/  IMAD.U32 R3, RZ, RZ, UR4 ;  /* 0x00000004ff037e24 */ /* 0x01efc8000f8e00ff */
[----:B------:R1:W2:Y:S03]  /*35e60*/  SYNCS.PHASECHK.TRANS64.TRYWAIT P1, [R3+URZ+0x344d8], R2 ;  /* 0x0344d802030075a7 */ /* 0x0002a6000802017f */
[----:B--2---:R-:W-:Y:S05]  /*35e70*/  @!P1 NANOSLEEP.SYNCS 0x989680 ;  /* 0x009896800000995d */ /* 0x004fea0003900000 */
[----:B------:R-:W2:Y:S02]  /*35e80*/  @!P1 SYNCS.PHASECHK.TRANS64 P1, [R3+URZ+0x344d8], R2 ;  /* 0x0344d802030095a7 */ /* 0x000ea4000802007f */
[----:B--2---:R-:W-:Y:S05]  /*35e90*/  @!P1 BRA `(.L_x_432) ;  /* 0xfffffffc00ec9947 */ /* 0x004fea000383ffff */
[----:B------:R-:W-:Y:S05]  /*35ea0*/  BRA `(.L_x_606) ;  /* 0xffffff9c00287947 */ /* 0x000fea000383ffff */
.L_x_438:
[----:B-1234-:R-:W-:-:S04]  /*35eb0*/  MOV R3, UR4 ;  /* 0x0000000400037c02 */ /* 0x01efc80008000f00 */
[----:B------:R1:W2:Y:S03]  /*35ec0*/  SYNCS.PHASECHK.TRANS64.TRYWAIT P1, [R3+URZ+0x344e0], R2 ;  /* 0x0344e002030075a7 */ /* 0x0002a6000802017f */
[----:B--2---:R-:W-:Y:S05]  /*35ed0*/  @!P1 NANOSLEEP.SYNCS 0x989680 ;  /* 0x009896800000995d */ /* 0x004fea0003900000 */
[----:B------:R-:W2:Y:S02]  /*35ee0*/  @!P1 SYNCS.PHASECHK.TRANS64 P1, [R3+URZ+0x344e0], R2 ;  /* 0x0344e002030095a7 */ /* 0x000ea4000802007f */
[----:B--2---:R-:W-:Y:S05]  /*35ef0*/  @!P1 BRA `(.L_x_438) ;  /* 0xfffffffc00ec9947 */ /* 0x004fea000383ffff */
[----:B------:R-:W-:Y:S05]  /*35f00*/  BRA `(.L_x_607) ;  /* 0xffffff9c00607947 */ /* 0x000fea000383ffff */
.L_x_444:
[----:B-1234-:R-:W-:-:S04]  /*35f10*/  MOV R3, UR4 ;  /* 0x0000000400037c02 */ /* 0x01efc80008000f00 */
[----:B------:R1:W2:Y:S03]  /*35f20*/  SYNCS.PHASECHK.TRANS64.TRYWAIT P1, [R3+URZ+0x344e8], R2 ;  /* 0x0344e802030075a7 */ /* 0x0002a6000802017f */
[----:B--2---:R-:W-:Y:S05]  /*35f30*/  @!P1 NANOSLEEP.SYNCS 0x989680 ;  /* 0x009896800000995d */ /* 0x004fea0003900000 */
[----:B------:R-:W2:Y:S02]  /*35f40*/  @!P1 SYNCS.PHASECHK.TRANS64 P1, [R3+URZ+0x344e8], R2 ;  /* 0x0344e802030095a7 */ /* 0x000ea4000802007f */
[----:B--2---:R-:W-:Y:S05]  /*35f50*/  @!P1 BRA `(.L_x_444) ;  /* 0xfffffffc00ec9947 */ /* 0x004fea000383ffff */
[----:B------:R-:W-:Y:S05]  /*35f60*/  BRA `(.L_x_608) ;  /* 0xffffff9c009c7947 */ /* 0x000fea000383ffff */
.L_x_459:
[----:B-1----:R-:W-:-:S04]  /*35f70*/  MOV R3, UR4 ;  /* 0x0000000400037c02 */ /* 0x002fc80008000f00 */
[----:B------:R1:W2:Y:S03]  /*35f80*/  SYNCS.PHASECHK.TRANS64.TRYWAIT P0, [R3+URZ+0x344d0], R8 ;  /* 0x0344d008030075a7 */ /* 0x0002a6000800017f */
[----:B--2---:R-:W-:Y:S05]  /*35f90*/  @!P0 NANOSLEEP.SYNCS 0x989680 ;  /* 0x009896800000895d */ /* 0x004fea0003900000 */
[----:B------:R-:W2:Y:S02]  /*35fa0*/  @!P0 SYNCS.PHASECHK.TRANS64 P0, [R3+URZ+0x344d0], R8 ;  /* 0x0344d008030085a7 */ /* 0x000ea4000800007f */
[----:B--2---:R-:W-:Y:S05]  /*35fb0*/  @!P0 BRA `(.L_x_459) ;  /* 0xfffffffc00ec8947 */ /* 0x004fea000383ffff */
[----:B------:R-:W-:Y:S05]  /*35fc0*/  BRA `(.L_x_609) ;  /* 0xffffffa4002c7947 */ /* 0x000fea000383ffff */
.L_x_461:
[----:B-1----:R-:W-:-:S04]  /*35fd0*/  IMAD.U32 R3, RZ, RZ, UR4 ;  /* 0x00000004ff037e24 */ /* 0x002fc8000f8e00ff */
[----:B------:R1:W2:Y:S03]  /*35fe0*/  SYNCS.PHASECHK.TRANS64.TRYWAIT P0, [R3+URZ+0x344d8], R8 ;  /* 0x0344d808030075a7 */ /* 0x0002a6000800017f */
[----:B--2---:R-:W-:Y:S05]  /*35ff0*/  @!P0 NANOSLEEP.SYNCS 0x989680 ;  /* 0x009896800000895d */ /* 0x004fea0003900000 */
[----:B------:R-:W2:Y:S02]  /*36000*/  @!P0 SYNCS.PHASECHK.TRANS64 P0, [R3+URZ+0x344d8], R8 ;  /* 0x0344d808030085a7 */ /* 0x000ea4000800007f */
[----:B--2---:R-:W-:Y:S05]  /*36010*/  @!P0 BRA `(.L_x_461) ;  /* 0xfffffffc00ec8947 */ /* 0x004fea000383ffff */
[----:B------:R-:W-:Y:S05]  /*36020*/  BRA `(.L_x_610) ;  /* 0xffffffa400247947 */ /* 0x000fea000383ffff */
.L_x_463:
[----:B-1----:R-:W-:-:S04]  /*36030*/  MOV R3, UR4 ;  /* 0x0000000400037c02 */ /* 0x002fc80008000f00 */
[----:B------:R1:W2:Y:S03]  /*36040*/  SYNCS.PHASECHK.TRANS64.TRYWAIT P0, [R3+URZ+0x344e0], R8 ;  /* 0x0344e008030075a7 */ /* 0x0002a6000800017f */
[----:B--2---:R-:W-:Y:S05]  /*36050*/  @!P0 NANOSLEEP.SYNCS 0x989680 ;  /* 0x009896800000895d */ /* 0x004fea0003900000 */
[----:B------:R-:W2:Y:S02]  /*36060*/  @!P0 SYNCS.PHASECHK.TRANS64 P0, [R3+URZ+0x344e0], R8 ;  /* 0x0344e008030085a7 */ /* 0x000ea4000800007f */
[----:B--2---:R-:W-:Y:S05]  /*36070*/  @!P0 BRA `(.L_x_463) ;  /* 0xfffffffc00ec8947 */ /* 0x004fea000383ffff */
[----:B------:R-:W-:Y:S05]  /*36080*/  BRA `(.L_x_611) ;  /* 0xffffffa4001c7947 */ /* 0x000fea000383ffff */
.L_x_475:
[----:B------:R-:W-:Y:S01]  /*36090*/  BSSY B1, `(.L_x_612) ;  /* 0x0000006000017945 */ /* 0x000fe20003800000 */
[----:B------:R-:W-:-:S07]  /*360a0*/  MOV R15, 0xffffffff ;  /* 0xffffffff000f7802 */ /* 0x000fce0000000f00 */
[----:B------:R-:W-:Y:S05]  /*360b0*/  WARPSYNC.COLLECTIVE R15, `(.L_x_613) ;  /* 0x000000000f0c7348 */ /* 0x000fea0003c00000 */
[----:B------:R-:W-:Y:S02]  /*360c0*/  ELECT P6, UR62, PT ;  /* 0x00000000003e782f */ /* 0x000fe400038c0000 */
[----:B------:R-:W-:Y:S01]  /*360d0*/  MOV R14, UR62 ;  /* 0x0000003e000e7c02 */ /* 0x000fe20008000f00 */
[----:B------:R-:W-:Y:S10]  /*360e0*/  ENDCOLLECTIVE ;  /* 0x000000000000791b */ /* 0x000ff40003800000 */
.L_x_613:
[----:B------:R-:W-:Y:S05]  /*360f0*/  BSYNC B1 ;  /* 0x0000000000017941 */ /* 0x000fea0003800000 */
.L_x_612:
[----:B------:R-:W-:Y:S05]  /*36100*/  BRA `(.L_x_614) ;  /* 0xffffffb000107947 */ /* 0x000fea000383ffff */
.L_x_478:
[----:B-1----:R1:W3:Y:S02]  /*36110*/  SYNCS.PHASECHK.TRANS64.TRYWAIT P0, [R8+URZ+0x34498], R5 ;  /* 0x03449805080075a7 */ /* 0x0022e4000800017f */
[----:B---3--:R-:W-:Y:S05]  /*36120*/  @!P0 NANOSLEEP.SYNCS 0x989680 ;  /* 0x009896800000895d */ /* 0x008fea0003900000 */
[----:B------:R-:W3:Y:S02]  /*36130*/  @!P0 SYNCS.PHASECHK.TRANS64 P0, [R8+URZ+0x34498], R5 ;  /* 0x03449805080085a7 */ /* 0x000ee4000800007f */
[----:B---3--:R-:W-:Y:S05]  /*36140*/  @!P0 BRA `(.L_x_478) ;  /* 0xfffffffc00f08947 */ /* 0x008fea000383ffff */
[----:B------:R-:W-:Y:S05]  /*36150*/  BRA `(.L_x_615) ;  /* 0xffffffb0003c7947 */ /* 0x000fea000383ffff */
.L_x_483:
[----:B-1----:R1:W2:Y:S02]  /*36160*/  SYNCS.PHASECHK.TRANS64.TRYWAIT P0, [R3+URZ+0x34400], R2 ;  /* 0x03440002030075a7 */ /* 0x0022a4000800017f */
[----:B--2---:R-:W-:Y:S05]  /*36170*/  @!P0 NANOSLEEP.SYNCS 0x989680 ;  /* 0x009896800000895d */ /* 0x004fea0003900000 */
[----:B------:R-:W2:Y:S02]  /*36180*/  @!P0 SYNCS.PHASECHK.TRANS64 P0, [R3+URZ+0x34400], R2 ;  /* 0x03440002030085a7 */ /* 0x000ea4000800007f */
[----:B--2---:R-:W-:Y:S05]  /*36190*/  @!P0 BRA `(.L_x_483) ;  /* 0xfffffffc00f08947 */ /* 0x004fea000383ffff */
[----:B------:R-:W-:Y:S05]  /*361a0*/  BRA `(.L_x_616) ;  /* 0xffffffb400087947 */ /* 0x000fea000383ffff */
.L_x_486:
[----:B------:R-:W-:Y:S01]  /*361b0*/  BSSY B1, `(.L_x_617) ;  /* 0x0000006000017945 */ /* 0x000fe20003800000 */
[----:B------:R-:W-:-:S07]  /*361c0*/  MOV R15, 0xffffffff ;  /* 0xffffffff000f7802 */ /* 0x000fce0000000f00 */
[----:B-1---5:R-:W-:Y:S05]  /*361d0*/  WARPSYNC.COLLECTIVE R15, `(.L_x_618) ;  /* 0x000000000f0c7348 */ /* 0x022fea0003c00000 */
[----:B------:R-:W-:Y:S02]  /*361e0*/  ELECT P6, UR62, PT ;  /* 0x00000000003e782f */ /* 0x000fe400038c0000 */
[----:B------:R-:W-:Y:S01]  /*361f0*/  MOV R14, UR62 ;  /* 0x0000003e000e7c02 */ /* 0x000fe20008000f00 */
[----:B-1---5:R-:W-:Y:S10]  /*36200*/  ENDCOLLECTIVE ;  /* 0x000000000000791b */ /* 0x022ff40003800000 */
.L_x_618:
[----:B------:R-:W-:Y:S05]  /*36210*/  BSYNC B1 ;  /* 0x0000000000017941 */ /* 0x000fea0003800000 */
.L_x_617:
[----:B------:R-:W-:Y:S05]  /*36220*/  BRA `(.L_x_619) ;  /* 0xffffffb400507947 */ /* 0x000fea000383ffff */
.L_x_489:
[----:B------:R-:W-:Y:S01]  /*36230*/  BSSY B1, `(.L_x_620) ;  /* 0x0000005000017945 */ /* 0x000fe20003800000 */
[----:B--2---:R-:W-:-:S07]  /*36240*/  IMAD.MOV.U32 R15, RZ, RZ, -0x1 ;  /* 0xffffffffff0f7424 */ /* 0x004fce00078e00ff */
[----:B-1---5:R-:W-:Y:S05]  /*36250*/  WARPSYNC.COLLECTIVE R15, `(.L_x_621) ;  /* 0x000000000f087348 */ /* 0x022fea0003c00000 */
[----:B------:R-:W-:Y:S01]  /*36260*/  NOP ;  /* 0x0000000000007918 */ /* 0x000fe20000000000 */
[----:B-1---5:R-:W-:Y:S01]  /*36270*/  ENDCOLLECTIVE ;  /* 0x000000000000791b */ /* 0x022fe20003800000 */
.L_x_621:
[----:B------:R-:W-:Y:S05]  /*36280*/  BSYNC B1 ;  /* 0x0000000000017941 */ /* 0x000fea0003800000 */
.L_x_620:
[----:B------:R-:W-:-:S07]  /*36290*/  MOV R15, 0xffffffff ;  /* 0xffffffff000f7802 */ /* 0x000fce0000000f00 */
[----:B------:R-:W-:Y:S05]  /*362a0*/  WARPSYNC.COLLECTIVE R15, `(.L_x_622) ;  /* 0x000000000f0c7348 */ /* 0x000fea0003c00000 */
[----:B------:R-:W-:Y:S02]  /*362b0*/  ELECT P6, UR62, PT ;  /* 0x00000000003e782f */ /* 0x000fe400038c0000 */
[----:B------:R-:W-:Y:S01]  /*362c0*/  MOV R14, UR62 ;  /* 0x0000003e000e7c02 */ /* 0x000fe20008000f00 */
[----:B------:R-:W-:Y:S10]  /*362d0*/  ENDCOLLECTIVE ;  /* 0x000000000000791b */ /* 0x000ff40003800000 */
.L_x_622:
[----:B------:R-:W-:Y:S05]  /*362e0*/  BRA `(.L_x_623) ;  /* 0xffffffb800587947 */ /* 0x000fea000383ffff */
.L_x_492:
[----:B------:R-:W-:Y:S01]  /*362f0*/  BSSY B0, `(.L_x_624) ;  /* 0x0000006000007945 */ /* 0x000fe20003800000 */
[----:B------:R-:W-:-:S07]  /*36300*/  MOV R15, 0xffffffff ;  /* 0xffffffff000f7802 */ /* 0x000fce0000000f00 */
[----:B-1---5:R-:W-:Y:S05]  /*36310*/  WARPSYNC.COLLECTIVE R15, `(.L_x_625) ;  /* 0x000000000f0c7348 */ /* 0x022fea0003c00000 */
[----:B-----5:R-:W-:Y:S02]  /*36320*/  ELECT P6, UR62, PT ;  /* 0x00000000003e782f */ /* 0x020fe400038c0000 */
[----:B------:R-:W-:Y:S01]  /*36330*/  MOV R14, UR62 ;  /* 0x0000003e000e7c02 */ /* 0x000fe20008000f00 */
[----:B-1----:R-:W-:Y:S10]  /*36340*/  ENDCOLLECTIVE ;  /* 0x000000000000791b */ /* 0x002ff40003800000 */
.L_x_625:
[----:B------:R-:W-:Y:S05]  /*36350*/  BSYNC B0 ;  /* 0x0000000000007941 */ /* 0x000fea0003800000 */
.L_x_624:
[----:B------:R-:W-:Y:S05]  /*36360*/  BRA `(.L_x_626) ;  /* 0xffffffb800b07947 */ /* 0x000fea000383ffff */
.L_x_496:
[----:B-1----:R1:W2:Y:S02]  /*36370*/  SYNCS.PHASECHK.TRANS64.TRYWAIT P0, [R7+URZ], R2 ;  /* 0x00000002070075a7 */ /* 0x0022a4000800017f */
[----:B--2---:R-:W-:Y:S05]  /*36380*/  @!P0 NANOSLEEP.SYNCS 0x989680 ;  /* 0x009896800000895d */ /* 0x004fea0003900000 */
[----:B------:R-:W2:Y:S02]  /*36390*/  @!P0 SYNCS.PHASECHK.TRANS64 P0, [R7+URZ], R2 ;  /* 0x00000002070085a7 */ /* 0x000ea4000800007f */
[----:B--2---:R-:W-:Y:S05]  /*363a0*/  @!P0 BRA `(.L_x_496) ;  /* 0xfffffffc00f08947 */ /* 0x004fea000383ffff */
[----:B------:R-:W-:Y:S05]  /*363b0*/  BRA `(.L_x_627) ;  /* 0xffffffb800ec7947 */ /* 0x000fea000383ffff */
.L_x_497:
[----:B-1----:R1:W2:Y:S02]  /*363c0*/  SYNCS.PHASECHK.TRANS64.TRYWAIT P0, [R9+URZ], R4 ;  /* 0x00000004090075a7 */ /* 0x0022a4000800017f */
[----:B--2---:R-:W-:Y:S05]  /*363d0*/  @!P0 NANOSLEEP.SYNCS 0x989680 ;  /* 0x009896800000895d */ /* 0x004fea0003900000 */
[----:B------:R-:W2:Y:S02]  /*363e0*/  @!P0 SYNCS.PHASECHK.TRANS64 P0, [R9+URZ], R4 ;  /* 0x00000004090085a7 */ /* 0x000ea4000800007f */
[----:B--2---:R-:W-:Y:S05]  /*363f0*/  @!P0 BRA `(.L_x_497) ;  /* 0xfffffffc00f08947 */ /* 0x004fea000383ffff */
[----:B------:R-:W-:Y:S05]  /*36400*/  BRA `(.L_x_628) ;  /* 0xffffffb800f47947 */ /* 0x000fea000383ffff */
.L_x_515:
[----:B-1----:R1:W3:Y:S02]  /*36410*/  SYNCS.PHASECHK.TRANS64.TRYWAIT P2, [R12+URZ+0x34440], R3 ;  /* 0x034440030c0075a7 */ /* 0x0022e4000804017f */
[----:B---3--:R-:W-:Y:S05]  /*36420*/  @!P2 NANOSLEEP.SYNCS 0x989680 ;  /* 0x009896800000a95d */ /* 0x008fea0003900000 */
[----:B------:R-:W3:Y:S02]  /*36430*/  @!P2 SYNCS.PHASECHK.TRANS64 P2, [R12+URZ+0x34440], R3 ;  /* 0x034440030c00a5a7 */ /* 0x000ee4000804007f */
[----:B---3--:R-:W-:Y:S05]  /*36440*/  @!P2 BRA `(.L_x_515) ;  /* 0xfffffffc00f0a947 */ /* 0x008fea000383ffff */
[----:B------:R-:W-:Y:S05]  /*36450*/  BRA `(.L_x_629) ;  /* 0xffffffd800107947 */ /* 0x000fea000383ffff */
.L_x_521:
[----:B-1----:R1:W2:Y:S02]  /*36460*/  SYNCS.PHASECHK.TRANS64.TRYWAIT P0, [R3+URZ+0x34440], R0 ;  /* 0x03444000030075a7 */ /* 0x0022a4000800017f */
[----:B--2---:R-:W-:Y:S05]  /*36470*/  @!P0 NANOSLEEP.SYNCS 0x989680 ;  /* 0x009896800000895d */ /* 0x004fea0003900000 */
[----:B------:R-:W2:Y:S02]  /*36480*/  @!P0 SYNCS.PHASECHK.TRANS64 P0, [R3+URZ+0x34440], R0 ;  /* 0x03444000030085a7 */ /* 0x000ea4000800007f */
[----:B--2---:R-:W-:Y:S05]  /*36490*/  @!P0 BRA `(.L_x_521) ;  /* 0xfffffffc00f08947 */ /* 0x004fea000383ffff */
[----:B------:R-:W-:Y:S05]  /*364a0*/  BRA `(.L_x_630) ;  /* 0xffffffd800787947 */ /* 0x000fea000383ffff */
.L_x_523:
[----:B-1----:R1:W2:Y:S02]  /*364b0*/  SYNCS.PHASECHK.TRANS64.TRYWAIT P0, [R3+URZ+0x34440], R0 ;  /* 0x03444000030075a7 */ /* 0x0022a4000800017f */
[----:B--2---:R-:W-:Y:S05]  /*364c0*/  @!P0 NANOSLEEP.SYNCS 0x989680 ;  /* 0x009896800000895d */ /* 0x004fea0003900000 */
[----:B------:R-:W2:Y:S02]  /*364d0*/  @!P0 SYNCS.PHASECHK.TRANS64 P0, [R3+URZ+0x34440], R0 ;  /* 0x03444000030085a7 */ /* 0x000ea4000800007f */
[----:B--2---:R-:W-:Y:S05]  /*364e0*/  @!P0 BRA `(.L_x_523) ;  /* 0xfffffffc00f08947 */ /* 0x004fea000383ffff */
[----:B------:R-:W-:Y:S05]  /*364f0*/  BRA `(.L_x_631) ;  /* 0xffffffd800907947 */ /* 0x000fea000383ffff */
.L_x_525:
[----:B-1----:R1:W2:Y:S02]  /*36500*/  SYNCS.PHASECHK.TRANS64.TRYWAIT P0, [R3+URZ+0x34440], R0 ;  /* 0x03444000030075a7 */ /* 0x0022a4000800017f */
[----:B--2---:R-:W-:Y:S05]  /*36510*/  @!P0 NANOSLEEP.SYNCS 0x989680 ;  /* 0x009896800000895d */ /* 0x004fea0003900000 */
[----:B------:R-:W2:Y:S02]  /*36520*/  @!P0 SYNCS.PHASECHK.TRANS64 P0, [R3+URZ+0x34440], R0 ;  /* 0x03444000030085a7 */ /* 0x000ea4000800007f */
[----:B--2---:R-:W-:Y:S05]  /*36530*/  @!P0 BRA `(.L_x_525) ;  /* 0xfffffffc00f08947 */ /* 0x004fea000383ffff */
[----:B------:R-:W-:Y:S05]  /*36540*/  BRA `(.L_x_632) ;  /* 0xffffffd800a87947 */ /* 0x000fea000383ffff */
.L_x_527:
[----:B-1----:R1:W2:Y:S02]  /*36550*/  SYNCS.PHASECHK.TRANS64.TRYWAIT P0, [R3+URZ+0x34440], R0 ;  /* 0x03444000030075a7 */ /* 0x0022a4000800017f */
[----:B--2---:R-:W-:Y:S05]  /*36560*/  @!P0 NANOSLEEP.SYNCS 0x989680 ;  /* 0x009896800000895d */ /* 0x004fea0003900000 */
[----:B------:R-:W2:Y:S02]  /*36570*/  @!P0 SYNCS.PHASECHK.TRANS64 P0, [R3+URZ+0x34440], R0 ;  /* 0x03444000030085a7 */ /* 0x000ea4000800007f */
[----:B--2---:R-:W-:Y:S05]  /*36580*/  @!P0 BRA `(.L_x_527) ;  /* 0xfffffffc00f08947 */ /* 0x004fea000383ffff */
[----:B------:R-:W-:Y:S05]  /*36590*/  BRA `(.L_x_633) ;  /* 0xffffffd800c07947 */ /* 0x000fea000383ffff */
.L_x_529:
[----:B-1----:R1:W2:Y:S02]  /*365a0*/  SYNCS.PHASECHK.TRANS64.TRYWAIT P0, [R3+URZ+0x34440], R0 ;  /* 0x03444000030075a7 */ /* 0x0022a4000800017f */
[----:B--2---:R-:W-:Y:S05]  /*365b0*/  @!P0 NANOSLEEP.SYNCS 0x989680 ;  /* 0x009896800000895d */ /* 0x004fea0003900000 */
[----:B------:R-:W2:Y:S02]  /*365c0*/  @!P0 SYNCS.PHASECHK.TRANS64 P0, [R3+URZ+0x34440], R0 ;  /* 0x03444000030085a7 */ /* 0x000ea4000800007f */
[----:B--2---:R-:W-:Y:S05]  /*365d0*/  @!P0 BRA `(.L_x_529) ;  /* 0xfffffffc00f08947 */ /* 0x004fea000383ffff */
[----:B------:R-:W-:Y:S05]  /*365e0*/  BRA `(.L_x_634) ;  /* 0xffffffd800d87947 */ /* 0x000fea000383ffff */
.L_x_531:
[----:B-1----:R1:W2:Y:S02]  /*365f0*/  SYNCS.PHASECHK.TRANS64.TRYWAIT P0, [R3+URZ+0x34440], R0 ;  /* 0x03444000030075a7 */ /* 0x0022a4000800017f */
[----:B--2---:R-:W-:Y:S05]  /*36600*/  @!P0 NANOSLEEP.SYNCS 0x989680 ;  /* 0x009896800000895d */ /* 0x004fea0003900000 */
[----:B------:R-:W2:Y:S02]  /*36610*/  @!P0 SYNCS.PHASECHK.TRANS64 P0, [R3+URZ+0x34440], R0 ;  /* 0x03444000030085a7 */ /* 0x000ea4000800007f */
[----:B--2---:R-:W-:Y:S05]  /*36620*/  @!P0 BRA `(.L_x_531) ;  /* 0xfffffffc00f08947 */ /* 0x004fea000383ffff */
[----:B------:R-:W-:Y:S05]  /*36630*/  BRA `(.L_x_635) ;  /* 0xffffffd800f07947 */ /* 0x000fea000383ffff */
.L_x_533:
[----:B-1----:R1:W2:Y:S02]  /*36640*/  SYNCS.PHASECHK.TRANS64.TRYWAIT P0, [R3+URZ+0x34440], R0 ;  /* 0x03444000030075a7 */ /* 0x0022a4000800017f */
[----:B--2---:R-:W-:Y:S05]  /*36650*/  @!P0 NANOSLEEP.SYNCS 0x989680 ;  /* 0x009896800000895d */ /* 0x004fea0003900000 */
[----:B------:R-:W2:Y:S02]  /*36660*/  @!P0 SYNCS.PHASECHK.TRANS64 P0, [R3+URZ+0x34440], R0 ;  /* 0x03444000030085a7 */ /* 0x000ea4000800007f */
[----:B--2---:R-:W-:Y:S05]  /*36670*/  @!P0 BRA `(.L_x_533) ;  /* 0xfffffffc00f08947 */ /* 0x004fea000383ffff */
[----:B------:R-:W-:Y:S05]  /*36680*/  BRA `(.L_x_636) ;  /* 0xffffffdc00087947 */ /* 0x000fea000383ffff */
        .weak           $__internal_0_$__cuda_sm20_div_u64
        .type           $__internal_0_$__cuda_sm20_div_u64,@function
        .size           $__internal_0_$__cuda_sm20_div_u64,(.L_x_512 - $__internal_0_$__cuda_sm20_div_u64)
$__internal_0_$__cuda_sm20_div_u64:
[----:B------:R-:W-:-:S04]  /*36690*/  MOV R24, R26 ;  /* 0x0000001a00187202 */ /* 0x000fc80000000f00 */
[----:B------:R-:W1:Y:S08]  /*366a0*/  I2F.U64.RP R11, R24 ;  /* 0x00000018000b7312 */ /* 0x000e700000309000 */
[----:B-1----:R-:W1:Y:S02]  /*366b0*/  MUFU.RCP R11, R11 ;  /* 0x0000000b000b7308 */ /* 0x002e640000001000 */
[----:B-1----:R-:W-:-:S06]  /*366c0*/  VIADD R16, R11, 0x1ffffffe ;  /* 0x1ffffffe0b107836 */ /* 0x002fcc0000000000 */
[----:B------:R-:W1:Y:S02]  /*366d0*/  F2I.U64.TRUNC R16, R16 ;  /* 0x0000001000107311 */ /* 0x000e64000020d800 */
[----:B-1----:R-:W-:-:S04]  /*366e0*/  IMAD.WIDE.U32 R18, R16, R26, RZ ;  /* 0x0000001a10127225 */ /* 0x002fc800078e00ff */
[C---:B------:R-:W-:Y:S01]  /*366f0*/  IMAD R13, R16.reuse, R25, R19 ;  /* 0x00000019100d7224 */ /* 0x040fe200078e0213 */
[----:B------:R-:W-:Y:S02]  /*36700*/  IADD3 R27, P1, RZ, -R18, RZ ;  /* 0x80000012ff1b7210 */ /* 0x000fe40007f3e0ff */
[----:B------:R-:W-:Y:S01]  /*36710*/  MOV R19, R16 ;  /* 0x0000001000137202 */ /* 0x000fe20000000f00 */
[----:B------:R-:W-:Y:S02]  /*36720*/  IMAD R13, R17, R26, R13 ;  /* 0x0000001a110d7224 */ /* 0x000fe400078e020d */
[----:B------:R-:W-:-:S03]  /*36730*/  IMAD.HI.U32 R18, R16, R27, RZ ;  /* 0x0000001b10127227 */ /* 0x000fc600078e00ff */
[----:B------:R-:W-:-:S05]  /*36740*/  IADD3.X R13, RZ, ~R13, RZ, P1, !PT ;  /* 0x8000000dff0d7210 */ /* 0x000fca0000ffe4ff */
[----:B------:R-:W-:-:S04]  /*36750*/  IMAD.WIDE.U32 R18, P1, R16, R13, R18 ;  /* 0x0000000d10127225 */ /* 0x000fc80007820012 */
[C---:B------:R-:W-:Y:S02]  /*36760*/  IMAD R29, R17.reuse, R13, RZ ;  /* 0x0000000d111d7224 */ /* 0x040fe400078e02ff */
[----:B------:R-:W-:-:S04]  /*36770*/  IMAD.HI.U32 R18, P2, R17, R27, R18 ;  /* 0x0000001b11127227 */ /* 0x000fc80007840012 */
[----:B------:R-:W-:Y:S01]  /*36780*/  IMAD.HI.U32 R11, R17, R13, RZ ;  /* 0x0000000d110b7227 */ /* 0x000fe200078e00ff */
[----:B------:R-:W-:-:S04]  /*36790*/  IADD3 R19, P3, R29, R18, RZ ;  /* 0x000000121d137210 */ /* 0x000fc80007f7e0ff */
[----:B------:R-:W-:Y:S01]  /*367a0*/  IADD3.X R11, R11, R17, RZ, P1, !PT ;  /* 0x000000110b0b7210 */ /* 0x000fe20000ffe4ff */
[----:B------:R-:W-:-:S03]  /*367b0*/  IMAD.WIDE.U32 R16, R19, R26, RZ ;  /* 0x0000001a13107225 */ /* 0x000fc600078e00ff */
[----:B------:R-:W-:Y:S01]  /*367c0*/  IADD3.X R11, RZ, RZ, R11, P3, P2 ;  /* 0x000000ffff0b7210 */ /* 0x000fe20001fe440b */
[----:B------:R-:W-:Y:S01]  /*367d0*/  IMAD R18, R19, R25, R17 ;  /* 0x0000001913127224 */ /* 0x000fe200078e0211 */
[----:B------:R-:W-:-:S03]  /*367e0*/  IADD3 R17, P1, RZ, -R16, RZ ;  /* 0x80000010ff117210 */ /* 0x000fc60007f3e0ff */
[----:B------:R-:W-:Y:S02]  /*367f0*/  IMAD R13, R11, R26, R18 ;  /* 0x0000001a0b0d7224 */ /* 0x000fe400078e0212 */
[----:B------:R-:W-:-:S04]  /*36800*/  IMAD.HI.U32 R18, R19, R17, RZ ;  /* 0x0000001113127227 */ /* 0x000fc800078e00ff */
[----:B------:R-:W-:-:S04]  /*36810*/  IMAD.X R16, RZ, RZ, ~R13, P1 ;  /* 0x000000ffff107224 */ /* 0x000fc800008e0e0d */
[----:B------:R-:W-:-:S04]  /*36820*/  IMAD.WIDE.U32 R18, P1, R19, R16, R18 ;  /* 0x0000001013127225 */ /* 0x000fc80007820012 */
[C---:B------:R-:W-:Y:S02]  /*36830*/  IMAD R24, R11.reuse, R16, RZ ;  /* 0x000000100b187224 */ /* 0x040fe400078e02ff */
[----:B------:R-:W-:Y:S01]  /*36840*/  IMAD.HI.U32 R13, P2, R11, R17, R18 ;  /* 0x000000110b0d7227 */ /* 0x000fe20007840012 */
[----:B------:R-:W-:-:S03]  /*36850*/  MOV R17, RZ ;  /* 0x000000ff00117202 */ /* 0x000fc60000000f00 */
[----:B------:R-:W-:Y:S01]  /*36860*/  IMAD.HI.U32 R16, R11, R16, RZ ;  /* 0x000000100b107227 */ /* 0x000fe200078e00ff */
[----:B------:R-:W-:-:S04]  /*36870*/  IADD3 R13, P3, R24, R13, RZ ;  /* 0x0000000d180d7210 */ /* 0x000fc80007f7e0ff */
[----:B------:R-:W-:Y:S01]  /*36880*/  IADD3.X R11, R16, R11, RZ, P1, !PT ;  /* 0x0000000b100b7210 */ /* 0x000fe20000ffe4ff */
[----:B------:R-:W-:-:S03]  /*36890*/  IMAD.HI.U32 R16, R13, UR13, RZ ;  /* 0x0000000d0d107c27 */ /* 0x000fc6000f8e00ff */
[----:B------:R-:W-:Y:S01]  /*368a0*/  IADD3.X R11, RZ, RZ, R11, P3, P2 ;  /* 0x000000ffff0b7210 */ /* 0x000fe20001fe440b */
[----:B------:R-:W-:-:S04]  /*368b0*/  IMAD.WIDE.U32 R16, R13, UR21, R16 ;  /* 0x000000150d107c25 */ /* 0x000fc8000f8e0010 */
[C---:B------:R-:W-:Y:S02]  /*368c0*/  IMAD R18, R11.reuse, UR21, RZ ;  /* 0x000000150b127c24 */ /* 0x040fe4000f8e02ff */
[----:B------:R-:W-:-:S04]  /*368d0*/  IMAD.HI.U32 R13, P1, R11, UR13, R16 ;  /* 0x0000000d0b0d7c27 */ /* 0x000fc8000f820010 */
[----:B------:R-:W-:Y:S01]  /*368e0*/  IMAD.HI.U32 R11, R11, UR21, RZ ;  /* 0x000000150b0b7c27 */ /* 0x000fe2000f8e00ff */
[----:B------:R-:W-:-:S04]  /*368f0*/  IADD3 R13, P2, R18, R13, RZ ;  /* 0x0000000d120d7210 */ /* 0x000fc80007f5e0ff */
[----:B------:R-:W-:Y:S01]  /*36900*/  IADD3.X R11, R11, RZ, RZ, P1, !PT ;  /* 0x000000ff0b0b7210 */ /* 0x000fe20000ffe4ff */
[----:B------:R-:W-:-:S04]  /*36910*/  IMAD.WIDE.U32 R16, R13, R26, RZ ;  /* 0x0000001a0d107225 */ /* 0x000fc800078e00ff */
[----:B------:R-:W-:Y:S01]  /*36920*/  IMAD.X R11, RZ, RZ, R11, P2 ;  /* 0x000000ffff0b7224 */ /* 0x000fe200010e060b */
[----:B------:R-:W-:Y:S01]  /*36930*/  IADD3 R24, P2, -R16, UR13, RZ ;  /* 0x0000000d10187c10 */ /* 0x000fe2000ff5e1ff */
[C---:B------:R-:W-:Y:S01]  /*36940*/  IMAD R18, R13.reuse, R25, R17 ;  /* 0x000000190d127224 */ /* 0x040fe200078e0211 */
[----:B------:R-:W-:Y:S02]  /*36950*/  IADD3 R16, R13, 0x1, RZ ;  /* 0x000000010d107810 */ /* 0x000fe40007ffe0ff */
[-C--:B------:R-:W-:Y:S01]  /*36960*/  ISETP.GE.U32.AND P1, PT, R24, R26.reuse, PT ;  /* 0x0000001a1800720c */ /* 0x080fe20003f26070 */
[----:B------:R-:W-:-:S05]  /*36970*/  IMAD R11, R11, R26, R18 ;  /* 0x0000001a0b0b7224 */ /* 0x000fca00078e0212 */
[----:B------:R-:W-:Y:S02]  /*36980*/  IADD3.X R18, ~R11, UR21, RZ, P2, !PT ;  /* 0x000000150b127c10 */ /* 0x000fe400097fe5ff */
[----:B------:R-:W-:Y:S02]  /*36990*/  IADD3 R11, P2, -R26, R24, RZ ;  /* 0x000000181a0b7210 */ /* 0x000fe40007f5e1ff */
[----:B------:R-:W-:Y:S02]  /*369a0*/  ISETP.GE.U32.AND.EX P1, PT, R18, R25, PT, P1 ;  /* 0x000000191200720c */ /* 0x000fe40003f26110 */
[----:B------:R-:W-:Y:S02]  /*369b0*/  IADD3.X R17, ~R25, R18, RZ, P2, !PT ;  /* 0x0000001219117210 */ /* 0x000fe400017fe5ff */
[----:B------:R-:W-:Y:S02]  /*369c0*/  SEL R11, R11, R24, P1 ;  /* 0x000000180b0b7207 */ /* 0x000fe40000800000 */
[----:B------:R-:W-:-:S02]  /*369d0*/  SEL R17, R17, R18, P1 ;  /* 0x0000001211117207 */ /* 0x000fc40000800000 */
[----:B------:R-:W-:Y:S01]  /*369e0*/  SEL R16, R16, R13, P1 ;  /* 0x0000000d10107207 */ /* 0x000fe20000800000 */
[----:B------:R-:W-:Y:S01]  /*369f0*/  IMAD.MOV.U32 R13, RZ, RZ, 0x0 ;  /* 0x00000000ff0d7424 */ /* 0x000fe200078e00ff */
[----:B------:R-:W-:Y:S02]  /*36a00*/  ISETP.GE.U32.AND P1, PT, R11, R26, PT ;  /* 0x0000001a0b00720c */ /* 0x000fe40003f26070 */
[----:B------:R-:W-:Y:S02]  /*36a10*/  ISETP.NE.U32.AND P2, PT, R26, RZ, PT ;  /* 0x000000ff1a00720c */ /* 0x000fe40003f45070 */
[----:B------:R-:W-:Y:S02]  /*36a20*/  IADD3 R11, R16, 0x1, RZ ;  /* 0x00000001100b7810 */ /* 0x000fe40007ffe0ff */
[----:B------:R-:W-:Y:S02]  /*36a30*/  ISETP.GE.U32.AND.EX P1, PT, R17, R25, PT, P1 ;  /* 0x000000191100720c */ /* 0x000fe40003f26110 */
[----:B------:R-:W-:-:S02]  /*36a40*/  ISETP.NE.AND.EX P2, PT, R25, RZ, PT, P2 ;  /* 0x000000ff1900720c */ /* 0x000fc40003f45320 */
[----:B------:R-:W-:-:S04]  /*36a50*/  SEL R11, R11, R16, P1 ;  /* 0x000000100b0b7207 */ /* 0x000fc80000800000 */
[----:B------:R-:W-:Y:S01]  /*36a60*/  SEL R11, R11, 0xffffffff, P2 ;  /* 0xffffffff0b0b7807 */ /* 0x000fe20001000000 */
[----:B------:R-:W-:Y:S06]  /*36a70*/  RET.REL.NODEC R12 `(_ZN7cutlass13device_kernelINS_4gemm6kernel13GemmUniversalINS1_17GroupProblemShapeIN4cute5tupleIJiiiEEEEENS1_10collective13CollectiveMmaINS1_39MainloopSm90ArrayTmaGmmaWarpSpecializedILi3ENS6_IJNS5_1CILi2EEENSC_ILi1EEESE_EEENS1_52KernelPtrArrayTmaWarpSpecializedPingpongFP8FastAccumEEENS6_IJNSC_ILi256EEESI_NSC_ILi128EEEEEENS_12float_e4m3_tEPNS6_IJlSE_NSC_ILi0EEEEEESL_SO_NS5_8TiledMMAINS5_8MMA_AtomIJNS5_4SM904GMMA31MMA_64x256x32_F32E4M3E4M3_SS_TNILNSS_7ScaleInE1ELSU_1EEEEEENS5_6LayoutINS6_IJSE_SE_SE_EEENS6_IJSM_SM_SM_EEEEENS6_IJNS5_10UnderscoreES11_S11_EEEEENS5_13SM90_TMA_LOADENS5_14ComposedLayoutINS5_7SwizzleILi3ELi4ELi3EEENS5_18smem_ptr_flag_bitsILi8EEENSX_INS6_IJNSC_ILi8EEESJ_EEENS6_IJSJ_SE_EEEEEEEvNS5_8identityENS5_23SM90_TMA_LOAD_MULTICASTES1E_vS1F_EENS_8epilogue10collective18CollectiveEpilogueINS1I_30Sm90PtrArrayTmaWarpSpecializedILi4ELi2ELi16ELb1ELb0ELi2EEEJSK_NS6_IJNSC_ILi64EEENSC_ILi32EEEEEENS_6half_tEPNS6_IJSE_lSM_EEES1Q_S1S_NS1I_6fusion15FusionCallbacksIS1M_NS1T_17LinearCombinationIS1Q_fS1Q_fLNS_15FloatRoundStyleE2EEESK_S1P_JEEES14_NS15_IS17_NS18_ILi16EEENSX_INS6_IJS1N_S1A_EEENS6_IJSE_S1N_EEEEEEENS5_17SM75_U16x8_LDSM_TENS5_14SM90_TMA_STOREES23_NS5_17SM90_U16x8_STSM_TENS5_9Copy_AtomIJNS5_17SM90_U32x4_STSM_NES1Q_EEEvEEEvvEEEEvNT_6ParamsE) ;  /* 0xfffffc940c607950 */ /* 0x000fec0003c3ffff */
.L_x_512:
[----:B------:R-:W-:Y:S01]  /*36a80*/  UMOV UR28, UR23 ;  /* 0x00000017001c7c82 */ /* 0x000fe20008000000 */
[----:B------:R-:W-:Y:S02]  /*36a90*/  UMOV UR29, UR34 ;  /* 0x00000022001d7c82 */ /* 0x000fe40008000000 */
[----:B------:R-:W1:Y:S08]  /*36aa0*/  I2F.U64.RP R11, UR28 ;  /* 0x0000001c000b7d12 */ /* 0x000e700008309000 */
[----:B-1----:R-:W1:Y:S02]  /*36ab0*/  MUFU.RCP R11, R11 ;  /* 0x0000000b000b7308 */ /* 0x002e640000001000 */
[----:B-1----:R-:W-:-:S06]  /*36ac0*/  IADD3 R2, R11, 0x1ffffffe, RZ ;  /* 0x1ffffffe0b027810 */ /* 0x002fcc0007ffe0ff */
[----:B------:R-:W1:Y:S02]  /*36ad0*/  F2I.U64.TRUNC R2, R2 ;  /* 0x0000000200027311 */ /* 0x000e64000020d800 */
[----:B-1----:R-:W-:Y:S02]  /*36ae0*/  R2UR UR28, R2 ;  /* 0x00000000021c72ca */ /* 0x002fe400000e0000 */
[----:B------:R-:W-:Y:S02]  /*36af0*/  R2UR UR29, R3 ;  /* 0x00000000031d72ca */ /* 0x000fe400000e0000 */
[----:B------:R-:W-:Y:S02]  /*36b00*/  MOV R2, R12 ;  /* 0x0000000c00027202 */ /* 0x000fe40000000f00 */
[----:B------:R-:W-:-:S07]  /*36b10*/  MOV R3, 0x0 ;  /* 0x0000000000037802 */ /* 0x000fce0000000f00 */
[----:B------:R-:W-:-:S04]  /*36b20*/  UIMAD.WIDE.U32 UR30, UR28, UR23, URZ ;  /* 0x000000171c1e72a5 */ /* 0x000fc8000f8e003f */
[----:B------:R-:W-:Y:S02]  /*36b30*/  UIMAD UR31, UR28, UR34, UR31 ;  /* 0x000000221c1f72a4 */ /* 0x000fe4000f8e021f */
[----:B------:R-:W-:Y:S02]  /*36b40*/  UIADD3 UR36, UP1, URZ, -UR30, URZ ;  /* 0x8000001e3f247290 */ /* 0x000fe4000ff3e03f */
[----:B------:R-:W-:Y:S02]  /*36b50*/  UIMAD UR32, UR29, UR23, UR31 ;  /* 0x000000171d2072a4 */ /* 0x000fe4000f8e021f */
[----:B------:R-:W-:Y:S02]  /*36b60*/  UIMAD.WIDE.U32 UR30, UR28, UR36, URZ ;  /* 0x000000241c1e72a5 */ /* 0x000fe4000f8e003f */
[----:B------:R-:W-:-:S05]  /*36b70*/  UIADD3.X UR37, URZ, ~UR32, URZ, UP1, !UPT ;  /* 0x800000203f257290 */ /* 0x000fca0008ffe43f */
[----:B------:R-:W-:Y:S01]  /*36b80*/  UMOV UR30, UR31 ;  /* 0x0000001f001e7c82 */ /* 0x000fe20008000000 */
[----:B------:R-:W-:Y:S02]  /*36b90*/  UMOV UR31, UR28 ;  /* 0x0000001c001f7c82 */ /* 0x000fe40008000000 */
[----:B------:R-:W-:Y:S02]  /*36ba0*/  UIMAD.WIDE.U32 UR32, UP1, UR28, UR37, UR30 ;  /* 0x000000251c2072a5 */ /* 0x000fe4000f82001e */
[----:B------:R-:W-:Y:S02]  /*36bb0*/  UIMAD.WIDE.U32 UR30, UR29, UR37, URZ ;  /* 0x000000251d1e72a5 */ /* 0x000fe4000f8e003f */
[----:B------:R-:W-:Y:S02]  /*36bc0*/  UIMAD.WIDE.U32 UR32, UP2, UR29, UR36, UR32 ;  /* 0x000000241d2072a5 */ /* 0x000fe4000f840020 */
[----:B------:R-:W-:Y:S02]  /*36bd0*/  UIMAD UR37, UR29, UR37, URZ ;  /* 0x000000251d2572a4 */ /* 0x000fe4000f8e023f */
[----:B------:R-:W-:-:S02]  /*36be0*/  UIADD3.X UR30, UR31, UR29, URZ, UP1, !UPT ;  /* 0x0000001d1f1e7290 */ /* 0x000fc40008ffe43f */
[----:B------:R-:W-:-:S04]  /*36bf0*/  UIADD3 UR33, UP4, UR37, UR33, URZ ;  /* 0x0000002125217290 */ /* 0x000fc8000ff9e03f */
[----:B------:R-:W-:Y:S02]  /*36c00*/  UIMAD.WIDE.U32 UR28, UR33, UR23, URZ ;  /* 0x00000017211c72a5 */ /* 0x000fe4000f8e003f */
[----:B------:R-:W-:Y:S02]  /*36c10*/  UIADD3.X UR36, URZ, URZ, UR30, UP4, UP2 ;  /* 0x0000003f3f247290 */ /* 0x000fe4000a7e441e */
[----:B------:R-:W-:Y:S02]  /*36c20*/  UIMAD UR29, UR33, UR34, UR29 ;  /* 0x00000022211d72a4 */ /* 0x000fe4000f8e021d */
[----:B------:R-:W-:Y:S02]  /*36c30*/  UIADD3 UR37, UP1, URZ, -UR28, URZ ;  /* 0x8000001c3f257290 */ /* 0x000fe4000ff3e03f */
[----:B------:R-:W-:Y:S02]  /*36c40*/  UIMAD UR30, UR36, UR23, UR29 ;  /* 0x00000017241e72a4 */ /* 0x000fe4000f8e021d */
[----:B------:R-:W-:-:S02]  /*36c50*/  UIMAD.WIDE.U32 UR28, UR33, UR37, URZ ;  /* 0x00000025211c72a5 */ /* 0x000fc4000f8e003f */
[----:B------:R-:W-:-:S05]  /*36c60*/  UIADD3.X UR41, URZ, ~UR30, URZ, UP1, !UPT ;  /* 0x8000001e3f297290 */ /* 0x000fca0008ffe43f */
[----:B------:R-:W-:Y:S01]  /*36c70*/  UMOV UR32, UR29 ;  /* 0x0000001d00207c82 */ /* 0x000fe20008000000 */
[----:B------:R-:W-:Y:S02]  /*36c80*/  UIMAD.WIDE.U32 UR28, UR36, UR41, URZ ;  /* 0x00000029241c72a5 */ /* 0x000fe4000f8e003f */
[----:B------:R-:W-:Y:S02]  /*36c90*/  UIMAD.WIDE.U32 UR30, UP1, UR33, UR41, UR32 ;  /* 0x00000029211e72a5 */ /* 0x000fe4000f820020 */
[----:B------:R-:W-:Y:S02]  /*36ca0*/  UIMAD UR32, UR36, UR41, URZ ;  /* 0x00000029242072a4 */ /* 0x000fe4000f8e023f */
[----:B------:R-:W-:Y:S02]  /*36cb0*/  UIMAD.WIDE.U32 UR30, UP2, UR36, UR37, UR30 ;  /* 0x00000025241e72a5 */ /* 0x000fe4000f84001e */
[----:B------:R-:W-:Y:S02]  /*36cc0*/  UIADD3.X UR36, UR29, UR36, URZ, UP1, !UPT ;  /* 0x000000241d247290 */ /* 0x000fe40008ffe43f */
[----:B------:R-:W-:-:S04]  /*36cd0*/  UIADD3 UR32, UP4, UR32, UR31, URZ ;  /* 0x0000001f20207290 */ /* 0x000fc8000ff9e03f */
[----:B------:R-:W-:Y:S02]  /*36ce0*/  UIMAD.WIDE.U32 UR30, UR32, UR24, URZ ;  /* 0x00000018201e72a5 */ /* 0x000fe4000f8e003f */
[----:B------:R-:W-:-:S05]  /*36cf0*/  UIADD3.X UR36, URZ, URZ, UR36, UP4, UP2 ;  /* 0x0000003f3f247290 */ /* 0x000fca000a7e4424 */
[----:B------:R-:W-:Y:S01]  /*36d00*/  UMOV UR30, UR31 ;  /* 0x0000001f001e7c82 */ /* 0x000fe20008000000 */
[----:B------:R-:W-:Y:S02]  /*36d10*/  UMOV UR31, URZ ;  /* 0x0000003f001f7c82 */ /* 0x000fe40008000000 */
[----:B------:R-:W-:Y:S02]  /*36d20*/  UIMAD.WIDE.U32 UR28, UR32, UR25, UR30 ;  /* 0x00000019201c72a5 */ /* 0x000fe4000f8e001e */
[----:B------:R-:W-:Y:S02]  /*36d30*/  UIMAD UR32, UR36, UR25, URZ ;  /* 0x00000019242072a4 */ /* 0x000fe4000f8e023f */
[----:B------:R-:W-:Y:S02]  /*36d40*/  UIMAD.WIDE.U32 UR28, UP1, UR36, UR24, UR28 ;  /* 0x00000018241c72a5 */ /* 0x000fe4000f82001c */
[----:B------:R-:W-:Y:S02]  /*36d50*/  UIMAD.WIDE.U32 UR30, UR36, UR25, URZ ;  /* 0x00000019241e72a5 */ /* 0x000fe4000f8e003f */
[----:B------:R-:W-:-:S02]  /*36d60*/  UIADD3 UR32, UP2, UR32, UR29, URZ ;  /* 0x0000001d20207290 */ /* 0x000fc4000ff5e03f */
[----:B------:R-:W-:Y:S02]  /*36d70*/  UIADD3.X UR30, UR31, URZ, URZ, UP1, !UPT ;  /* 0x0000003f1f1e7290 */ /* 0x000fe40008ffe43f */
[----:B------:R-:W-:Y:S02]  /*36d80*/  UIMAD.WIDE.U32 UR28, UR32, UR23, URZ ;  /* 0x00000017201c72a5 */ /* 0x000fe4000f8e003f */
[----:B------:R-:W-:Y:S02]  /*36d90*/  UIADD3.X UR30, URZ, UR30, URZ, UP2, !UPT ;  /* 0x0000001e3f1e7290 */ /* 0x000fe400097fe43f */
[----:B------:R-:W-:Y:S02]  /*36da0*/  UIMAD UR29, UR32, UR34, UR29 ;  /* 0x00000022201d72a4 */ /* 0x000fe4000f8e021d */
[----:B------:R-:W-:Y:S02]  /*36db0*/  UIADD3 UR31, UP2, -UR28, UR24, URZ ;  /* 0x000000181c1f7290 */ /* 0x000fe4000ff5e13f */
[----:B------:R-:W-:-:S02]  /*36dc0*/  UIMAD UR29, UR30, UR23, UR29 ;  /* 0x000000171e1d72a4 */ /* 0x000fc4000f8e021d */
[----:B------:R-:W-:Y:S02]  /*36dd0*/  UISETP.GE.U32.AND UP1, UPT, UR31, UR23, UPT ;  /* 0x000000171f00728c */ /* 0x000fe4000bf26070 */
[----:B------:R-:W-:Y:S02]  /*36de0*/  UIADD3.X UR30, ~UR29, UR25, URZ, UP2, !UPT ;  /* 0x000000191d1e7290 */ /* 0x000fe400097fe53f */
[----:B------:R-:W-:Y:S02]  /*36df0*/  UIADD3 UR25, UP2, -UR23, UR31, URZ ;  /* 0x0000001f17197290 */ /* 0x000fe4000ff5e13f */
[----:B------:R-:W-:Y:S02]  /*36e00*/  UISETP.GE.U32.AND.EX UP1, UPT, UR30, UR34, UPT, UP1 ;  /* 0x000000221e00728c */ /* 0x000fe4000bf26110 */
[----:B------:R-:W-:Y:S02]  /*36e10*/  UIADD3 UR28, UR32, 0x1, URZ ;  /* 0x00000001201c7890 */ /* 0x000fe4000fffe03f */
[----:B------:R-:W-:-:S02]  /*36e20*/  UIADD3.X UR29, ~UR34, UR30, URZ, UP2, !UPT ;  /* 0x0000001e221d7290 */ /* 0x000fc400097fe53f */
[----:B------:R-:W-:Y:S02]  /*36e30*/  USEL UR25, UR25, UR31, UP1 ;  /* 0x0000001f19197287 */ /* 0x000fe40008800000 */
[----:B------:R-:W-:Y:S02]  /*36e40*/  USEL UR29, UR29, UR30, UP1 ;  /* 0x0000001e1d1d7287 */ /* 0x000fe40008800000 */
[----:B------:R-:W-:Y:S02]  /*36e50*/  USEL UR32, UR28, UR32, UP1 ;  /* 0x000000201c207287 */ /* 0x000fe40008800000 */
[----:B------:R-:W-:Y:S02]  /*36e60*/  UISETP.GE.U32.AND UP1, UPT, UR25, UR23, UPT ;  /* 0x000000171900728c */ /* 0x000fe4000bf26070 */
[----:B------:R-:W-:Y:S02]  /*36e70*/  UISETP.NE.U32.AND UP2, UPT, UR23, URZ, UPT ;  /* 0x0000003f1700728c */ /* 0x000fe4000bf45070 */
[----:B------:R-:W-:-:S02]  /*36e80*/  UIADD3 UR25, UR32, 0x1, URZ ;  /* 0x0000000120197890 */ /* 0x000fc4000fffe03f */
[----:B------:R-:W-:Y:S02]  /*36e90*/  UISETP.GE.U32.AND.EX UP1, UPT, UR29, UR34, UPT, UP1 ;  /* 0x000000221d00728c */ /* 0x000fe4000bf26110 */
[----:B------:R-:W-:Y:S02]  /*36ea0*/  UISETP.NE.AND.EX UP2, UPT, UR34, URZ, UPT, UP2 ;  /* 0x0000003f2200728c */ /* 0x000fe4000bf45320 */
[----:B------:R-:W-:-:S04]  /*36eb0*/  USEL UR25, UR25, UR32, UP1 ;  /* 0x0000002019197287 */ /* 0x000fc80008800000 */
[----:B------:R-:W-:Y:S01]  /*36ec0*/  USEL UR28, UR25, 0xffffffff, UP2 ;  /* 0xffffffff191c7887 */ /* 0x000fe20009000000 */
[----:B------:R-:W-:Y:S11]  /*36ed0*/  RET.REL.NODEC R2 `(_ZN7cutlass13device_kernelINS_4gemm6kernel13GemmUniversalINS1_17GroupProblemShapeIN4cute5tupleIJiiiEEEEENS1_10collective13CollectiveMmaINS1_39MainloopSm90ArrayTmaGmmaWarpSpecializedILi3ENS6_IJNS5_1CILi2EEENSC_ILi1EEESE_EEENS1_52KernelPtrArrayTmaWarpSpecializedPingpongFP8FastAccumEEENS6_IJNSC_ILi256EEESI_NSC_ILi128EEEEEENS_12float_e4m3_tEPNS6_IJlSE_NSC_ILi0EEEEEESL_SO_NS5_8TiledMMAINS5_8MMA_AtomIJNS5_4SM904GMMA31MMA_64x256x32_F32E4M3E4M3_SS_TNILNSS_7ScaleInE1ELSU_1EEEEEENS5_6LayoutINS6_IJSE_SE_SE_EEENS6_IJSM_SM_SM_EEEEENS6_IJNS5_10UnderscoreES11_S11_EEEEENS5_13SM90_TMA_LOADENS5_14ComposedLayoutINS5_7SwizzleILi3ELi4ELi3EEENS5_18smem_ptr_flag_bitsILi8EEENSX_INS6_IJNSC_ILi8EEESJ_EEENS6_IJSJ_SE_EEEEEEEvNS5_8identityENS5_23SM90_TMA_LOAD_MULTICASTES1E_vS1F_EENS_8epilogue10collective18CollectiveEpilogueINS1I_30Sm90PtrArrayTmaWarpSpecializedILi4ELi2ELi16ELb1ELb0ELi2EEEJSK_NS6_IJNSC_ILi64EEENSC_ILi32EEEEEENS_6half_tEPNS6_IJSE_lSM_EEES1Q_S1S_NS1I_6fusion15FusionCallbacksIS1M_NS1T_17LinearCombinationIS1Q_fS1Q_fLNS_15FloatRoundStyleE2EEESK_S1P_JEEES14_NS15_IS17_NS18_ILi16EEENSX_INS6_IJS1N_S1A_EEENS6_IJSE_S1N_EEEEEEENS5_17SM75_U16x8_LDSM_TENS5_14SM90_TMA_STOREES23_NS5_17SM90_U16x8_STSM_TENS5_9Copy_AtomIJNS5_17SM90_U32x4_STSM_NES1Q_EEEvEEEvvEEEEvNT_6ParamsE) ;  /* 0xfffffc9002487950 */ /* 0x000ff60003c3ffff */
.L_x_637:
[----:B------:R-:W-:-:S00]  /*36ee0*/  BRA `(.L_x_637) ;  /* 0xfffffffc00fc7947 */ /* 0x000fc0000383ffff */
[----:B------:R-:W-:-:S00]  /*36ef0*/  NOP ;  /* 0x0000000000007918 */ /* 0x000fc00000000000 */
        /* <DEDUP_REMOVED lines=8> */
.L_x_638:


//--------------------- .nv.global.init           --------------------------
	.section	.nv.global.init,"aw",@progbits
.nv.global.init:
	.type		$str$24,@object
	.size		$str$24,($str$25 - $str$24)
$str$24:
        /*0000*/ 	.byte	0x28, 0x61, 0x64, 0x64, 0x72, 0x65, 0x73, 0x73, 0x20, 0x26, 0x20, 0x6d, 0x61, 0x73, 0x6b, 0x29
        /*0010*/ 	.byte	0x20, 0x3d, 0x3d, 0x20, 0x30, 0x00
	.type		$str$25,@object
	.size		$str$25,(__unnamed_1 - $str$25)
$str$25:
        /*0016*/ 	.byte	0x2f, 0x74, 0x6d, 0x70, 0x2f, 0x63, 0x75, 0x74, 0x6c, 0x61, 0x73, 0x73, 0x5f, 0x73, 0x77, 0x65
        /*0026*/ 	.byte	0x65, 0x70, 0x5f, 0x73, 0x72, 0x63, 0x2f, 0x69, 0x6e, 0x63, 0x6c, 0x75, 0x64, 0x65, 0x2f, 0x63
        /*0036*/ 	.byte	0x75, 0x74, 0x65, 0x2f, 0x70, 0x6f, 0x69, 0x6e, 0x74, 0x65, 0x72, 0x5f, 0x66, 0x6c, 0x61, 0x67
        /*0046*/ 	.byte	0x67, 0x65, 0x64, 0x2e, 0x68, 0x70, 0x70, 0x00
	.type		__unnamed_1,@object
	.size		__unnamed_1,(.L_0 - __unnamed_1)
__unnamed_1:
        /* <DEDUP_REMOVED lines=28> */
        /*020e*/ 	.byte	0x3e, 0x3e, 0x3e, 0x3e, 0x3e, 0x5d, 0x00
.L_0:


//--------------------- .nv.shared._ZN7cutlass13device_kernelINS_4gemm6kernel13GemmUniversalINS1_17GroupProblemShapeIN4cute5tupleIJiiiEEEEENS1_10collective13CollectiveMmaINS1_39MainloopSm90ArrayTmaGmmaWarpSpecializedILi3ENS6_IJNS5_1CILi2EEENSC_ILi1EEESE_EEENS1_52KernelPtrArrayTmaWarpSpecializedPingpongFP8FastAccumEEENS6_IJNSC_ILi256EEESI_NSC_ILi128EEEEEENS_12float_e4m3_tEPNS6_IJlSE_NSC_ILi0EEEEEESL_SO_NS5_8TiledMMAINS5_8MMA_AtomIJNS5_4SM904GMMA31MMA_64x256x32_F32E4M3E4M3_SS_TNILNSS_7ScaleInE1ELSU_1EEEEEENS5_6LayoutINS6_IJSE_SE_SE_EEENS6_IJSM_SM_SM_EEEEENS6_IJNS5_10UnderscoreES11_S11_EEEEENS5_13SM90_TMA_LOADENS5_14ComposedLayoutINS5_7SwizzleILi3ELi4ELi3EEENS5_18smem_ptr_flag_bitsILi8EEENSX_INS6_IJNSC_ILi8EEESJ_EEENS6_IJSJ_SE_EEEEEEEvNS5_8identityENS5_23SM90_TMA_LOAD_MULTICASTES1E_vS1F_EENS_8epilogue10collective18CollectiveEpilogueINS1I_30Sm90PtrArrayTmaWarpSpecializedILi4ELi2ELi16ELb1ELb0ELi2EEEJSK_NS6_IJNSC_ILi64EEENSC_ILi32EEEEEENS_6half_tEPNS6_IJSE_lSM_EEES1Q_S1S_NS1I_6fusion15FusionCallbacksIS1M_NS1T_17LinearCombinationIS1Q_fS1Q_fLNS_15FloatRoundStyleE2EEESK_S1P_JEEES14_NS15_IS17_NS18_ILi16EEENSX_INS6_IJS1N_S1A_EEENS6_IJSE_S1N_EEEEEEENS5_17SM75_U16x8_LDSM_TENS5_14SM90_TMA_STOREES23_NS5_17SM90_U16x8_STSM_TENS5_9Copy_AtomIJNS5_17SM90_U32x4_STSM_NES1Q_EEEvEEEvvEEEEvNT_6ParamsE --------------------------
	.section	.nv.shared._ZN7cutlass13device_kernelINS_4gemm6kernel13GemmUniversalINS1_17GroupProblemShapeIN4cute5tupleIJiiiEEEEENS1_10collective13CollectiveMmaINS1_39MainloopSm90ArrayTmaGmmaWarpSpecializedILi3ENS6_IJNS5_1CILi2EEENSC_ILi1EEESE_EEENS1_52KernelPtrArrayTmaWarpSpecializedPingpongFP8FastAccumEEENS6_IJNSC_ILi256EEESI_NSC_ILi128EEEEEENS_12float_e4m3_tEPNS6_IJlSE_NSC_ILi0EEEEEESL_SO_NS5_8TiledMMAINS5_8MMA_AtomIJNS5_4SM904GMMA31MMA_64x256x32_F32E4M3E4M3_SS_TNILNSS_7ScaleInE1ELSU_1EEEEEENS5_6LayoutINS6_IJSE_SE_SE_EEENS6_IJSM_SM_SM_EEEEENS6_IJNS5_10UnderscoreES11_S11_EEEEENS5_13SM90_TMA_LOADENS5_14ComposedLayoutINS5_7SwizzleILi3ELi4ELi3EEENS5_18smem_ptr_flag_bitsILi8EEENSX_INS6_IJNSC_ILi8EEESJ_EEENS6_IJSJ_SE_EEEEEEEvNS5_8identityENS5_23SM90_TMA_LOAD_MULTICASTES1E_vS1F_EENS_8epilogue10collective18CollectiveEpilogueINS1I_30Sm90PtrArrayTmaWarpSpecializedILi4ELi2ELi16ELb1ELb0ELi2EEEJSK_NS6_IJNSC_ILi64EEENSC_ILi32EEEEEENS_6half_tEPNS6_IJSE_lSM_EEES1Q_S1S_NS1I_6fusion15FusionCallbacksIS1M_NS1T_17LinearCombinationIS1Q_fS1Q_fLNS_15FloatRoundStyleE2EEESK_S1P_JEEES14_NS15_IS17_NS18_ILi16EEENSX_INS6_IJS1N_S1A_EEENS6_IJSE_S1N_EEEEEEENS5_17SM75_U16x8_LDSM_TENS5_14SM90_TMA_STOREES23_NS5_17SM90_U16x8_STSM_TENS5_9Copy_AtomIJNS5_17SM90_U32x4_STSM_NES1Q_EEEvEEEvvEEEEvNT_6ParamsE,"aw",@nobits
	.sectionflags	@""
	.align	16
	.zero		1024


//--------------------- .nv.shared.reserved.0     --------------------------
	.section	.nv.shared.reserved.0,"aw",@nobits
	.weak		__nv_reservedSMEM_offset_0_alias
	.size		__nv_reservedSMEM_offset_0_alias, 0, 0
	.other		__nv_reservedSMEM_offset_0_alias,@"STO_CUDA_RESERVED_SHARED STV_DEFAULT"
__nv_reservedSMEM_offset_0_alias:
	.zero		0


//--------------------- .nv.global                --------------------------
	.section	.nv.global,"aw",@nobits
.nv.global:
	.type		_ZN39_INTERNAL_557503f7_4_k_cu_d1f175b0_37354cute1_E,@object
	.size		_ZN39_INTERNAL_557503f7_4_k_cu_d1f175b0_37354cute1_E,(_ZN39_INTERNAL_557503f7_4_k_cu_d1f175b0_37354cuda3std3__45__cpo6cbeginE - _ZN39_INTERNAL_557503f7_4_k_cu_d1f175b0_37354cute1_E)
_ZN39_INTERNAL_557503f7_4_k_cu_d1f175b0_37354cute1_E:
	.zero		1
	.type		_ZN39_INTERNAL_557503f7_4_k_cu_d1f175b0_37354cuda3std3__45__cpo6cbeginE,@object
	.size		_ZN39_INTERNAL_557503f7_4_k_cu_d1f175b0_37354cuda3std3__45__cpo6cbeginE,(_ZN39_INTERNAL_557503f7_4_k_cu_d1f175b0_37354cuda3std3__48in_placeE - _ZN39_INTERNAL_557503f7_4_k_cu_d1f175b0_37354cuda3std3__45__cpo6cbeginE)
_ZN39_INTERNAL_557503f7_4_k_cu_d1f175b0_37354cuda3std3__45__cpo6cbeginE:
	.zero		1
	.type		_ZN39_INTERNAL_557503f7_4_k_cu_d1f175b0_37354cuda3std3__48in_placeE,@object
	.size		_ZN39_INTERNAL_557503f7_4_k_cu_d1f175b0_37354cuda3std3__48in_placeE,(_ZN39_INTERNAL_557503f7_4_k_cu_d1f175b0_37354cuda3std6ranges3__45__cpo9iter_moveE - _ZN39_INTERNAL_557503f7_4_k_cu_d1f175b0_37354cuda3std3__48in_placeE)
_ZN39_INTERNAL_557503f7_4_k_cu_d1f175b0_37354cuda3std3__48in_placeE:
	.zero		1
	.type		_ZN39_INTERNAL_557503f7_4_k_cu_d1f175b0_37354cuda3std6ranges3__45__cpo9iter_moveE,@object
	.size		_ZN39_INTERNAL_557503f7_4_k_cu_d1f175b0_37354cuda3std6ranges3__45__cpo9iter_moveE,(_ZN39_INTERNAL_557503f7_4_k_cu_d1f175b0_37354cuda3std3__45__cpo5beginE - _ZN39_INTERNAL_557503f7_4_k_cu_d1f175b0_37354cuda3std6ranges3__45__cpo9iter_moveE)
_ZN39_INTERNAL_557503f7_4_k_cu_d1f175b0_37354cuda3std6ranges3__45__cpo9iter_moveE:
	.zero		1
	.type		_ZN39_INTERNAL_557503f7_4_k_cu_d1f175b0_37354cuda3std3__45__cpo5beginE,@object
	.size		_ZN39_INTERNAL_557503f7_4_k_cu_d1f175b0_37354cuda3std3__45__cpo5beginE,(_ZN39_INTERNAL_557503f7_4_k_cu_d1f175b0_37354cuda3std3__441_GLOBAL__N__557503f7_4_k_cu_d1f175b0_37356ignoreE - _ZN39_INTERNAL_557503f7_4_k_cu_d1f175b0_37354cuda3std3__45__cpo5beginE)
_ZN39_INTERNAL_557503f7_4_k_cu_d1f175b0_37354cuda3std3__45__cpo5beginE:
	.zero		1
	.type		_ZN39_INTERNAL_557503f7_4_k_cu_d1f175b0_37354cuda3std3__441_GLOBAL__N__557503f7_4_k_cu_d1f175b0_37356ignoreE,@object
	.size		_ZN39_INTERNAL_557503f7_4_k_cu_d1f175b0_37354cuda3std3__441_GLOBAL__N__557503f7_4_k_cu_d1f175b0_37356ignoreE,(_ZN39_INTERNAL_557503f7_4_k_cu_d1f175b0_37354cute7productE - _ZN39_INTERNAL_557503f7_4_k_cu_d1f175b0_37354cuda3std3__441_GLOBAL__N__557503f7_4_k_cu_d1f175b0_37356ignoreE)
_ZN39_INTERNAL_557503f7_4_k_cu_d1f175b0_37354cuda3std3__441_GLOBAL__N__557503f7_4_k_cu_d1f175b0_37356ignoreE:
	.zero		1
	.type		_ZN39_INTERNAL_557503f7_4_k_cu_d1f175b0_37354cute7productE,@object
	.size		_ZN39_INTERNAL_557503f7_4_k_cu_d1f175b0_37354cute7productE,(_ZN39_INTERNAL_557503f7_4_k_cu_d1f175b0_37354cuda3std3__45__cpo3endE - _ZN39_INTERNAL_557503f7_4_k_cu_d1f175b0_37354cute7productE)
_ZN39_INTERNAL_557503f7_4_k_cu_d1f175b0_37354cute7productE:
	.zero		1
	.type		_ZN39_INTERNAL_557503f7_4_k_cu_d1f175b0_37354cuda3std3__45__cpo3endE,@object
	.size		_ZN39_INTERNAL_557503f7_4_k_cu_d1f175b0_37354cuda3std3__45__cpo3endE,(_ZN39_INTERNAL_557503f7_4_k_cu_d1f175b0_37354cuda3std3__419piecewise_constructE - _ZN39_INTERNAL_557503f7_4_k_cu_d1f175b0_37354cuda3std3__45__cpo3endE)
_ZN39_INTERNAL_557503f7_4_k_cu_d1f175b0_37354cuda3std3__45__cpo3endE:
	.zero		1
	.type		_ZN39_INTERNAL_557503f7_4_k_cu_d1f175b0_37354cuda3std3__419piecewise_constructE,@object
	.size		_ZN39_INTERNAL_557503f7_4_k_cu_d1f175b0_37354cuda3std3__419piecewise_constructE,(_ZN39_INTERNAL_557503f7_4_k_cu_d1f175b0_37354cuda3std3__45__cpo4cendE - _ZN39_INTERNAL_557503f7_4_k_cu_d1f175b0_37354cuda3std3__419piecewise_constructE)
_ZN39_INTERNAL_557503f7_4_k_cu_d1f175b0_37354cuda3std3__419piecewise_constructE:
	.zero		1
	.type		_ZN39_INTERNAL_557503f7_4_k_cu_d1f175b0_37354cuda3std3__45__cpo4cendE,@object
	.size		_ZN39_INTERNAL_557503f7_4_k_cu_d1f175b0_37354cuda3std3__45__cpo4cendE,(_ZN39_INTERNAL_557503f7_4_k_cu_d1f175b0_37354cuda3std6ranges3__45__cpo4swapE - _ZN39_INTERNAL_557503f7_4_k_cu_d1f175b0_37354cuda3std3__45__cpo4cendE)
_ZN39_INTERNAL_557503f7_4_k_cu_d1f175b0_37354cuda3std3__45__cpo4cendE:
	.zero		1
	.type		_ZN39_INTERNAL_557503f7_4_k_cu_d1f175b0_37354cuda3std6ranges3__45__cpo4swapE,@object
	.size		_ZN39_INTERNAL_557503f7_4_k_cu_d1f175b0_37354cuda3std6ranges3__45__cpo4swapE,(.L_8 - _ZN39_INTERNAL_557503f7_4_k_cu_d1f175b0_37354cuda3std6ranges3__45__cpo4swapE)
_ZN39_INTERNAL_557503f7_4_k_cu_d1f175b0_37354cuda3std6ranges3__45__cpo4swapE:
	.zero		1
.L_8:


//--------------------- .nv.constant0._ZN7cutlass13device_kernelINS_4gemm6kernel13GemmUniversalINS1_17GroupProblemShapeIN4cute5tupleIJiiiEEEEENS1_10collective13CollectiveMmaINS1_39MainloopSm90ArrayTmaGmmaWarpSpecializedILi3ENS6_IJNS5_1CILi2EEENSC_ILi1EEESE_EEENS1_52KernelPtrArrayTmaWarpSpecializedPingpongFP8FastAccumEEENS6_IJNSC_ILi256EEESI_NSC_ILi128EEEEEENS_12float_e4m3_tEPNS6_IJlSE_NSC_ILi0EEEEEESL_SO_NS5_8TiledMMAINS5_8MMA_AtomIJNS5_4SM904GMMA31MMA_64x256x32_F32E4M3E4M3_SS_TNILNSS_7ScaleInE1ELSU_1EEEEEENS5_6LayoutINS6_IJSE_SE_SE_EEENS6_IJSM_SM_SM_EEEEENS6_IJNS5_10UnderscoreES11_S11_EEEEENS5_13SM90_TMA_LOADENS5_14ComposedLayoutINS5_7SwizzleILi3ELi4ELi3EEENS5_18smem_ptr_flag_bitsILi8EEENSX_INS6_IJNSC_ILi8EEESJ_EEENS6_IJSJ_SE_EEEEEEEvNS5_8identityENS5_23SM90_TMA_LOAD_MULTICASTES1E_vS1F_EENS_8epilogue10collective18CollectiveEpilogueINS1I_30Sm90PtrArrayTmaWarpSpecializedILi4ELi2ELi16ELb1ELb0ELi2EEEJSK_NS6_IJNSC_ILi64EEENSC_ILi32EEEEEENS_6half_tEPNS6_IJSE_lSM_EEES1Q_S1S_NS1I_6fusion15FusionCallbacksIS1M_NS1T_17LinearCombinationIS1Q_fS1Q_fLNS_15FloatRoundStyleE2EEESK_S1P_JEEES14_NS15_IS17_NS18_ILi16EEENSX_INS6_IJS1N_S1A_EEENS6_IJSE_S1N_EEEEEEENS5_17SM75_U16x8_LDSM_TENS5_14SM90_TMA_STOREES23_NS5_17SM90_U16x8_STSM_TENS5_9Copy_AtomIJNS5_17SM90_U32x4_STSM_NES1Q_EEEvEEEvvEEEEvNT_6ParamsE --------------------------
	.section	.nv.constant0._ZN7cutlass13device_kernelINS_4gemm6kernel13GemmUniversalINS1_17GroupProblemShapeIN4cute5tupleIJiiiEEEEENS1_10collective13CollectiveMmaINS1_39MainloopSm90ArrayTmaGmmaWarpSpecializedILi3ENS6_IJNS5_1CILi2EEENSC_ILi1EEESE_EEENS1_52KernelPtrArrayTmaWarpSpecializedPingpongFP8FastAccumEEENS6_IJNSC_ILi256EEESI_NSC_ILi128EEEEEENS_12float_e4m3_tEPNS6_IJlSE_NSC_ILi0EEEEEESL_SO_NS5_8TiledMMAINS5_8MMA_AtomIJNS5_4SM904GMMA31MMA_64x256x32_F32E4M3E4M3_SS_TNILNSS_7ScaleInE1ELSU_1EEEEEENS5_6LayoutINS6_IJSE_SE_SE_EEENS6_IJSM_SM_SM_EEEEENS6_IJNS5_10UnderscoreES11_S11_EEEEENS5_13SM90_TMA_LOADENS5_14ComposedLayoutINS5_7SwizzleILi3ELi4ELi3EEENS5_18smem_ptr_flag_bitsILi8EEENSX_INS6_IJNSC_ILi8EEESJ_EEENS6_IJSJ_SE_EEEEEEEvNS5_8identityENS5_23SM90_TMA_LOAD_MULTICASTES1E_vS1F_EENS_8epilogue10collective18CollectiveEpilogueINS1I_30Sm90PtrArrayTmaWarpSpecializedILi4ELi2ELi16ELb1ELb0ELi2EEEJSK_NS6_IJNSC_ILi64EEENSC_ILi32EEEEEENS_6half_tEPNS6_IJSE_lSM_EEES1Q_S1S_NS1I_6fusion15FusionCallbacksIS1M_NS1T_17LinearCombinationIS1Q_fS1Q_fLNS_15FloatRoundStyleE2EEESK_S1P_JEEES14_NS15_IS17_NS18_ILi16EEENSX_INS6_IJS1N_S1A_EEENS6_IJSE_S1N_EEEEEEENS5_17SM75_U16x8_LDSM_TENS5_14SM90_TMA_STOREES23_NS5_17SM90_U16x8_STSM_TENS5_9Copy_AtomIJNS5_17SM90_U32x4_STSM_NES1Q_EEEvEEEvvEEEEvNT_6ParamsE,"a",@progbits
	.sectionflags	@""
	.align	4
.nv.constant0._ZN7cutlass13device_kernelINS_4gemm6kernel13GemmUniversalINS1_17GroupProblemShapeIN4cute5tupleIJiiiEEEEENS1_10collective13CollectiveMmaINS1_39MainloopSm90ArrayTmaGmmaWarpSpecializedILi3ENS6_IJNS5_1CILi2EEENSC_ILi1EEESE_EEENS1_52KernelPtrArrayTmaWarpSpecializedPingpongFP8FastAccumEEENS6_IJNSC_ILi256EEESI_NSC_ILi128EEEEEENS_12float_e4m3_tEPNS6_IJlSE_NSC_ILi0EEEEEESL_SO_NS5_8TiledMMAINS5_8MMA_AtomIJNS5_4SM904GMMA31MMA_64x256x32_F32E4M3E4M3_SS_TNILNSS_7ScaleInE1ELSU_1EEEEEENS5_6LayoutINS6_IJSE_SE_SE_EEENS6_IJSM_SM_SM_EEEEENS6_IJNS5_10UnderscoreES11_S11_EEEEENS5_13SM90_TMA_LOADENS5_14ComposedLayoutINS5_7SwizzleILi3ELi4ELi3EEENS5_18smem_ptr_flag_bitsILi8EEENSX_INS6_IJNSC_ILi8EEESJ_EEENS6_IJSJ_SE_EEEEEEEvNS5_8identityENS5_23SM90_TMA_LOAD_MULTICASTES1E_vS1F_EENS_8epilogue10collective18CollectiveEpilogueINS1I_30Sm90PtrArrayTmaWarpSpecializedILi4ELi2ELi16ELb1ELb0ELi2EEEJSK_NS6_IJNSC_ILi64EEENSC_ILi32EEEEEENS_6half_tEPNS6_IJSE_lSM_EEES1Q_S1S_NS1I_6fusion15FusionCallbacksIS1M_NS1T_17LinearCombinationIS1Q_fS1Q_fLNS_15FloatRoundStyleE2EEESK_S1P_JEEES14_NS15_IS17_NS18_ILi16EEENSX_INS6_IJS1N_S1A_EEENS6_IJSE_S1N_EEEEEEENS5_17SM75_U16x8_LDSM_TENS5_14SM90_TMA_STOREES23_NS5_17SM90_U16x8_STSM_TENS5_9Copy_AtomIJNS5_17SM90_U32x4_STSM_NES1Q_EEEvEEEvvEEEEvNT_6ParamsE:
	.zero		2432


//--------------------- SYMBOLS --------------------------

	.type		.nv.reservedSmem.offset0,@object
	.size		.nv.reservedSmem.offset0,0x4
	.type		__assertfail,@function
